	.target	sm_80

	.elftype	@"ET_EXEC"


//--------------------- .note.nv.tkinfo           --------------------------
	.section	.note.nv.tkinfo,"",@"SHT_NOTE"
	.sectionflags	@"SHF_NOTE_NV_TKINFO"
	.tkinfo
        /*0018*/ 	.word	0x00000002
        /*0030*/ 	.string	""
        /*0030*/ 	.string	"ptxas"
        /*0030*/ 	.string	"Cuda compilation tools, release 13.0, V13.0.88"
        /*0030*/ 	.string	"Build cuda_13.0.r13.0/compiler.36424714_0"
        /*0030*/ 	.string	"-v  -suppress-debug-info  -lineinfo  -arch sm_80 "



//--------------------- .note.nv.cuinfo           --------------------------
	.section	.note.nv.cuinfo,"",@"SHT_NOTE"
	.sectionflags	@"SHF_NOTE_NV_CUINFO"
        /*0018*/ 	.short	0x0002
        /*001a*/ 	.short	0x0050
        /*001c*/ 	.short	0x0082
	.zero		2


//--------------------- .nv.info                  --------------------------
	.section	.nv.info,"",@"SHT_CUDA_INFO"
	.align	4


	//----- nvinfo : EIATTR_REGCOUNT
	.align		4
        /*0000*/ 	.byte	0x04, 0x2f
        /*0002*/ 	.short	(.L_2 - .L_1)
	.align		4
.L_1:
        /*0004*/ 	.word	index@(attn_fwd)
        /*0008*/ 	.word	0x000000ff


	//----- nvinfo : EIATTR_FRAME_SIZE
	.align		4
.L_2:
        /*000c*/ 	.byte	0x04, 0x11
        /*000e*/ 	.short	(.L_4 - .L_3)
	.align		4
.L_3:
        /*0010*/ 	.word	index@(attn_fwd)
        /*0014*/ 	.word	0x00000258


	//----- nvinfo : EIATTR_MIN_STACK_SIZE
	.align		4
.L_4:
        /*0018*/ 	.byte	0x04, 0x12
        /*001a*/ 	.short	(.L_6 - .L_5)
	.align		4
.L_5:
        /*001c*/ 	.word	index@(attn_fwd)
        /*0020*/ 	.word	0x00000258
.L_6:


//--------------------- .nv.info.attn_fwd         --------------------------
	.section	.nv.info.attn_fwd,"",@"SHT_CUDA_INFO"
	.sectionflags	@""
	.align	4


	//----- nvinfo : EIATTR_CUDA_API_VERSION
	.align		4
        /*0000*/ 	.byte	0x04, 0x37
        /*0002*/ 	.short	(.L_8 - .L_7)
.L_7:
        /*0004*/ 	.word	0x00000082


	//----- nvinfo : EIATTR_SW2861232_WAR
	.align		4
.L_8:
        /*0008*/ 	.byte	0x01, 0x35
	.zero		2


	//----- nvinfo : EIATTR_PARAM_CBANK
	.align		4
        /*000c*/ 	.byte	0x04, 0x0a
        /*000e*/ 	.short	(.L_10 - .L_9)
	.align		4
.L_9:
        /*0010*/ 	.word	index@(.nv.constant0.attn_fwd)
        /*0014*/ 	.short	0x0160
        /*0016*/ 	.short	0x0088


	//----- nvinfo : EIATTR_CBANK_PARAM_SIZE
	.align		4
.L_10:
        /*0018*/ 	.byte	0x03, 0x19
        /*001a*/ 	.short	0x0088


	//----- nvinfo : EIATTR_KPARAM_INFO
	.align		4
        /*001c*/ 	.byte	0x04, 0x17
        /*001e*/ 	.short	(.L_12 - .L_11)
.L_11:
        /*0020*/ 	.word	0x00000000
        /*0024*/ 	.short	0x0019
        /*0026*/ 	.short	0x0080
        /*0028*/ 	.byte	0x00, 0xf4, 0x21, 0x00


	//----- nvinfo : EIATTR_KPARAM_INFO
	.align		4
.L_12:
        /*002c*/ 	.byte	0x04, 0x17
        /*002e*/ 	.short	(.L_14 - .L_13)
.L_13:
        /*0030*/ 	.word	0x00000000
        /*0034*/ 	.short	0x0018
        /*0036*/ 	.short	0x0078
        /*0038*/ 	.byte	0x00, 0xf4, 0x21, 0x00


	//----- nvinfo : EIATTR_KPARAM_INFO
	.align		4
.L_14:
        /*003c*/ 	.byte	0x04, 0x17
        /*003e*/ 	.short	(.L_16 - .L_15)
.L_15:
        /*0040*/ 	.word	0x00000000
        /*0044*/ 	.short	0x0017
        /*0046*/ 	.short	0x0070
        /*0048*/ 	.byte	0x00, 0xf0, 0x11, 0x00


	//----- nvinfo : EIATTR_KPARAM_INFO
	.align		4
.L_16:
        /*004c*/ 	.byte	0x04, 0x17
        /*004e*/ 	.short	(.L_18 - .L_17)
.L_17:
        /*0050*/ 	.word	0x00000000
        /*0054*/ 	.short	0x0016
        /*0056*/ 	.short	0x006c
        /*0058*/ 	.byte	0x00, 0xf0, 0x11, 0x00


	//----- nvinfo : EIATTR_KPARAM_INFO
	.align		4
.L_18:
        /*005c*/ 	.byte	0x04, 0x17
        /*005e*/ 	.short	(.L_20 - .L_19)
.L_19:
        /*0060*/ 	.word	0x00000000
        /*0064*/ 	.short	0x0015
        /*0066*/ 	.short	0x0068
        /*0068*/ 	.byte	0x00, 0xf0, 0x11, 0x00


	//----- nvinfo : EIATTR_KPARAM_INFO
	.align		4
.L_20:
        /*006c*/ 	.byte	0x04, 0x17
        /*006e*/ 	.short	(.L_22 - .L_21)
.L_21:
        /*0070*/ 	.word	0x00000000
        /*0074*/ 	.short	0x0014
        /*0076*/ 	.short	0x0064
        /*0078*/ 	.byte	0x00, 0xf0, 0x11, 0x00


	//----- nvinfo : EIATTR_KPARAM_INFO
	.align		4
.L_22:
        /*007c*/ 	.byte	0x04, 0x17
        /*007e*/ 	.short	(.L_24 - .L_23)
.L_23:
        /*0080*/ 	.word	0x00000000
        /*0084*/ 	.short	0x0013
        /*0086*/ 	.short	0x0060
        /*0088*/ 	.byte	0x00, 0xf0, 0x11, 0x00


	//----- nvinfo : EIATTR_KPARAM_INFO
	.align		4
.L_24:
        /*008c*/ 	.byte	0x04, 0x17
        /*008e*/ 	.short	(.L_26 - .L_25)
.L_25:
        /*0090*/ 	.word	0x00000000
        /*0094*/ 	.short	0x0012
        /*0096*/ 	.short	0x005c
        /*0098*/ 	.byte	0x00, 0xf0, 0x11, 0x00


	//----- nvinfo : EIATTR_KPARAM_INFO
	.align		4
.L_26:
        /*009c*/ 	.byte	0x04, 0x17
        /*009e*/ 	.short	(.L_28 - .L_27)
.L_27:
        /*00a0*/ 	.word	0x00000000
        /*00a4*/ 	.short	0x0011
        /*00a6*/ 	.short	0x0058
        /*00a8*/ 	.byte	0x00, 0xf0, 0x11, 0x00


	//----- nvinfo : EIATTR_KPARAM_INFO
	.align		4
.L_28:
        /*00ac*/ 	.byte	0x04, 0x17
        /*00ae*/ 	.short	(.L_30 - .L_29)
.L_29:
        /*00b0*/ 	.word	0x00000000
        /*00b4*/ 	.short	0x0010
        /*00b6*/ 	.short	0x0054
        /*00b8*/ 	.byte	0x00, 0xf0, 0x11, 0x00


	//----- nvinfo : EIATTR_KPARAM_INFO
	.align		4
.L_30:
        /*00bc*/ 	.byte	0x04, 0x17
        /*00be*/ 	.short	(.L_32 - .L_31)
.L_31:
        /*00c0*/ 	.word	0x00000000
        /*00c4*/ 	.short	0x000f
        /*00c6*/ 	.short	0x0050
        /*00c8*/ 	.byte	0x00, 0xf0, 0x11, 0x00


	//----- nvinfo : EIATTR_KPARAM_INFO
	.align		4
.L_32:
        /*00cc*/ 	.byte	0x04, 0x17
        /*00ce*/ 	.short	(.L_34 - .L_33)
.L_33:
        /*00d0*/ 	.word	0x00000000
        /*00d4*/ 	.short	0x000e
        /*00d6*/ 	.short	0x004c
        /*00d8*/ 	.byte	0x00, 0xf0, 0x11, 0x00


	//----- nvinfo : EIATTR_KPARAM_INFO
	.align		4
.L_34:
        /*00dc*/ 	.byte	0x04, 0x17
        /*00de*/ 	.short	(.L_36 - .L_35)
.L_35:
        /*00e0*/ 	.word	0x00000000
        /*00e4*/ 	.short	0x000d
        /*00e6*/ 	.short	0x0048
        /*00e8*/ 	.byte	0x00, 0xf0, 0x11, 0x00


	//----- nvinfo : EIATTR_KPARAM_INFO
	.align		4
.L_36:
        /*00ec*/ 	.byte	0x04, 0x17
        /*00ee*/ 	.short	(.L_38 - .L_37)
.L_37:
        /*00f0*/ 	.word	0x00000000
        /*00f4*/ 	.short	0x000c
        /*00f6*/ 	.short	0x0044
        /*00f8*/ 	.byte	0x00, 0xf0, 0x11, 0x00


	//----- nvinfo : EIATTR_KPARAM_INFO
	.align		4
.L_38:
        /*00fc*/ 	.byte	0x04, 0x17
        /*00fe*/ 	.short	(.L_40 - .L_39)
.L_39:
        /*0100*/ 	.word	0x00000000
        /*0104*/ 	.short	0x000b
        /*0106*/ 	.short	0x0040
        /*0108*/ 	.byte	0x00, 0xf0, 0x11, 0x00


	//----- nvinfo : EIATTR_KPARAM_INFO
	.align		4
.L_40:
        /*010c*/ 	.byte	0x04, 0x17
        /*010e*/ 	.short	(.L_42 - .L_41)
.L_41:
        /*0110*/ 	.word	0x00000000
        /*0114*/ 	.short	0x000a
        /*0116*/ 	.short	0x003c
        /*0118*/ 	.byte	0x00, 0xf0, 0x11, 0x00


	//----- nvinfo : EIATTR_KPARAM_INFO
	.align		4
.L_42:
        /*011c*/ 	.byte	0x04, 0x17
        /*011e*/ 	.short	(.L_44 - .L_43)
.L_43:
        /*0120*/ 	.word	0x00000000
        /*0124*/ 	.short	0x0009
        /*0126*/ 	.short	0x0038
        /*0128*/ 	.byte	0x00, 0xf0, 0x11, 0x00


	//----- nvinfo : EIATTR_KPARAM_INFO
	.align		4
.L_44:
        /*012c*/ 	.byte	0x04, 0x17
        /*012e*/ 	.short	(.L_46 - .L_45)
.L_45:
        /*0130*/ 	.word	0x00000000
        /*0134*/ 	.short	0x0008
        /*0136*/ 	.short	0x0034
        /*0138*/ 	.byte	0x00, 0xf0, 0x11, 0x00


	//----- nvinfo : EIATTR_KPARAM_INFO
	.align		4
.L_46:
        /*013c*/ 	.byte	0x04, 0x17
        /*013e*/ 	.short	(.L_48 - .L_47)
.L_47:
        /*0140*/ 	.word	0x00000000
        /*0144*/ 	.short	0x0007
        /*0146*/ 	.short	0x0030
        /*0148*/ 	.byte	0x00, 0xf0, 0x11, 0x00


	//----- nvinfo : EIATTR_KPARAM_INFO
	.align		4
.L_48:
        /*014c*/ 	.byte	0x04, 0x17
        /*014e*/ 	.short	(.L_50 - .L_49)
.L_49:
        /*0150*/ 	.word	0x00000000
        /*0154*/ 	.short	0x0006
        /*0156*/ 	.short	0x002c
        /*0158*/ 	.byte	0x00, 0xf0, 0x11, 0x00


	//----- nvinfo : EIATTR_KPARAM_INFO
	.align		4
.L_50:
        /*015c*/ 	.byte	0x04, 0x17
        /*015e*/ 	.short	(.L_52 - .L_51)
.L_51:
        /*0160*/ 	.word	0x00000000
        /*0164*/ 	.short	0x0005
        /*0166*/ 	.short	0x0028
        /*0168*/ 	.byte	0x00, 0xf0, 0x11, 0x00


	//----- nvinfo : EIATTR_KPARAM_INFO
	.align		4
.L_52:
        /*016c*/ 	.byte	0x04, 0x17
        /*016e*/ 	.short	(.L_54 - .L_53)
.L_53:
        /*0170*/ 	.word	0x00000000
        /*0174*/ 	.short	0x0004
        /*0176*/ 	.short	0x0020
        /*0178*/ 	.byte	0x00, 0xf4, 0x21, 0x00


	//----- nvinfo : EIATTR_KPARAM_INFO
	.align		4
.L_54:
        /*017c*/ 	.byte	0x04, 0x17
        /*017e*/ 	.short	(.L_56 - .L_55)
.L_55:
        /*0180*/ 	.word	0x00000000
        /*0184*/ 	.short	0x0003
        /*0186*/ 	.short	0x0018
        /*0188*/ 	.byte	0x00, 0xf4, 0x21, 0x00


	//----- nvinfo : EIATTR_KPARAM_INFO
	.align		4
.L_56:
        /*018c*/ 	.byte	0x04, 0x17
        /*018e*/ 	.short	(.L_58 - .L_57)
.L_57:
        /*0190*/ 	.word	0x00000000
        /*0194*/ 	.short	0x0002
        /*0196*/ 	.short	0x0010
        /*0198*/ 	.byte	0x00, 0xf4, 0x21, 0x00


	//----- nvinfo : EIATTR_KPARAM_INFO
	.align		4
.L_58:
        /*019c*/ 	.byte	0x04, 0x17
        /*019e*/ 	.short	(.L_60 - .L_59)
.L_59:
        /*01a0*/ 	.word	0x00000000
        /*01a4*/ 	.short	0x0001
        /*01a6*/ 	.short	0x0008
        /*01a8*/ 	.byte	0x00, 0xf4, 0x21, 0x00


	//----- nvinfo : EIATTR_KPARAM_INFO
	.align		4
.L_60:
        /*01ac*/ 	.byte	0x04, 0x17
        /*01ae*/ 	.short	(.L_62 - .L_61)
.L_61:
        /*01b0*/ 	.word	0x00000000
        /*01b4*/ 	.short	0x0000
        /*01b6*/ 	.short	0x0000
        /*01b8*/ 	.byte	0x00, 0xf4, 0x21, 0x00


	//----- nvinfo : EIATTR_MAXREG_COUNT
	.align		4
.L_62:
        /*01bc*/ 	.byte	0x03, 0x1b
        /*01be*/ 	.short	0x00ff


	//----- nvinfo : EIATTR_NUM_BARRIERS
	.align		4
        /*01c0*/ 	.byte	0x02, 0x4c
        /*01c2*/ 	.byte	0x01
	.zero		1


	//----- nvinfo : EIATTR_ANNOTATIONS
	.align		4
        /*01c4*/ 	.byte	0x04, 0x55
        /*01c6*/ 	.short	(.L_64 - .L_63)


	//   ....[0]....
.L_63:
        /*01c8*/ 	.word	0x00000001
        /*01cc*/ 	.byte	0x80, 0x09, 0x00, 0x00, 0x01, 0x00, 0x00, 0x00, 0x90, 0x09, 0x00, 0x00, 0x01, 0x00, 0x00, 0x00
        /* <DEDUP_REMOVED lines=241> */
        /*10ec*/ 	.byte	0x30, 0x5e, 0x01, 0x00, 0x01, 0x00, 0x00, 0x00, 0x40, 0x5e, 0x01, 0x00


	//----- nvinfo : EIATTR_MERCURY_ISA_VERSION
	.align		4
.L_64:
        /*10f8*/ 	.byte	0x03, 0x5f
        /*10fa*/ 	.short	0x0000


	//----- nvinfo : EIATTR_COOP_GROUP_MASK_REGIDS
	.align		4
        /*10fc*/ 	.byte	0x04, 0x29
        /*10fe*/ 	.short	(.L_66 - .L_65)


	//   ....[0]....
.L_65:
        /*1100*/ 	.word	0xffffffff


	//   ....[1]....
        /*1104*/ 	.word	0xffffffff


	//   ....[2]....
        /*1108*/ 	.word	0xffffffff


	//   ....[3]....
        /*110c*/ 	.word	0xffffffff


	//   ....[4]....
        /*1110*/ 	.word	0xffffffff


	//   ....[5]....
        /*1114*/ 	.word	0xffffffff


	//   ....[6]....
        /*1118*/ 	.word	0xffffffff


	//   ....[7]....
        /*111c*/ 	.word	0xffffffff


	//   ....[8]....
        /*1120*/ 	.word	0xffffffff


	//   ....[9]....
        /*1124*/ 	.word	0xffffffff


	//   ....[10]....
        /*1128*/ 	.word	0xffffffff


	//   ....[11]....
        /*112c*/ 	.word	0xffffffff


	//   ....[12]....
        /*1130*/ 	.word	0xffffffff


	//   ....[13]....
        /*1134*/ 	.word	0xffffffff


	//   ....[14]....
        /*1138*/ 	.word	0xffffffff


	//   ....[15]....
        /*113c*/ 	.word	0xffffffff


	//----- nvinfo : EIATTR_COOP_GROUP_INSTR_OFFSETS
	.align		4
.L_66:
        /*1140*/ 	.byte	0x04, 0x28
        /*1142*/ 	.short	(.L_68 - .L_67)


	//   ....[0]....
.L_67:
        /*1144*/ 	.word	0x00009090


	//   ....[1]....
        /*1148*/ 	.word	0x000094a0


	//   ....[2]....
        /*114c*/ 	.word	0x00009590


	//   ....[3]....
        /*1150*/ 	.word	0x000095a0


	//   ....[4]....
        /*1154*/ 	.word	0x00009620


	//   ....[5]....
        /*1158*/ 	.word	0x000097b0


	//   ....[6]....
        /*115c*/ 	.word	0x000097e0


	//   ....[7]....
        /*1160*/ 	.word	0x00009890


	//   ....[8]....
        /*1164*/ 	.word	0x0000b750


	//   ....[9]....
        /*1168*/ 	.word	0x0000b770


	//   ....[10]....
        /*116c*/ 	.word	0x0000b780


	//   ....[11]....
        /*1170*/ 	.word	0x0000b790


	//   ....[12]....
        /*1174*/ 	.word	0x0000b890


	//   ....[13]....
        /*1178*/ 	.word	0x0000b8d0


	//   ....[14]....
        /*117c*/ 	.word	0x0000b8e0


	//   ....[15]....
        /*1180*/ 	.word	0x0000b8f0


	//----- nvinfo : EIATTR_EXIT_INSTR_OFFSETS
	.align		4
.L_68:
        /*1184*/ 	.byte	0x04, 0x1c
        /*1186*/ 	.short	(.L_70 - .L_69)


	//   ....[0]....
.L_69:
        /*1188*/ 	.word	0x00016680


	//----- nvinfo : EIATTR_REQNTID
	.align		4
.L_70:
        /*118c*/ 	.byte	0x04, 0x10
        /*118e*/ 	.short	(.L_72 - .L_71)
.L_71:
        /*1190*/ 	.word	0x00000100
        /*1194*/ 	.word	0x00000001
        /*1198*/ 	.word	0x00000001
.L_72:


//--------------------- .nv.callgraph             --------------------------
	.section	.nv.callgraph,"",@"SHT_CUDA_CALLGRAPH"
	.align	4
	.sectionentsize	8
	.align		4
        /*0000*/ 	.word	0x00000000
	.align		4
        /*0004*/ 	.word	0xffffffff
	.align		4
        /*0008*/ 	.word	0x00000000
	.align		4
        /*000c*/ 	.word	0xfffffffe
	.align		4
        /*0010*/ 	.word	0x00000000
	.align		4
        /*0014*/ 	.word	0xfffffffd
	.align		4
        /*0018*/ 	.word	0x00000000
	.align		4
        /*001c*/ 	.word	0xfffffffc


//--------------------- .nv.rel.action            --------------------------
	.section	.nv.rel.action,"",@"SHT_CUDA_RELOCINFO"
	.align	8
	.sectionentsize	8
        /*0000*/ 	.byte	0x73, 0x00, 0x00, 0x00, 0x00, 0x00, 0x00, 0x00, 0x00, 0x00, 0x00, 0x11, 0x25, 0x00, 0x05, 0x36


//--------------------- .nv.constant4             --------------------------
	.section	.nv.constant4,"a",@progbits
	.align	8
	.align		8
.nv.constant4:
        /*0000*/ 	.dword	_$_str


//--------------------- .nv.constant0.attn_fwd    --------------------------
	.section	.nv.constant0.attn_fwd,"a",@progbits
	.sectionflags	@""
	.align	4
.nv.constant0.attn_fwd:
	.zero		488


//--------------------- .text.attn_fwd            --------------------------
	.section	.text.attn_fwd,"ax",@progbits
	.sectioninfo	@"SHI_REGISTERS=255"
	.align	128
        .global         attn_fwd
        .type           attn_fwd,@function
        .size           attn_fwd,(.L_x_4 - attn_fwd)
        .other          attn_fwd,@"STO_CUDA_ENTRY STV_DEFAULT"
attn_fwd:
.text.attn_fwd:
[----:B------:R-:W-:Y:S02]  /*0000*/  MOV R1, c[0x0][0x28] ;  /* 0x00000a0000017a02 */ /* 0x000fe40000000f00 */
[----:B------:R-:W0:Y:S01]  /*0010*/  S2R R2, SR_CTAID.X ;  /* 0x0000000000027919 */ /* 0x000e220000002500 */
[----:B------:R-:W-:Y:S01]  /*0020*/  MOV R27, c[0x0][0x198] ;  /* 0x00006600001b7a02 */ /* 0x000fe20000000f00 */
[----:B------:R-:W-:Y:S01]  /*0030*/  ULDC.64 UR6, c[0x0][0x118] ;  /* 0x0000460000067ab9 */ /* 0x000fe20000000a00 */
[----:B------:R-:W-:Y:S01]  /*0040*/  IADD3 R1, R1, -0x258, RZ ;  /* 0xfffffda801017810 */ /* 0x000fe20007ffe0ff */
[----:B------:R-:W0:Y:S01]  /*0050*/  S2R R120, SR_TID.X ;  /* 0x0000000000787919 */ /* 0x000e220000002100 */
[----:B------:R-:W-:-:S03]  /*0060*/  SHF.L.U32 R5, R27, 0x3, RZ ;  /* 0x000000031b057819 */ /* 0x000fc600000006ff */
[----:B------:R-:W1:Y:S01]  /*0070*/  S2R R0, SR_CTAID.Y ;  /* 0x0000000000007919 */ /* 0x000e620000002600 */
[----:B------:R-:W-:Y:S02]  /*0080*/  SHF.L.U32 R7, R27, 0x4, RZ ;  /* 0x000000041b077819 */ /* 0x000fe400000006ff */
[----:B0-----:R-:W-:Y:S01]  /*0090*/  PRMT R2, R120, 0x6540, R2 ;  /* 0x0000654078027816 */ /* 0x001fe20000000002 */
[----:B-1----:R-:W-:-:S04]  /*00a0*/  IMAD R0, R0, c[0x0][0x190], RZ ;  /* 0x0000640000007a24 */ /* 0x002fc800078e02ff */
[----:B------:R-:W-:Y:S01]  /*00b0*/  IMAD R2, R2, c[0x0][0x194], RZ ;  /* 0x0000650002027a24 */ /* 0x000fe200078e02ff */
[C---:B------:R-:W-:Y:S01]  /*00c0*/  SHF.L.U32 R164, R0.reuse, 0x1, RZ ;  /* 0x0000000100a47819 */ /* 0x040fe200000006ff */
[----:B------:R-:W-:-:S03]  /*00d0*/  IMAD.HI R0, R0, 0x2, RZ ;  /* 0x0000000200007827 */ /* 0x000fc600078e02ff */
[C---:B------:R-:W-:Y:S01]  /*00e0*/  SHF.L.U32 R165, R2.reuse, 0x1, RZ ;  /* 0x0000000102a57819 */ /* 0x040fe200000006ff */
[----:B------:R-:W-:-:S03]  /*00f0*/  IMAD.HI R3, R2, 0x2, RZ ;  /* 0x0000000202037827 */ /* 0x000fc600078e02ff */
[----:B------:R-:W-:-:S04]  /*0100*/  IADD3 R164, P0, P1, R165, c[0x0][0x160], R164 ;  /* 0x00005800a5a47a10 */ /* 0x000fc8000791e0a4 */
[----:B------:R-:W-:Y:S02]  /*0110*/  IADD3.X R165, R3, c[0x0][0x164], R0, P0, P1 ;  /* 0x0000590003a57a10 */ /* 0x000fe400007e2400 */
[CC--:B------:R-:W-:Y:S01]  /*0120*/  LEA R100, P0, R27.reuse, R164.reuse, 0x4 ;  /* 0x000000a41b647211 */ /* 0x0c0fe200078020ff */
[C---:B------:R-:W-:Y:S01]  /*0130*/  IMAD R13, R27.reuse, 0x110, RZ ;  /* 0x000001101b0d7824 */ /* 0x040fe200078e02ff */
[CC--:B------:R-:W-:Y:S01]  /*0140*/  LEA R2, P1, R27.reuse, R164.reuse, 0x5 ;  /* 0x000000a41b027211 */ /* 0x0c0fe200078228ff */
[----:B------:R-:W-:Y:S01]  /*0150*/  IMAD R37, R27, 0x88, RZ ;  /* 0x000000881b257824 */ /* 0x000fe200078e02ff */
[-C--:B------:R-:W-:Y:S01]  /*0160*/  LEA.HI.X.SX32 R101, R5, R165.reuse, 0x1, P0 ;  /* 0x000000a505657211 */ /* 0x080fe200000f0eff */
[C---:B------:R-:W-:Y:S01]  /*0170*/  IMAD R15, R27.reuse, 0x12, RZ ;  /* 0x000000121b0f7824 */ /* 0x040fe200078e02ff */
[C---:B------:R-:W-:Y:S01]  /*0180*/  SHF.L.U32 R5, R27.reuse, 0x5, RZ ;  /* 0x000000051b057819 */ /* 0x040fe200000006ff */
[C---:B------:R-:W-:Y:S01]  /*0190*/  IMAD R17, R27.reuse, 0x24, RZ ;  /* 0x000000241b117824 */ /* 0x040fe200078e02ff */
[C---:B------:R-:W-:Y:S01]  /*01a0*/  LEA R6, P0, R27.reuse, R164, 0x6 ;  /* 0x000000a41b067211 */ /* 0x040fe200078030ff */
[----:B------:R-:W-:Y:S01]  /*01b0*/  IMAD R19, R27, 0x48, RZ ;  /* 0x000000481b137824 */ /* 0x000fe200078e02ff */
[-C--:B------:R-:W-:Y:S01]  /*01c0*/  LEA.HI.X.SX32 R3, R7, R165.reuse, 0x1, P1 ;  /* 0x000000a507037211 */ /* 0x080fe200008f0eff */
[----:B------:R0:W2:Y:S01]  /*01d0*/  LDG.E.U16 R100, [R100.64] ;  /* 0x0000000664647981 */ /* 0x0000a2000c1e1500 */
[----:B------:R-:W-:-:S02]  /*01e0*/  LEA.HI.X.SX32 R7, R5, R165, 0x1, P0 ;  /* 0x000000a505077211 */ /* 0x000fc400000f0eff */
[-C--:B------:R-:W-:Y:S01]  /*01f0*/  IADD3 R12, P0, R13, R164.reuse, RZ ;  /* 0x000000a40d0c7210 */ /* 0x080fe20007f1e0ff */
[----:B------:R1:W3:Y:S01]  /*0200*/  LDG.E.U16 R95, [R2.64] ;  /* 0x00000006025f7981 */ /* 0x0002e2000c1e1500 */
[C---:B------:R-:W-:Y:S02]  /*0210*/  SHF.L.U32 R9, R27.reuse, 0x6, RZ ;  /* 0x000000061b097819 */ /* 0x040fe400000006ff */
[CC--:B------:R-:W-:Y:S01]  /*0220*/  LEA R8, P1, R27.reuse, R164.reuse, 0x7 ;  /* 0x000000a41b087211 */ /* 0x0c0fe200078238ff */
[----:B------:R-:W-:Y:S01]  /*0230*/  IMAD R107, R27, 0x120, RZ ;  /* 0x000001201b6b7824 */ /* 0x000fe200078e02ff */
[----:B------:R-:W-:Y:S01]  /*0240*/  LEA.HI.X.SX32 R13, R37, R165, 0x1, P0 ;  /* 0x000000a5250d7211 */ /* 0x000fe200000f0eff */
[----:B0-----:R0:W4:Y:S01]  /*0250*/  LDG.E.U16 R101, [R6.64] ;  /* 0x0000000606657981 */ /* 0x001122000c1e1500 */
[----:B------:R-:W-:Y:S02]  /*0260*/  IADD3 R4, P0, R15, R164, RZ ;  /* 0x000000a40f047210 */ /* 0x000fe40007f1e0ff */
[----:B-1----:R-:W-:Y:S01]  /*0270*/  LEA R3, R27, R27, 0x3 ;  /* 0x0000001b1b037211 */ /* 0x002fe200078e18ff */
[----:B------:R1:W5:Y:S01]  /*0280*/  LDG.E.U16 R103, [R12.64] ;  /* 0x000000060c677981 */ /* 0x000362000c1e1500 */
[----:B------:R-:W-:-:S02]  /*0290*/  LEA.HI.X.SX32 R9, R9, R165, 0x1, P1 ;  /* 0x000000a509097211 */ /* 0x000fc400008f0eff */
[-C--:B------:R-:W-:Y:S01]  /*02a0*/  LEA.HI.X.SX32 R5, R3, R165.reuse, 0x1, P0 ;  /* 0x000000a503057211 */ /* 0x080fe200000f0eff */
[----:B------:R-:W-:Y:S01]  /*02b0*/  IMAD R21, R27, 0x90, RZ ;  /* 0x000000901b157824 */ /* 0x000fe200078e02ff */
[-C--:B0-----:R-:W-:Y:S01]  /*02c0*/  IADD3 R6, P1, R17, R164.reuse, RZ ;  /* 0x000000a411067210 */ /* 0x081fe20007f3e0ff */
[----:B------:R0:W2:Y:S01]  /*02d0*/  LDG.E.U16 R97, [R8.64] ;  /* 0x0000000608617981 */ /* 0x0000a2000c1e1500 */
[----:B------:R-:W-:Y:S02]  /*02e0*/  IADD3 R240, P0, R19, R164, RZ ;  /* 0x000000a413f07210 */ /* 0x000fe40007f1e0ff */
[-C--:B------:R-:W-:Y:S01]  /*02f0*/  LEA.HI.X.SX32 R7, R15, R165.reuse, 0x1, P1 ;  /* 0x000000a50f077211 */ /* 0x080fe200008f0eff */
[----:B------:R0:W2:Y:S01]  /*0300*/  LDG.E.U16 R14, [R4.64] ;  /* 0x00000006040e7981 */ /* 0x0000a2000c1e1500 */
[----:B------:R-:W-:-:S03]  /*0310*/  LEA.HI.X.SX32 R241, R17, R165, 0x1, P0 ;  /* 0x000000a511f17211 */ /* 0x000fc600000f0eff */
[----:B------:R0:W2:Y:S04]  /*0320*/  LDG.E.U16 R251, [R6.64] ;  /* 0x0000000606fb7981 */ /* 0x0000a8000c1e1500 */
[----:B------:R-:W3:Y:S01]  /*0330*/  LDG.E.U16 R240, [R240.64] ;  /* 0x00000006f0f07981 */ /* 0x000ee2000c1e1500 */
[C---:B------:R-:W-:Y:S02]  /*0340*/  SHF.L.U32 R11, R27.reuse, 0x7, RZ ;  /* 0x000000071b0b7819 */ /* 0x040fe400000006ff */
[CC--:B------:R-:W-:Y:S01]  /*0350*/  LEA R10, P2, R27.reuse, R164.reuse, 0x8 ;  /* 0x000000a41b0a7211 */ /* 0x0c0fe200078440ff */
[----:B-1----:R-:W-:Y:S01]  /*0360*/  IMAD R13, R27, 0x130, RZ ;  /* 0x000001301b0d7824 */ /* 0x002fe200078e02ff */
[-C--:B------:R-:W-:Y:S01]  /*0370*/  IADD3 R106, P1, R107, R164.reuse, RZ ;  /* 0x000000a46b6a7210 */ /* 0x080fe20007f3e0ff */
[----:B------:R-:W-:Y:S01]  /*0380*/  IMAD R113, R27, 0x160, RZ ;  /* 0x000001601b717824 */ /* 0x000fe200078e02ff */
[-C--:B------:R-:W-:Y:S01]  /*0390*/  LEA.HI.X.SX32 R11, R11, R165.reuse, 0x1, P2 ;  /* 0x000000a50b0b7211 */ /* 0x080fe200010f0eff */
[----:B------:R-:W-:Y:S01]  /*03a0*/  IMAD R3, R27, 0x98, RZ ;  /* 0x000000981b037824 */ /* 0x000fe200078e02ff */
[-C--:B------:R-:W-:Y:S01]  /*03b0*/  LEA.HI.X.SX32 R107, R21, R165.reuse, 0x1, P1 ;  /* 0x000000a5156b7211 */ /* 0x080fe200008f0eff */
[----:B------:R-:W-:Y:S01]  /*03c0*/  IMAD R15, R27, 0x28, RZ ;  /* 0x000000281b0f7824 */ /* 0x000fe200078e02ff */
[-C--:B------:R-:W-:Y:S01]  /*03d0*/  IADD3 R12, P1, R13, R164.reuse, RZ ;  /* 0x000000a40d0c7210 */ /* 0x080fe20007f3e0ff */
[----:B------:R1:W4:Y:S01]  /*03e0*/  LDG.E.U16 R94, [R10.64] ;  /* 0x000000060a5e7981 */ /* 0x000322000c1e1500 */
[-C--:B------:R-:W-:Y:S01]  /*03f0*/  IADD3 R104, P2, R21, R164.reuse, RZ ;  /* 0x000000a415687210 */ /* 0x080fe20007f5e0ff */
[----:B0-----:R-:W-:Y:S01]  /*0400*/  IMAD R9, R27, 0xa, RZ ;  /* 0x0000000a1b097824 */ /* 0x001fe200078e02ff */
[-C--:B------:R-:W-:Y:S01]  /*0410*/  LEA.HI.X.SX32 R13, R3, R165.reuse, 0x1, P1 ;  /* 0x000000a5030d7211 */ /* 0x080fe200008f0eff */
[----:B------:R-:W-:Y:S01]  /*0420*/  IMAD R33, R27, 0x58, RZ ;  /* 0x000000581b217824 */ /* 0x000fe200078e02ff */
[----:B------:R-:W-:Y:S01]  /*0430*/  LEA.HI.X.SX32 R105, R19, R165, 0x1, P2 ;  /* 0x000000a513697211 */ /* 0x000fe200010f0eff */
[C---:B------:R-:W-:Y:S01]  /*0440*/  IMAD R23, R27.reuse, 0x150, RZ ;  /* 0x000001501b177824 */ /* 0x040fe200078e02ff */
[C---:B------:R-:W-:Y:S01]  /*0450*/  LEA R5, R27.reuse, R27, 0x2 ;  /* 0x0000001b1b057211 */ /* 0x040fe200078e10ff */
[C---:B------:R-:W-:Y:S01]  /*0460*/  IMAD R17, R27.reuse, 0x50, RZ ;  /* 0x000000501b117824 */ /* 0x040fe200078e02ff */
[----:B------:R0:W4:Y:S01]  /*0470*/  LDG.E.U16 R106, [R106.64] ;  /* 0x000000066a6a7981 */ /* 0x000122000c1e1500 */
[----:B-1----:R-:W-:Y:S01]  /*0480*/  IMAD R11, R27, 0x14, RZ ;  /* 0x000000141b0b7824 */ /* 0x002fe200078e02ff */
[----:B------:R-:W-:-:S02]  /*0490*/  IADD3 R8, P2, R15, R164, RZ ;  /* 0x000000a40f087210 */ /* 0x000fc40007f5e0ff */
[-C--:B------:R-:W-:Y:S01]  /*04a0*/  IADD3 R4, P0, R9, R164.reuse, RZ ;  /* 0x000000a409047210 */ /* 0x080fe20007f1e0ff */
[----:B------:R-:W-:Y:S01]  /*04b0*/  IMAD R21, R27, 0x140, RZ ;  /* 0x000001401b157824 */ /* 0x000fe200078e02ff */
[-C--:B------:R-:W-:Y:S01]  /*04c0*/  IADD3 R6, P1, R11, R164.reuse, RZ ;  /* 0x000000a40b067210 */ /* 0x080fe20007f3e0ff */
[----:B------:R1:W4:Y:S01]  /*04d0*/  LDG.E.U16 R104, [R104.64] ;  /* 0x0000000668687981 */ /* 0x000322000c1e1500 */
[-C--:B------:R-:W-:Y:S02]  /*04e0*/  LEA.HI.X.SX32 R5, R5, R165.reuse, 0x1, P0 ;  /* 0x000000a505057211 */ /* 0x080fe400000f0eff */
[-C--:B------:R-:W-:Y:S01]  /*04f0*/  LEA.HI.X.SX32 R7, R9, R165.reuse, 0x1, P1 ;  /* 0x000000a509077211 */ /* 0x080fe200008f0eff */
[----:B------:R-:W-:Y:S01]  /*0500*/  IMAD R67, R27, 0xa8, RZ ;  /* 0x000000a81b437824 */ /* 0x000fe200078e02ff */
[----:B------:R-:W-:Y:S01]  /*0510*/  LEA.HI.X.SX32 R9, R11, R165, 0x1, P2 ;  /* 0x000000a50b097211 */ /* 0x000fe200010f0eff */
[----:B------:R0:W4:Y:S04]  /*0520*/  LDG.E.U16 R2, [R4.64] ;  /* 0x0000000604027981 */ /* 0x000128000c1e1500 */
[----:B------:R0:W4:Y:S04]  /*0530*/  LDG.E.U16 R249, [R8.64] ;  /* 0x0000000608f97981 */ /* 0x000128000c1e1500 */
[----:B------:R0:W4:Y:S01]  /*0540*/  LDG.E.U16 R0, [R6.64] ;  /* 0x0000000606007981 */ /* 0x000122000c1e1500 */
[----:B------:R-:W-:Y:S01]  /*0550*/  IADD3 R10, P0, R17, R164, RZ ;  /* 0x000000a4110a7210 */ /* 0x000fe20007f1e0ff */
[----:B------:R-:W-:-:S02]  /*0560*/  IMAD R19, R27, 0xb0, RZ ;  /* 0x000000b01b137824 */ /* 0x000fc400078e02ff */
[----:B-1----:R1:W4:Y:S01]  /*0570*/  LDG.E.U16 R105, [R12.64] ;  /* 0x000000060c697981 */ /* 0x002322000c1e1500 */
[----:B------:R-:W-:Y:S01]  /*0580*/  LEA.HI.X.SX32 R11, R15, R165, 0x1, P0 ;  /* 0x000000a50f0b7211 */ /* 0x000fe200000f0eff */
[----:B------:R-:W-:Y:S01]  /*0590*/  IMAD R15, R27, 0xa0, RZ ;  /* 0x000000a01b0f7824 */ /* 0x000fe200078e02ff */
[-C--:B0-----:R-:W-:Y:S01]  /*05a0*/  IADD3 R4, P1, R21, R164.reuse, RZ ;  /* 0x000000a415047210 */ /* 0x081fe20007f3e0ff */
[----:B------:R-:W-:Y:S01]  /*05b0*/  IMAD R63, R27, 0x18, RZ ;  /* 0x000000181b3f7824 */ /* 0x000fe200078e02ff */
[----:B------:R-:W4:Y:S04]  /*05c0*/  LDG.E.U16 R102, [R164.64] ;  /* 0x00000006a4667981 */ /* 0x000f28000c1e1500 */
[----:B------:R0:W4:Y:S01]  /*05d0*/  LDG.E.U16 R107, [R10.64] ;  /* 0x000000060a6b7981 */ /* 0x000122000c1e1500 */
[----:B-1----:R-:W-:-:S02]  /*05e0*/  IADD3 R12, P0, R15, R164, RZ ;  /* 0x000000a40f0c7210 */ /* 0x002fc40007f1e0ff */
[-C--:B------:R-:W-:Y:S02]  /*05f0*/  LEA.HI.X.SX32 R5, R15, R165.reuse, 0x1, P1 ;  /* 0x000000a50f057211 */ /* 0x080fe400008f0eff */
[-C--:B------:R-:W-:Y:S02]  /*0600*/  LEA.HI.X.SX32 R13, R17, R165.reuse, 0x1, P0 ;  /* 0x000000a5110d7211 */ /* 0x080fe400000f0eff */
[-C--:B------:R-:W-:Y:S01]  /*0610*/  IADD3 R8, P0, R19, R164.reuse, RZ ;  /* 0x000000a413087210 */ /* 0x080fe20007f1e0ff */
[----:B------:R-:W-:Y:S01]  /*0620*/  IMAD R7, R27, 0xb8, RZ ;  /* 0x000000b81b077824 */ /* 0x000fe200078e02ff */
[----:B------:R-:W-:Y:S01]  /*0630*/  IADD3 R112, P1, R113, R164, RZ ;  /* 0x000000a471707210 */ /* 0x000fe20007f3e0ff */
[----:B------:R1:W4:Y:S01]  /*0640*/  LDG.E.U16 R108, [R12.64] ;  /* 0x000000060c6c7981 */ /* 0x000322000c1e1500 */
[-C--:B------:R-:W-:Y:S01]  /*0650*/  LEA.HI.X.SX32 R9, R33, R165.reuse, 0x1, P0 ;  /* 0x000000a521097211 */ /* 0x080fe200000f0eff */
[----:B0-----:R-:W-:Y:S01]  /*0660*/  IMAD R11, R27, 0x170, RZ ;  /* 0x000001701b0b7824 */ /* 0x001fe200078e02ff */
[----:B------:R-:W-:Y:S01]  /*0670*/  LEA.HI.X.SX32 R113, R19, R165, 0x1, P1 ;  /* 0x000000a513717211 */ /* 0x000fe200008f0eff */
[C---:B------:R-:W-:Y:S01]  /*0680*/  IMAD R19, R27.reuse, 0xc0, RZ ;  /* 0x000000c01b137824 */ /* 0x040fe200078e02ff */
[----:B------:R0:W4:Y:S01]  /*0690*/  LDG.E.U16 R110, [R4.64] ;  /* 0x00000006046e7981 */ /* 0x000122000c1e1500 */
[----:B------:R-:W-:-:S02]  /*06a0*/  IMAD R17, R27, 0x60, RZ ;  /* 0x000000601b117824 */ /* 0x000fc400078e02ff */
[----:B-1----:R-:W-:Y:S01]  /*06b0*/  IMAD R13, R27, 0x30, RZ ;  /* 0x000000301b0d7824 */ /* 0x002fe200078e02ff */
[----:B------:R1:W4:Y:S01]  /*06c0*/  LDG.E.U16 R111, [R8.64] ;  /* 0x00000006086f7981 */ /* 0x000322000c1e1500 */
[----:B------:R-:W-:-:S03]  /*06d0*/  IADD3 R10, P1, R11, R164, RZ ;  /* 0x000000a40b0a7210 */ /* 0x000fc60007f3e0ff */
[-C--:B0-----:R-:W-:Y:S01]  /*06e0*/  IADD3 R4, P0, R13, R164.reuse, RZ ;  /* 0x000000a40d047210 */ /* 0x081fe20007f1e0ff */
[----:B------:R0:W4:Y:S01]  /*06f0*/  LDG.E.U16 R112, [R112.64] ;  /* 0x0000000670707981 */ /* 0x000122000c1e1500 */
[----:B------:R-:W-:Y:S01]  /*0700*/  LEA.HI.X.SX32 R11, R7, R165, 0x1, P1 ;  /* 0x000000a5070b7211 */ /* 0x000fe200008f0eff */
[----:B-1----:R-:W-:Y:S01]  /*0710*/  IMAD R9, R27, 0x180, RZ ;  /* 0x000001801b097824 */ /* 0x002fe200078e02ff */
[----:B------:R-:W-:-:S03]  /*0720*/  IADD3 R8, P1, R17, R164, RZ ;  /* 0x000000a411087210 */ /* 0x000fc60007f3e0ff */
[----:B------:R1:W4:Y:S01]  /*0730*/  LDG.E.U16 R114, [R10.64] ;  /* 0x000000060a727981 */ /* 0x000322000c1e1500 */
[-C--:B------:R-:W-:Y:S02]  /*0740*/  LEA.HI.X.SX32 R5, R63, R165.reuse, 0x1, P0 ;  /* 0x000000a53f057211 */ /* 0x080fe400000f0eff */
[----:B------:R-:W-:Y:S02]  /*0750*/  IADD3 R12, P0, R9, R164, RZ ;  /* 0x000000a4090c7210 */ /* 0x000fe40007f1e0ff */
[-C--:B------:R-:W-:Y:S01]  /*0760*/  LEA.HI.X.SX32 R9, R13, R165.reuse, 0x1, P1 ;  /* 0x000000a50d097211 */ /* 0x080fe200008f0eff */
[----:B0-----:R0:W4:Y:S01]  /*0770*/  LDG.E.U16 R113, [R4.64] ;  /* 0x0000000604717981 */ /* 0x001122000c1e1500 */
[----:B------:R-:W-:Y:S01]  /*0780*/  LEA.HI.X.SX32 R13, R19, R165, 0x1, P0 ;  /* 0x000000a5130d7211 */ /* 0x000fe200000f0eff */
[C---:B------:R-:W-:Y:S02]  /*0790*/  IMAD R75, R27.reuse, 0xc8, RZ ;  /* 0x000000c81b4b7824 */ /* 0x040fe400078e02ff */
[C---:B-1----:R-:W-:Y:S01]  /*07a0*/  IMAD R11, R27.reuse, 0x1a0, RZ ;  /* 0x000001a01b0b7824 */ /* 0x042fe200078e02ff */
[----:B------:R1:W4:Y:S01]  /*07b0*/  LDG.E.U16 R115, [R8.64] ;  /* 0x0000000608737981 */ /* 0x000322000c1e1500 */
[----:B------:R-:W-:-:S03]  /*07c0*/  IMAD R121, R27, 0x68, RZ ;  /* 0x000000681b797824 */ /* 0x000fc600078e02ff */
[----:B------:R1:W4:Y:S01]  /*07d0*/  LDG.E.U16 R99, [R12.64] ;  /* 0x000000060c637981 */ /* 0x000322000c1e1500 */
[C---:B0-----:R-:W-:Y:S02]  /*07e0*/  IMAD R5, R27.reuse, 0x1b0, RZ ;  /* 0x000001b01b057824 */ /* 0x041fe400078e02ff */
[C---:B------:R-:W-:Y:S02]  /*07f0*/  IMAD R65, R27.reuse, 0x38, RZ ;  /* 0x000000381b417824 */ /* 0x040fe400078e02ff */
[C---:B------:R-:W-:Y:S02]  /*0800*/  IMAD R21, R27.reuse, 0x1d0, RZ ;  /* 0x000001d01b157824 */ /* 0x040fe400078e02ff */
[C---:B-1----:R-:W-:Y:S02]  /*0810*/  IMAD R13, R27.reuse, 0x70, RZ ;  /* 0x000000701b0d7824 */ /* 0x042fe400078e02ff */
[C---:B------:R-:W-:Y:S02]  /*0820*/  IMAD R71, R27.reuse, 0xe8, RZ ;  /* 0x000000e81b477824 */ /* 0x040fe400078e02ff */
[----:B------:R-:W-:-:S02]  /*0830*/  IMAD R43, R27, 0xd8, RZ ;  /* 0x000000d81b2b7824 */ /* 0x000fc400078e02ff */
[C---:B------:R-:W-:Y:S02]  /*0840*/  IMAD R35, R27.reuse, 0x78, RZ ;  /* 0x000000781b237824 */ /* 0x040fe400078e02ff */
[C---:B------:R-:W-:Y:S02]  /*0850*/  IMAD R25, R27.reuse, 0x1f0, RZ ;  /* 0x000001f01b197824 */ /* 0x040fe400078e02ff */
[C---:B------:R-:W-:Y:S02]  /*0860*/  IMAD R41, R27.reuse, 0xf8, RZ ;  /* 0x000000f81b297824 */ /* 0x040fe400078e02ff */
[C---:B------:R-:W-:Y:S02]  /*0870*/  IMAD R47, R27.reuse, 0x132, RZ ;  /* 0x000001321b2f7824 */ /* 0x040fe400078e02ff */
        /* <DEDUP_REMOVED lines=15> */
[----:B------:R-:W-:Y:S01]  /*0970*/  IMAD R85, R27, 0x1a, RZ ;  /* 0x0000001a1b557824 */ /* 0x000fe200078e02ff */
[----:B--2---:R-:W-:Y:S04]  /*0980*/  STL [R1+0x218], R251 ;  /* 0x000218fb01007387 */ /* 0x004fe80000100800 */
[----:B---3--:R-:W-:Y:S04]  /*0990*/  STL [R1+0x20c], R240 ;  /* 0x00020cf001007387 */ /* 0x008fe80000100800 */
[----:B------:R0:W-:Y:S02]  /*09a0*/  STL [R1+0x10], R14 ;  /* 0x0000100e01007387 */ /* 0x0001e40000100800 */
[----:B0-----:R-:W-:-:S04]  /*09b0*/  IADD3 R14, P2, R23, R164, RZ ;  /* 0x000000a4170e7210 */ /* 0x001fc80007f5e0ff */
[----:B------:R-:W-:Y:S02]  /*09c0*/  LEA.HI.X.SX32 R15, R67, R165, 0x1, P2 ;  /* 0x000000a5430f7211 */ /* 0x000fe400010f0eff */
[----:B------:R-:W-:-:S03]  /*09d0*/  IADD3 R116, P2, R19, R164, RZ ;  /* 0x000000a413747210 */ /* 0x000fc60007f5e0ff */
[----:B------:R0:W2:Y:S01]  /*09e0*/  LDG.E.U16 R109, [R14.64] ;  /* 0x000000060e6d7981 */ /* 0x0000a2000c1e1500 */
[----:B------:R-:W-:Y:S01]  /*09f0*/  LEA.HI.X.SX32 R117, R17, R165, 0x1, P2 ;  /* 0x000000a511757211 */ /* 0x000fe200010f0eff */
[----:B------:R-:W-:Y:S01]  /*0a00*/  IMAD R17, R27, 0x190, RZ ;  /* 0x000001901b117824 */ /* 0x000fe200078e02ff */
[----:B------:R-:W-:-:S03]  /*0a10*/  IADD3 R16, P2, R11, R164, RZ ;  /* 0x000000a40b107210 */ /* 0x000fc60007f5e0ff */
[----:B------:R1:W3:Y:S01]  /*0a20*/  LDG.E.U16 R116, [R116.64] ;  /* 0x0000000674747981 */ /* 0x0002e2000c1e1500 */
[----:B------:R-:W-:Y:S01]  /*0a30*/  IADD3 R10, P1, R17, R164, RZ ;  /* 0x000000a4110a7210 */ /* 0x000fe20007f3e0ff */
[----:B0-----:R-:W-:-:S03]  /*0a40*/  IMAD R15, R27, 0xd0, RZ ;  /* 0x000000d01b0f7824 */ /* 0x001fc600078e02ff */
[-C--:B------:R-:W-:Y:S02]  /*0a50*/  LEA.HI.X.SX32 R11, R75, R165.reuse, 0x1, P1 ;  /* 0x000000a54b0b7211 */ /* 0x080fe400008f0eff */
[-C--:B------:R-:W-:Y:S02]  /*0a60*/  IADD3 R14, P1, R5, R164.reuse, RZ ;  /* 0x000000a4050e7210 */ /* 0x080fe40007f3e0ff */
[-C--:B------:R-:W-:Y:S01]  /*0a70*/  IADD3 R8, P0, R15, R164.reuse, RZ ;  /* 0x000000a40f087210 */ /* 0x080fe20007f1e0ff */
[----:B------:R-:W-:Y:S01]  /*0a80*/  IMAD R5, R27, 0x1c0, RZ ;  /* 0x000001c01b057824 */ /* 0x000fe200078e02ff */
[-C--:B------:R-:W-:Y:S01]  /*0a90*/  LEA.HI.X.SX32 R17, R15, R165.reuse, 0x1, P2 ;  /* 0x000000a50f117211 */ /* 0x080fe200010f0eff */
[----:B------:R-:W-:Y:S01]  /*0aa0*/  IMAD R19, R27, 0xe0, RZ ;  /* 0x000000e01b137824 */ /* 0x000fe200078e02ff */
[----:B------:R-:W-:Y:S01]  /*0ab0*/  LEA.HI.X.SX32 R9, R121, R165, 0x1, P0 ;  /* 0x000000a579097211 */ /* 0x000fe200000f0eff */
[----:B------:R0:W2:Y:S01]  /*0ac0*/  LDG.E.U16 R96, [R10.64] ;  /* 0x000000060a607981 */ /* 0x0000a2000c1e1500 */
[----:B------:R-:W-:-:S02]  /*0ad0*/  IADD3 R4, P0, R13, R164, RZ ;  /* 0x000000a40d047210 */ /* 0x000fc40007f1e0ff */
[----:B------:R-:W-:Y:S01]  /*0ae0*/  IADD3 R18, P2, R5, R164, RZ ;  /* 0x000000a405127210 */ /* 0x000fe20007f5e0ff */
[----:B-1----:R1:W2:Y:S01]  /*0af0*/  LDG.E.U16 R117, [R8.64] ;  /* 0x0000000608757981 */ /* 0x0022a2000c1e1500 */
[----:B------:R-:W-:-:S03]  /*0b00*/  LEA.HI.X.SX32 R5, R65, R165, 0x1, P0 ;  /* 0x000000a541057211 */ /* 0x000fc600000f0eff */
[----:B------:R0:W2:Y:S01]  /*0b10*/  LDG.E.U16 R98, [R16.64] ;  /* 0x0000000610627981 */ /* 0x0000a2000c1e1500 */
[----:B------:R-:W-:Y:S01]  /*0b20*/  LEA.HI.X.SX32 R15, R43, R165, 0x1, P1 ;  /* 0x000000a52b0f7211 */ /* 0x000fe200008f0eff */
[----:B------:R-:W-:Y:S02]  /*0b30*/  IMAD R23, R27, 0x1e0, RZ ;  /* 0x000001e01b177824 */ /* 0x000fe400078e02ff */
[----:B------:R5:W2:Y:S01]  /*0b40*/  LDG.E.U16 R227, [R4.64] ;  /* 0x0000000604e37981 */ /* 0x000aa2000c1e1500 */
[----:B-1----:R-:W-:Y:S01]  /*0b50*/  IADD3 R8, P0, R21, R164, RZ ;  /* 0x000000a415087210 */ /* 0x002fe20007f1e0ff */
[----:B0-----:R-:W-:-:S03]  /*0b60*/  IMAD R17, R27, 0xf0, RZ ;  /* 0x000000f01b117824 */ /* 0x001fc600078e02ff */
[----:B------:R-:W-:Y:S01]  /*0b70*/  LEA.HI.X.SX32 R9, R71, R165, 0x1, P0 ;  /* 0x000000a547097211 */ /* 0x000fe200000f0eff */
[----:B------:R-:W-:Y:S01]  /*0b80*/  IMAD R21, R27, 0x102, RZ ;  /* 0x000001021b157824 */ /* 0x000fe200078e02ff */
[-C--:B------:R-:W-:Y:S01]  /*0b90*/  IADD3 R10, P1, R19, R164.reuse, RZ ;  /* 0x000000a4130a7210 */ /* 0x080fe20007f3e0ff */
[----:B------:R0:W2:Y:S01]  /*0ba0*/  LDG.E.U16 R14, [R14.64] ;  /* 0x000000060e0e7981 */ /* 0x0000a2000c1e1500 */
[-C--:B------:R-:W-:Y:S02]  /*0bb0*/  IADD3 R38, P0, R17, R164.reuse, RZ ;  /* 0x000000a411267210 */ /* 0x080fe40007f1e0ff */
[----:B-----5:R-:W-:Y:S02]  /*0bc0*/  LEA R5, R27, R27, 0x7 ;  /* 0x0000001b1b057211 */ /* 0x020fe400078e38ff */
[-C--:B------:R-:W-:Y:S02]  /*0bd0*/  LEA.HI.X.SX32 R39, R35, R165.reuse, 0x1, P0 ;  /* 0x000000a523277211 */ /* 0x080fe400000f0eff */
[----:B------:R-:W-:Y:S01]  /*0be0*/  IADD3 R4, P0, R21, R164, RZ ;  /* 0x000000a415047210 */ /* 0x000fe20007f1e0ff */
[----:B------:R-:W-:Y:S01]  /*0bf0*/  IMAD R21, R27, 0x112, RZ ;  /* 0x000001121b157824 */ /* 0x000fe200078e02ff */
[-C--:B------:R-:W-:Y:S01]  /*0c00*/  LEA.HI.X.SX32 R11, R13, R165.reuse, 0x1, P1 ;  /* 0x000000a50d0b7211 */ /* 0x080fe200008f0eff */
[----:B0-----:R0:W5:Y:S01]  /*0c10*/  LDG.E.U16 R15, [R8.64] ;  /* 0x00000006080f7981 */ /* 0x001162000c1e1500 */
[----:B------:R-:W-:-:S02]  /*0c20*/  LEA.HI.X.SX32 R19, R19, R165, 0x1, P2 ;  /* 0x000000a513137211 */ /* 0x000fc400010f0eff */
[-C--:B------:R-:W-:Y:S01]  /*0c30*/  IADD3 R22, P1, R23, R164.reuse, RZ ;  /* 0x000000a417167210 */ /* 0x080fe20007f3e0ff */
[----:B------:R1:W3:Y:S01]  /*0c40*/  LDG.E.U16 R38, [R38.64] ;  /* 0x0000000626267981 */ /* 0x0002e2000c1e1500 */
[-C--:B------:R-:W-:Y:S02]  /*0c50*/  LEA.HI.X.SX32 R5, R5, R165.reuse, 0x1, P0 ;  /* 0x000000a505057211 */ /* 0x080fe400000f0eff */
[-C--:B------:R-:W-:Y:S01]  /*0c60*/  IADD3 R16, P2, R25, R164.reuse, RZ ;  /* 0x000000a419107210 */ /* 0x080fe20007f5e0ff */
[----:B------:R1:W3:Y:S01]  /*0c70*/  LDG.E.U16 R13, [R10.64] ;  /* 0x000000060a0d7981 */ /* 0x0002e2000c1e1500 */
[----:B------:R-:W-:Y:S01]  /*0c80*/  IADD3 R20, P0, R21, R164, RZ ;  /* 0x000000a415147210 */ /* 0x000fe20007f1e0ff */
[----:B0-----:R-:W-:Y:S01]  /*0c90*/  IMAD R9, R27, 0x89, RZ ;  /* 0x000000891b097824 */ /* 0x001fe200078e02ff */
[-C--:B------:R-:W-:Y:S01]  /*0ca0*/  LEA.HI.X.SX32 R23, R17, R165.reuse, 0x1, P1 ;  /* 0x000000a511177211 */ /* 0x080fe200008f0eff */
[----:B------:R0:W3:Y:S01]  /*0cb0*/  LDG.E.U16 R25, [R4.64] ;  /* 0x0000000604197981 */ /* 0x0000e2000c1e1500 */
[----:B-1----:R-:W-:Y:S01]  /*0cc0*/  IMAD R39, R27, 0x142, RZ ;  /* 0x000001421b277824 */ /* 0x002fe200078e02ff */
[----:B------:R-:W-:-:S02]  /*0cd0*/  LEA.HI.X.SX32 R17, R41, R165, 0x1, P2 ;  /* 0x000000a529117211 */ /* 0x000fc400010f0eff */
[----:B------:R1:W3:Y:S01]  /*0ce0*/  LDG.E.U16 R31, [R22.64] ;  /* 0x00000006161f7981 */ /* 0x0002e2000c1e1500 */
[-C--:B------:R-:W-:Y:S01]  /*0cf0*/  IADD3 R8, P2, R47, R164.reuse, RZ ;  /* 0x000000a42f087210 */ /* 0x080fe20007f5e0ff */
[----:B------:R-:W-:Y:S01]  /*0d00*/  IMAD R11, R27, 0x91, RZ ;  /* 0x000000911b0b7824 */ /* 0x000fe200078e02ff */
[-C--:B------:R-:W-:Y:S01]  /*0d10*/  LEA.HI.X.SX32 R21, R9, R165.reuse, 0x1, P0 ;  /* 0x000000a509157211 */ /* 0x080fe200000f0eff */
[----:B------:R1:W3:Y:S01]  /*0d20*/  LDG.E.U16 R16, [R16.64] ;  /* 0x0000000610107981 */ /* 0x0002e2000c1e1500 */
[-C--:B------:R-:W-:Y:S01]  /*0d30*/  IADD3 R10, P1, R45, R164.reuse, RZ ;  /* 0x000000a42d0a7210 */ /* 0x080fe20007f3e0ff */
[----:B0-----:R-:W-:Y:S01]  /*0d40*/  IMAD R5, R27, 0xa1, RZ ;  /* 0x000000a11b057824 */ /* 0x001fe200078e02ff */
[-C--:B------:R-:W-:Y:S01]  /*0d50*/  IADD3 R28, P0, R39, R164.reuse, RZ ;  /* 0x000000a4271c7210 */ /* 0x080fe20007f1e0ff */
[----:B------:R-:W-:Y:S01]  /*0d60*/  IMAD R45, R27, 0x152, RZ ;  /* 0x000001521b2d7824 */ /* 0x000fe200078e02ff */
[-C--:B------:R-:W-:Y:S01]  /*0d70*/  LEA.HI.X.SX32 R9, R29, R165.reuse, 0x1, P2 ;  /* 0x000000a51d097211 */ /* 0x080fe200010f0eff */
[----:B------:R0:W3:Y:S01]  /*0d80*/  LDG.E.U16 R20, [R20.64] ;  /* 0x0000000614147981 */ /* 0x0000e2000c1e1500 */
[-C--:B------:R-:W-:Y:S01]  /*0d90*/  LEA.HI.X.SX32 R11, R11, R165.reuse, 0x1, P1 ;  /* 0x000000a50b0b7211 */ /* 0x080fe200008f0eff */
[----:B------:R-:W-:Y:S01]  /*0da0*/  IMAD R47, R27, 0x162, RZ ;  /* 0x000001621b2f7824 */ /* 0x000fe200078e02ff */
[-C--:B------:R-:W-:Y:S01]  /*0db0*/  LEA.HI.X.SX32 R29, R5, R165.reuse, 0x1, P0 ;  /* 0x000000a5051d7211 */ /* 0x080fe200000f0eff */
[----:B------:R-:W-:Y:S01]  /*0dc0*/  IMAD R5, R27, 0xa9, RZ ;  /* 0x000000a91b057824 */ /* 0x000fe200078e02ff */
[-C--:B------:R-:W-:Y:S01]  /*0dd0*/  IADD3 R4, P0, R45, R164.reuse, RZ ;  /* 0x000000a42d047210 */ /* 0x080fe20007f1e0ff */
[----:B-1----:R1:W3:Y:S01]  /*0de0*/  LDG.E.U16 R17, [R10.64] ;  /* 0x000000060a117981 */ /* 0x0022e2000c1e1500 */
[----:B0-----:R-:W-:Y:S01]  /*0df0*/  IMAD R21, R27, 0x182, RZ ;  /* 0x000001821b157824 */ /* 0x001fe200078e02ff */
[-C--:B------:R-:W-:Y:S01]  /*0e00*/  IADD3 R22, P1, R47, R164.reuse, RZ ;  /* 0x000000a42f167210 */ /* 0x080fe20007f3e0ff */
[----:B------:R-:W-:Y:S01]  /*0e10*/  IMAD R23, R27, 0xb1, RZ ;  /* 0x000000b11b177824 */ /* 0x000fe200078e02ff */
[-C--:B------:R-:W-:Y:S01]  /*0e20*/  LEA.HI.X.SX32 R5, R5, R165.reuse, 0x1, P0 ;  /* 0x000000a505057211 */ /* 0x080fe200000f0eff */
[----:B------:R-:W-:Y:S01]  /*0e30*/  IMAD R39, R27, 0xb9, RZ ;  /* 0x000000b91b277824 */ /* 0x000fe200078e02ff */
[-C--:B------:R-:W-:Y:S01]  /*0e40*/  IADD3 R44, P2, R49, R164.reuse, RZ ;  /* 0x000000a4312c7210 */ /* 0x080fe20007f5e0ff */
[----:B-1----:R-:W-:Y:S01]  /*0e50*/  IMAD R11, R27, 0xc1, RZ ;  /* 0x000000c11b0b7824 */ /* 0x002fe200078e02ff */
[-C--:B------:R-:W-:Y:S01]  /*0e60*/  IADD3 R10, P0, R21, R164.reuse, RZ ;  /* 0x000000a4150a7210 */ /* 0x080fe20007f1e0ff */
[----:B------:R-:W-:Y:S01]  /*0e70*/  IMAD R47, R27, 0x192, RZ ;  /* 0x000001921b2f7824 */ /* 0x000fe200078e02ff */
[----:B------:R0:W3:Y:S01]  /*0e80*/  LDG.E.U16 R19, [R18.64] ;  /* 0x0000000612137981 */ /* 0x0000e2000c1e1500 */
[-C--:B------:R-:W-:Y:S01]  /*0e90*/  LEA.HI.X.SX32 R23, R23, R165.reuse, 0x1, P1 ;  /* 0x000000a517177211 */ /* 0x080fe200008f0eff */
[----:B------:R-:W-:Y:S01]  /*0ea0*/  IMAD R21, R27, 0xc9, RZ ;  /* 0x000000c91b157824 */ /* 0x000fe200078e02ff */
[-C--:B------:R-:W-:Y:S01]  /*0eb0*/  LEA.HI.X.SX32 R11, R11, R165.reuse, 0x1, P0 ;  /* 0x000000a50b0b7211 */ /* 0x080fe200000f0eff */
[----:B------:R-:W-:Y:S01]  /*0ec0*/  IMAD R49, R27, 0x1a2, RZ ;  /* 0x000001a21b317824 */ /* 0x000fe200078e02ff */
[----:B------:R-:W-:Y:S01]  /*0ed0*/  LEA.HI.X.SX32 R45, R39, R165, 0x1, P2 ;  /* 0x000000a5272d7211 */ /* 0x000fe200010f0eff */
[----:B------:R1:W3:Y:S04]  /*0ee0*/  LDG.E.U16 R28, [R28.64] ;  /* 0x000000061c1c7981 */ /* 0x0002e8000c1e1500 */
[----:B0-----:R0:W3:Y:S01]  /*0ef0*/  LDG.E.U16 R18, [R4.64] ;  /* 0x0000000604127981 */ /* 0x0010e2000c1e1500 */
[----:B------:R-:W-:-:S03]  /*0f00*/  IADD3 R46, P1, R49, R164, RZ ;  /* 0x000000a4312e7210 */ /* 0x000fc60007f3e0ff */
[----:B------:R4:W3:Y:S01]  /*0f10*/  LDG.E.U16 R26, [R22.64] ;  /* 0x00000006161a7981 */ /* 0x0008e2000c1e1500 */
[----:B-1----:R-:W-:-:S03]  /*0f20*/  IMAD R29, R27, 0xd1, RZ ;  /* 0x000000d11b1d7824 */ /* 0x002fc600078e02ff */
[----:B------:R1:W3:Y:S01]  /*0f30*/  LDG.E.U16 R10, [R10.64] ;  /* 0x000000060a0a7981 */ /* 0x0002e2000c1e1500 */
[-C--:B0-----:R-:W-:Y:S01]  /*0f40*/  IADD3 R4, P0, R47, R164.reuse, RZ ;  /* 0x000000a42f047210 */ /* 0x081fe20007f1e0ff */
[----:B------:R-:W-:Y:S02]  /*0f50*/  IMAD R47, R27, 0x1c2, RZ ;  /* 0x000001c21b2f7824 */ /* 0x000fe400078e02ff */
[----:B------:R0:W3:Y:S01]  /*0f60*/  LDG.E.U16 R30, [R44.64] ;  /* 0x000000062c1e7981 */ /* 0x0000e2000c1e1500 */
[-C--:B----4-:R-:W-:Y:S01]  /*0f70*/  IADD3 R22, P2, R51, R164.reuse, RZ ;  /* 0x000000a433167210 */ /* 0x090fe20007f5e0ff */
[----:B------:R-:W-:Y:S01]  /*0f80*/  IMAD R51, R27, 0x1d2, RZ ;  /* 0x000001d21b337824 */ /* 0x000fe200078e02ff */
[----:B------:R-:W-:Y:S01]  /*0f90*/  LEA.HI.X.SX32 R5, R21, R165, 0x1, P0 ;  /* 0x000000a515057211 */ /* 0x000fe200000f0eff */
[----:B------:R-:W-:Y:S01]  /*0fa0*/  STL [R1+0x210], R249 ;  /* 0x000210f901007387 */ /* 0x000fe20000100800 */
[C---:B-1----:R-:W-:Y:S02]  /*0fb0*/  IMAD R11, R27.reuse, 0xe1, RZ ;  /* 0x000000e11b0b7824 */ /* 0x042fe400078e02ff */
[----:B------:R-:W-:Y:S01]  /*0fc0*/  IMAD R39, R27, 0xd9, RZ ;  /* 0x000000d91b277824 */ /* 0x000fe200078e02ff */
[----:B------:R1:W4:Y:S01]  /*0fd0*/  LDG.E.U16 R21, [R4.64] ;  /* 0x0000000604157981 */ /* 0x000322000c1e1500 */
[----:B0-----:R-:W-:-:S02]  /*0fe0*/  IADD3 R44, P0, R47, R164, RZ ;  /* 0x000000a42f2c7210 */ /* 0x001fc40007f1e0ff */
[-C--:B------:R-:W-:Y:S01]  /*0ff0*/  LEA.HI.X.SX32 R47, R29, R165.reuse, 0x1, P1 ;  /* 0x000000a51d2f7211 */ /* 0x080fe200008f0eff */
[----:B------:R-:W-:Y:S01]  /*1000*/  IMAD R29, R27, 0xe9, RZ ;  /* 0x000000e91b1d7824 */ /* 0x000fe200078e02ff */
[-C--:B------:R-:W-:Y:S01]  /*1010*/  LEA.HI.X.SX32 R45, R11, R165.reuse, 0x1, P0 ;  /* 0x000000a50b2d7211 */ /* 0x080fe200000f0eff */
[----:B------:R0:W3:Y:S01]  /*1020*/  LDG.E.U16 R9, [R8.64] ;  /* 0x0000000608097981 */ /* 0x0000e2000c1e1500 */
[-C--:B------:R-:W-:Y:S02]  /*1030*/  LEA.HI.X.SX32 R23, R39, R165.reuse, 0x1, P2 ;  /* 0x000000a527177211 */ /* 0x080fe400010f0eff */
[----:B-1----:R-:W-:Y:S01]  /*1040*/  IADD3 R4, P0, R51, R164, RZ ;  /* 0x000000a433047210 */ /* 0x002fe20007f1e0ff */
[----:B------:R1:W3:Y:S01]  /*1050*/  LDG.E.U16 R11, [R46.64] ;  /* 0x000000062e0b7981 */ /* 0x0002e2000c1e1500 */
[----:B------:R-:W-:Y:S02]  /*1060*/  IMAD R39, R27, 0xf1, RZ ;  /* 0x000000f11b277824 */ /* 0x000fe400078e02ff */
[----:B------:R-:W-:Y:S01]  /*1070*/  LEA.HI.X.SX32 R5, R29, R165, 0x1, P0 ;  /* 0x000000a51d057211 */ /* 0x000fe200000f0eff */
[----:B------:R0:W3:Y:S01]  /*1080*/  LDG.E.U16 R12, [R44.64] ;  /* 0x000000062c0c7981 */ /* 0x0000e2000c1e1500 */
[C---:B------:R-:W-:Y:S01]  /*1090*/  IMAD R49, R27.reuse, 0xf9, RZ ;  /* 0x000000f91b317824 */ /* 0x040fe200078e02ff */
[----:B------:R-:W-:-:S02]  /*10a0*/  LEA R29, R27, R27, 0x4 ;  /* 0x0000001b1b1d7211 */ /* 0x000fc400078e20ff */
[-C--:B------:R-:W-:Y:S01]  /*10b0*/  IADD3 R48, P2, R55, R164.reuse, RZ ;  /* 0x000000a437307210 */ /* 0x080fe20007f5e0ff */
[----:B------:R0:W3:Y:S01]  /*10c0*/  LDG.E.U16 R22, [R22.64] ;  /* 0x0000000616167981 */ /* 0x0000e2000c1e1500 */
[-C--:B-1----:R-:W-:Y:S02]  /*10d0*/  IADD3 R46, P1, R53, R164.reuse, RZ ;  /* 0x000000a4352e7210 */ /* 0x082fe40007f3e0ff */
[----:B0-----:R-:W-:Y:S01]  /*10e0*/  IADD3 R44, P0, R91, R164, RZ ;  /* 0x000000a45b2c7210 */ /* 0x001fe20007f1e0ff */
[----:B------:R-:W-:Y:S01]  /*10f0*/  IMAD R53, R27, 0x19, RZ ;  /* 0x000000191b357824 */ /* 0x000fe200078e02ff */
[-C--:B------:R-:W-:Y:S01]  /*1100*/  LEA.HI.X.SX32 R47, R39, R165.reuse, 0x1, P1 ;  /* 0x000000a5272f7211 */ /* 0x080fe200008f0eff */
[----:B------:R-:W-:Y:S01]  /*1110*/  IMAD R39, R27, 0x42, RZ ;  /* 0x000000421b277824 */ /* 0x000fe200078e02ff */
[-C--:B------:R-:W-:Y:S01]  /*1120*/  LEA.HI.X.SX32 R45, R29, R165.reuse, 0x1, P0 ;  /* 0x000000a51d2d7211 */ /* 0x080fe200000f0eff */
[----:B------:R0:W3:Y:S01]  /*1130*/  LDG.E.U16 R23, [R4.64] ;  /* 0x0000000604177981 */ /* 0x0000e2000c1e1500 */
[----:B------:R-:W-:-:S02]  /*1140*/  LEA.HI.X.SX32 R49, R49, R165, 0x1, P2 ;  /* 0x000000a531317211 */ /* 0x000fc400010f0eff */
[-C--:B------:R-:W-:Y:S01]  /*1150*/  IADD3 R52, P0, R93, R164.reuse, RZ ;  /* 0x000000a45d347210 */ /* 0x080fe20007f1e0ff */
[----:B------:R1:W3:Y:S01]  /*1160*/  LDG.E.U16 R252, [R44.64] ;  /* 0x000000062cfc7981 */ /* 0x0002e2000c1e1500 */
[----:B------:R-:W-:Y:S02]  /*1170*/  LEA R55, R27, R27, 0x5 ;  /* 0x0000001b1b377211 */ /* 0x000fe400078e28ff */
[-C--:B------:R-:W-:Y:S01]  /*1180*/  IADD3 R242, P1, R39, R164.reuse, RZ ;  /* 0x000000a427f27210 */ /* 0x080fe20007f3e0ff */
[----:B------:R1:W3:Y:S01]  /*1190*/  LDG.E.U16 R24, [R48.64] ;  /* 0x0000000630187981 */ /* 0x0002e2000c1e1500 */
[----:B0-----:R-:W-:Y:S01]  /*11a0*/  IMAD R5, R27, 0x62, RZ ;  /* 0x000000621b057824 */ /* 0x001fe200078e02ff */
[----:B------:R-:W-:Y:S01]  /*11b0*/  LEA.HI.X.SX32 R53, R53, R165, 0x1, P0 ;  /* 0x000000a535357211 */ /* 0x000fe200000f0eff */
[C---:B------:R-:W-:Y:S01]  /*11c0*/  IMAD R51, R27.reuse, 0x52, RZ ;  /* 0x000000521b337824 */ /* 0x040fe200078e02ff */
[----:B------:R0:W3:Y:S01]  /*11d0*/  LDG.E.U16 R29, [R46.64] ;  /* 0x000000062e1d7981 */ /* 0x0000e2000c1e1500 */
[----:B-1----:R-:W-:Y:S01]  /*11e0*/  IMAD R45, R27, 0x31, RZ ;  /* 0x000000311b2d7824 */ /* 0x002fe200078e02ff */
[----:B------:R-:W-:-:S02]  /*11f0*/  IADD3 R232, P0, R5, R164, RZ ;  /* 0x000000a405e87210 */ /* 0x000fc40007f1e0ff */
[-C--:B------:R-:W-:Y:S01]  /*1200*/  LEA.HI.X.SX32 R243, R55, R165.reuse, 0x1, P1 ;  /* 0x000000a537f37211 */ /* 0x080fe200008f0eff */
[----:B------:R-:W-:Y:S01]  /*1210*/  IMAD R49, R27, 0x72, RZ ;  /* 0x000000721b317824 */ /* 0x000fe200078e02ff */
[----:B------:R1:W3:Y:S01]  /*1220*/  LDG.E.U16 R247, [R52.64] ;  /* 0x0000000634f77981 */ /* 0x0002e2000c1e1500 */
[----:B------:R-:W-:Y:S01]  /*1230*/  LEA.HI.X.SX32 R233, R45, R165, 0x1, P0 ;  /* 0x000000a52de97211 */ /* 0x000fe200000f0eff */
[C---:B------:R-:W-:Y:S02]  /*1240*/  IMAD R55, R27.reuse, 0x39, RZ ;  /* 0x000000391b377824 */ /* 0x040fe400078e02ff */
[----:B------:R-:W-:Y:S01]  /*1250*/  IMAD R45, R27, 0xa2, RZ ;  /* 0x000000a21b2d7824 */ /* 0x000fe200078e02ff */
[-C--:B------:R-:W-:Y:S01]  /*1260*/  IADD3 R238, P2, R51, R164.reuse, RZ ;  /* 0x000000a433ee7210 */ /* 0x080fe20007f5e0ff */
[----:B0-----:R-:W-:Y:S01]  /*1270*/  IMAD R47, R27, 0x92, RZ ;  /* 0x000000921b2f7824 */ /* 0x001fe200078e02ff */
[-C--:B------:R-:W-:Y:S01]  /*1280*/  IADD3 R54, P1, R61, R164.reuse, RZ ;  /* 0x000000a43d367210 */ /* 0x080fe20007f3e0ff */
[----:B------:R0:W-:Y:S01]  /*1290*/  STL [R1+0x14], R2 ;  /* 0x0000140201007387 */ /* 0x0001e20000100800 */
[----:B-1----:R-:W-:-:S02]  /*12a0*/  IADD3 R52, P0, R49, R164, RZ ;  /* 0x000000a431347210 */ /* 0x002fc40007f1e0ff */
[-C--:B------:R-:W-:Y:S01]  /*12b0*/  LEA.HI.X.SX32 R239, R57, R165.reuse, 0x1, P2 ;  /* 0x000000a539ef7211 */ /* 0x080fe200010f0eff */
[----:B------:R1:W3:Y:S01]  /*12c0*/  LDG.E.U16 R242, [R242.64] ;  /* 0x00000006f2f27981 */ /* 0x0002e2000c1e1500 */
[----:B------:R-:W-:Y:S02]  /*12d0*/  LEA.HI.X.SX32 R53, R55, R165, 0x1, P0 ;  /* 0x000000a537357211 */ /* 0x000fe400000f0eff */
[-C--:B------:R-:W-:Y:S01]  /*12e0*/  IADD3 R76, P0, R45, R164.reuse, RZ ;  /* 0x000000a42d4c7210 */ /* 0x080fe20007f1e0ff */
[----:B------:R0:W-:Y:S01]  /*12f0*/  STL [R1+0xc], R0 ;  /* 0x00000c0001007387 */ /* 0x0001e20000100800 */
[----:B------:R-:W-:Y:S02]  /*1300*/  LEA R57, R27, R27, 0x6 ;  /* 0x0000001b1b397211 */ /* 0x000fe400078e30ff */
[-C--:B------:R-:W-:Y:S01]  /*1310*/  IADD3 R72, P2, R47, R164.reuse, RZ ;  /* 0x000000a42f487210 */ /* 0x080fe20007f5e0ff */
[----:B------:R0:W3:Y:S01]  /*1320*/  LDG.E.U16 R226, [R52.64] ;  /* 0x0000000634e27981 */ /* 0x0000e2000c1e1500 */
[-C--:B------:R-:W-:Y:S01]  /*1330*/  LEA.HI.X.SX32 R77, R69, R165.reuse, 0x1, P0 ;  /* 0x000000a5454d7211 */ /* 0x080fe200000f0eff */
[----:B------:R-:W-:Y:S01]  /*1340*/  IMAD R69, R27, 0xb2, RZ ;  /* 0x000000b21b457824 */ /* 0x000fe200078e02ff */
[-C--:B------:R-:W-:Y:S01]  /*1350*/  LEA.HI.X.SX32 R55, R57, R165.reuse, 0x1, P1 ;  /* 0x000000a539377211 */ /* 0x080fe200008f0eff */
[----:B------:R-:W-:Y:S01]  /*1360*/  IMAD R50, R27, 0xb4, RZ ;  /* 0x000000b41b327824 */ /* 0x000fe200078e02ff */
[-C--:B------:R-:W-:Y:S01]  /*1370*/  LEA.HI.X.SX32 R73, R59, R165.reuse, 0x1, P2 ;  /* 0x000000a53b497211 */ /* 0x080fe200010f0eff */
[----:B------:R-:W-:Y:S01]  /*1380*/  IMAD R59, R27, 0xc2, RZ ;  /* 0x000000c21b3b7824 */ /* 0x000fe200078e02ff */
[-C--:B------:R-:W-:Y:S01]  /*1390*/  IADD3 R78, P0, R69, R164.reuse, RZ ;  /* 0x000000a4454e7210 */ /* 0x080fe20007f1e0ff */
[----:B------:R-:W-:Y:S01]  /*13a0*/  IMAD R57, R27, 0xd2, RZ ;  /* 0x000000d21b397824 */ /* 0x000fe200078e02ff */
[----:B------:R1:W3:Y:S02]  /*13b0*/  LDG.E.U16 R201, [R54.64] ;  /* 0x0000000636c97981 */ /* 0x0002e4000c1e1500 */
[-C--:B------:R-:W-:Y:S01]  /*13c0*/  IADD3 R80, P1, R59, R164.reuse, RZ ;  /* 0x000000a43b507210 */ /* 0x080fe20007f3e0ff */
[----:B0-----:R-:W-:Y:S01]  /*13d0*/  IMAD R53, R27, 0x69, RZ ;  /* 0x000000691b357824 */ /* 0x001fe200078e02ff */
[----:B------:R-:W-:Y:S01]  /*13e0*/  LEA.HI.X.SX32 R79, R79, R165, 0x1, P0 ;  /* 0x000000a54f4f7211 */ /* 0x000fe200000f0eff */
[----:B------:R0:W3:Y:S01]  /*13f0*/  LDG.E.U16 R200, [R72.64] ;  /* 0x0000000648c87981 */ /* 0x0000e2000c1e1500 */
[----:B------:R-:W-:-:S03]  /*1400*/  IADD3 R82, P0, R57, R164, RZ ;  /* 0x000000a439527210 */ /* 0x000fc60007f1e0ff */
[----:B------:R0:W3:Y:S01]  /*1410*/  LDG.E.U16 R199, [R76.64] ;  /* 0x000000064cc77981 */ /* 0x0000e2000c1e1500 */
[----:B-1----:R-:W-:Y:S01]  /*1420*/  IMAD R55, R27, 0xe2, RZ ;  /* 0x000000e21b377824 */ /* 0x002fe200078e02ff */
[-C--:B------:R-:W-:Y:S02]  /*1430*/  LEA.HI.X.SX32 R81, R81, R165.reuse, 0x1, P1 ;  /* 0x000000a551517211 */ /* 0x080fe400008f0eff */
[----:B------:R1:W3:Y:S01]  /*1440*/  LDG.E.U16 R198, [R78.64] ;  /* 0x000000064ec67981 */ /* 0x0002e2000c1e1500 */
[----:B0-----:R-:W-:Y:S01]  /*1450*/  IMAD R73, R27, 0x71, RZ ;  /* 0x000000711b497824 */ /* 0x001fe200078e02ff */
[-C--:B------:R-:W-:Y:S02]  /*1460*/  IADD3 R86, P1, R55, R164.reuse, RZ ;  /* 0x000000a437567210 */ /* 0x080fe40007f3e0ff */
[----:B------:R0:W3:Y:S01]  /*1470*/  LDG.E.U16 R197, [R80.64] ;  /* 0x0000000650c57981 */ /* 0x0000e2000c1e1500 */
[-C--:B------:R-:W-:Y:S01]  /*1480*/  LEA.HI.X.SX32 R83, R53, R165.reuse, 0x1, P0 ;  /* 0x000000a535537211 */ /* 0x080fe200000f0eff */
[----:B------:R-:W-:Y:S01]  /*1490*/  IMAD R53, R27, 0xf2, RZ ;  /* 0x000000f21b357824 */ /* 0x000fe200078e02ff */
[----:B------:R-:W-:Y:S01]  /*14a0*/  LEA.HI.X.SX32 R87, R73, R165, 0x1, P1 ;  /* 0x000000a549577211 */ /* 0x000fe200008f0eff */
[----:B------:R0:W3:Y:S01]  /*14b0*/  LDG.E.U16 R232, [R232.64] ;  /* 0x00000006e8e87981 */ /* 0x0000e2000c1e1500 */
[C---:B------:R-:W-:Y:S01]  /*14c0*/  SHF.L.U32 R73, R27.reuse, 0x1, RZ ;  /* 0x000000011b497819 */ /* 0x040fe200000006ff */
[----:B------:R-:W-:Y:S01]  /*14d0*/  IMAD R77, R27, 0x79, RZ ;  /* 0x000000791b4d7824 */ /* 0x000fe200078e02ff */
[-C--:B------:R-:W-:Y:S01]  /*14e0*/  IADD3 R88, P1, R53, R164.reuse, RZ ;  /* 0x000000a435587210 */ /* 0x080fe20007f3e0ff */
[----:B------:R0:W3:Y:S01]  /*14f0*/  LDG.E.U16 R196, [R86.64] ;  /* 0x0000000656c47981 */ /* 0x0000e2000c1e1500 */
[----:B------:R-:W-:-:S02]  /*1500*/  IADD3 R76, P0, R73, R164, RZ ;  /* 0x000000a4494c7210 */ /* 0x000fc40007f1e0ff */
[-C--:B------:R-:W-:Y:S01]  /*1510*/  LEA.HI.X.SX32 R89, R77, R165.reuse, 0x1, P1 ;  /* 0x000000a54d597211 */ /* 0x080fe200008f0eff */
[C---:B-1----:R-:W-:Y:S01]  /*1520*/  IMAD R79, R27.reuse, 0xd, RZ ;  /* 0x0000000d1b4f7824 */ /* 0x042fe200078e02ff */
[-C--:B------:R-:W-:Y:S01]  /*1530*/  LEA.HI.X.SX32 R77, R27, R165.reuse, 0x1, P0 ;  /* 0x000000a51b4d7211 */ /* 0x080fe200000f0eff */
[----:B------:R1:W3:Y:S01]  /*1540*/  LDG.E.U16 R4, [R82.64] ;  /* 0x0000000652047981 */ /* 0x0002e2000c1e1500 */
[-C--:B0-----:R-:W-:Y:S01]  /*1550*/  IADD3 R80, P0, R119, R164.reuse, RZ ;  /* 0x000000a477507210 */ /* 0x081fe20007f1e0ff */
[----:B------:R-:W-:Y:S01]  /*1560*/  IMAD R87, R27, 0x44, RZ ;  /* 0x000000441b577824 */ /* 0x000fe200078e02ff */
[CC--:B------:R-:W-:Y:S01]  /*1570*/  IADD3 R78, P1, R85.reuse, R164.reuse, RZ ;  /* 0x000000a4554e7210 */ /* 0x0c0fe20007f3e0ff */
[----:B------:R0:W3:Y:S01]  /*1580*/  LDG.E.U16 R195, [R88.64] ;  /* 0x0000000658c37981 */ /* 0x0000e2000c1e1500 */
[-C--:B------:R-:W-:Y:S02]  /*1590*/  LEA.HI.X.SX32 R81, R85, R165.reuse, 0x1, P0 ;  /* 0x000000a555517211 */ /* 0x080fe400000f0eff */
[----:B-1----:R-:W-:Y:S01]  /*15a0*/  IADD3 R82, P0, R87, R164, RZ ;  /* 0x000000a457527210 */ /* 0x002fe20007f1e0ff */
[----:B------:R1:W3:Y:S01]  /*15b0*/  LDG.E.U16 R2, [R76.64] ;  /* 0x000000064c027981 */ /* 0x0002e2000c1e1500 */
[----:B------:R-:W-:-:S03]  /*15c0*/  LEA.HI.X.SX32 R79, R79, R165, 0x1, P1 ;  /* 0x000000a54f4f7211 */ /* 0x000fc600008f0eff */
[----:B------:R1:W3:Y:S01]  /*15d0*/  LDG.E.U16 R238, [R238.64] ;  /* 0x00000006eeee7981 */ /* 0x0002e2000c1e1500 */
[----:B0-----:R-:W-:Y:S01]  /*15e0*/  IMAD R89, R27, 0x2a, RZ ;  /* 0x0000002a1b597824 */ /* 0x001fe200078e02ff */
[-C--:B------:R-:W-:Y:S01]  /*15f0*/  IADD3 R86, P1, R37, R164.reuse, RZ ;  /* 0x000000a425567210 */ /* 0x080fe20007f3e0ff */
[----:B------:R-:W-:Y:S01]  /*1600*/  IMAD R37, R27, 0x15, RZ ;  /* 0x000000151b257824 */ /* 0x000fe200078e02ff */
[-C--:B------:R-:W-:Y:S01]  /*1610*/  IADD3 R84, P2, R121, R164.reuse, RZ ;  /* 0x000000a479547210 */ /* 0x080fe20007f5e0ff */
[----:B------:R0:W3:Y:S01]  /*1620*/  LDG.E.U16 R0, [R78.64] ;  /* 0x000000064e007981 */ /* 0x0000e2000c1e1500 */
[-C--:B------:R-:W-:Y:S02]  /*1630*/  LEA.HI.X.SX32 R83, R91, R165.reuse, 0x1, P0 ;  /* 0x000000a55b537211 */ /* 0x080fe400000f0eff */
[----:B------:R-:W-:Y:S01]  /*1640*/  IADD3 R36, P0, R89, R164, RZ ;  /* 0x000000a459247210 */ /* 0x000fe20007f1e0ff */
[----:B------:R0:W3:Y:S01]  /*1650*/  LDG.E.U16 R246, [R80.64] ;  /* 0x0000000650f67981 */ /* 0x0000e2000c1e1500 */
[----:B------:R-:W-:-:S02]  /*1660*/  LEA.HI.X.SX32 R85, R119, R165, 0x1, P2 ;  /* 0x000000a577557211 */ /* 0x000fc400010f0eff */
[-C--:B------:R-:W-:Y:S01]  /*1670*/  LEA.HI.X.SX32 R37, R37, R165.reuse, 0x1, P0 ;  /* 0x000000a525257211 */ /* 0x080fe200000f0eff */
[----:B------:R-:W-:Y:S01]  /*1680*/  IMAD R91, R27, 0x54, RZ ;  /* 0x000000541b5b7824 */ /* 0x000fe200078e02ff */
[----:B------:R-:W-:Y:S01]  /*1690*/  LEA.HI.X.SX32 R87, R87, R165, 0x1, P1 ;  /* 0x000000a557577211 */ /* 0x000fe200008f0eff */
[----:B------:R2:W3:Y:S04]  /*16a0*/  LDG.E.U16 R229, [R84.64] ;  /* 0x0000000654e57981 */ /* 0x0004e8000c1e1500 */
[----:B------:R2:W4:Y:S01]  /*16b0*/  LDG.E.U16 R248, [R36.64] ;  /* 0x0000000624f87981 */ /* 0x000522000c1e1500 */
[----:B0-----:R-:W-:Y:S01]  /*16c0*/  IMAD R81, R27, 0x64, RZ ;  /* 0x000000641b517824 */ /* 0x001fe200078e02ff */
[-C--:B-1----:R-:W-:Y:S02]  /*16d0*/  IADD3 R76, P1, R91, R164.reuse, RZ ;  /* 0x000000a45b4c7210 */ /* 0x082fe40007f3e0ff */
[----:B------:R0:W5:Y:S01]  /*16e0*/  LDG.E.U16 R241, [R82.64] ;  /* 0x0000000652f17981 */ /* 0x000162000c1e1500 */
[----:B------:R-:W-:-:S02]  /*16f0*/  IADD3 R66, P2, R67, R164, RZ ;  /* 0x000000a443427210 */ /* 0x000fc40007f5e0ff */
[-C--:B------:R-:W-:Y:S01]  /*1700*/  IADD3 R78, P0, R81, R164.reuse, RZ ;  /* 0x000000a4514e7210 */ /* 0x080fe20007f1e0ff */
[----:B--2---:R-:W-:Y:S01]  /*1710*/  STL [R1+0x21c], R14 ;  /* 0x00021c0e01007387 */ /* 0x004fe20000100800 */
[----:B0-----:R-:W-:Y:S01]  /*1720*/  IMAD R83, R27, 0x3a, RZ ;  /* 0x0000003a1b537824 */ /* 0x001fe200078e02ff */
[-C--:B------:R-:W-:Y:S01]  /*1730*/  LEA.HI.X.SX32 R77, R89, R165.reuse, 0x1, P1 ;  /* 0x000000a5594d7211 */ /* 0x080fe200008f0eff */
[----:B------:R-:W-:Y:S01]  /*1740*/  IMAD R85, R27, 0x74, RZ ;  /* 0x000000741b557824 */ /* 0x000fe200078e02ff */
[-C--:B------:R-:W-:Y:S01]  /*1750*/  IADD3 R80, P1, R75, R164.reuse, RZ ;  /* 0x000000a44b507210 */ /* 0x080fe20007f3e0ff */
[----:B------:R-:W-:Y:S01]  /*1760*/  IMAD R75, R27, 0x1d, RZ ;  /* 0x0000001d1b4b7824 */ /* 0x000fe200078e02ff */
[-C--:B------:R-:W-:Y:S01]  /*1770*/  LEA.HI.X.SX32 R67, R91, R165.reuse, 0x1, P2 ;  /* 0x000000a55b437211 */ /* 0x080fe200010f0eff */
[----:B------:R0:W2:Y:S01]  /*1780*/  LDG.E.U16 R237, [R76.64] ;  /* 0x000000064ced7981 */ /* 0x0000a2000c1e1500 */
[-C--:B------:R-:W-:Y:S02]  /*1790*/  LEA.HI.X.SX32 R79, R93, R165.reuse, 0x1, P0 ;  /* 0x000000a55d4f7211 */ /* 0x080fe400000f0eff */
[----:B------:R-:W-:Y:S01]  /*17a0*/  IADD3 R74, P0, R83, R164, RZ ;  /* 0x000000a4534a7210 */ /* 0x000fe20007f1e0ff */
[----:B------:R1:W2:Y:S01]  /*17b0*/  LDG.E.U16 R66, [R66.64] ;  /* 0x0000000642427981 */ /* 0x0002a2000c1e1500 */
[----:B------:R-:W-:-:S02]  /*17c0*/  LEA.HI.X.SX32 R81, R81, R165, 0x1, P1 ;  /* 0x000000a551517211 */ /* 0x000fc400008f0eff */
[-C--:B------:R-:W-:Y:S01]  /*17d0*/  IADD3 R224, P1, R85, R164.reuse, RZ ;  /* 0x000000a455e07210 */ /* 0x080fe20007f3e0ff */
[----:B------:R1:W2:Y:S01]  /*17e0*/  LDG.E.U16 R231, [R78.64] ;  /* 0x000000064ee77981 */ /* 0x0002a2000c1e1500 */
[-C--:B------:R-:W-:Y:S02]  /*17f0*/  LEA.HI.X.SX32 R75, R75, R165.reuse, 0x1, P0 ;  /* 0x000000a54b4b7211 */ /* 0x080fe400000f0eff */
[-C--:B------:R-:W-:Y:S01]  /*1800*/  IADD3 R82, P0, R71, R164.reuse, RZ ;  /* 0x000000a447527210 */ /* 0x080fe20007f1e0ff */
[C---:B0-----:R-:W-:Y:S01]  /*1810*/  IMAD R77, R27.reuse, 0xc, RZ ;  /* 0x0000000c1b4d7824 */ /* 0x041fe200078e02ff */
[----:B------:R0:W2:Y:S01]  /*1820*/  LDG.E.U16 R68, [R86.64] ;  /* 0x0000000656447981 */ /* 0x0000a2000c1e1500 */
[----:B-1----:R-:W-:Y:S01]  /*1830*/  IMAD R67, R27, 0x6, RZ ;  /* 0x000000061b437824 */ /* 0x002fe200078e02ff */
[-C--:B------:R-:W-:Y:S02]  /*1840*/  LEA.HI.X.SX32 R225, R83, R165.reuse, 0x1, P1 ;  /* 0x000000a553e17211 */ /* 0x080fe400008f0eff */
[----:B------:R-:W-:Y:S01]  /*1850*/  LEA.HI.X.SX32 R83, R85, R165, 0x1, P0 ;  /* 0x000000a555537211 */ /* 0x000fe200000f0eff */
[C---:B------:R-:W-:Y:S01]  /*1860*/  IMAD R79, R27.reuse, 0xe, RZ ;  /* 0x0000000e1b4f7824 */ /* 0x040fe200078e02ff */
[----:B------:R-:W-:Y:S01]  /*1870*/  LEA R37, R27, R27, 0x1 ;  /* 0x0000001b1b257211 */ /* 0x000fe200078e08ff */
[----:B------:R1:W2:Y:S01]  /*1880*/  LDG.E.U16 R243, [R74.64] ;  /* 0x000000064af37981 */ /* 0x0002a2000c1e1500 */
[----:B------:R-:W-:-:S02]  /*1890*/  IADD3 R36, P0, R67, R164, RZ ;  /* 0x000000a443247210 */ /* 0x000fc40007f1e0ff */
[-C--:B------:R-:W-:Y:S01]  /*18a0*/  IADD3 R70, P1, R77, R164.reuse, RZ ;  /* 0x000000a44d467210 */ /* 0x080fe20007f3e0ff */
[----:B------:R0:W2:Y:S01]  /*18b0*/  LDG.E.U16 R64, [R80.64] ;  /* 0x0000000650407981 */ /* 0x0000a2000c1e1500 */
[-C--:B------:R-:W-:Y:S02]  /*18c0*/  LEA.HI.X.SX32 R37, R37, R165.reuse, 0x1, P0 ;  /* 0x000000a525257211 */ /* 0x080fe400000f0eff */
[----:B------:R-:W-:Y:S01]  /*18d0*/  LEA.HI.X.SX32 R71, R67, R165, 0x1, P1 ;  /* 0x000000a543477211 */ /* 0x000fe200008f0eff */
[----:B---3--:R-:W-:Y:S01]  /*18e0*/  STL [R1+0x214], R229 ;  /* 0x000214e501007387 */ /* 0x008fe20000100800 */
[----:B-1----:R-:W-:Y:S02]  /*18f0*/  LEA R75, R27, -R27, 0x3 ;  /* 0x8000001b1b4b7211 */ /* 0x002fe400078e18ff */
[-C--:B------:R-:W-:Y:S01]  /*1900*/  IADD3 R74, P0, R79, R164.reuse, RZ ;  /* 0x000000a44f4a7210 */ /* 0x080fe20007f1e0ff */
[----:B----4-:R-:W-:Y:S03]  /*1910*/  STL [R1+0x208], R248 ;  /* 0x000208f801007387 */ /* 0x010fe60000100800 */
[----:B------:R-:W-:Y:S01]  /*1920*/  LEA.HI.X.SX32 R75, R75, R165, 0x1, P0 ;  /* 0x000000a54b4b7211 */ /* 0x000fe200000f0eff */
[----:B------:R-:W-:Y:S04]  /*1930*/  STL [R1+0x20], R2 ;  /* 0x0000200201007387 */ /* 0x000fe80000100800 */
[----:B------:R1:W-:Y:S04]  /*1940*/  STL [R1], R0 ;  /* 0x0000000001007387 */ /* 0x0003e80000100800 */
[----:B------:R3:W4:Y:S01]  /*1950*/  LDG.E.U16 R6, [R70.64] ;  /* 0x0000000646067981 */ /* 0x000722000c1e1500 */
[----:B------:R-:W-:Y:S01]  /*1960*/  IADD3 R76, P2, R63, R164, RZ ;  /* 0x000000a43f4c7210 */ /* 0x000fe20007f5e0ff */
[----:B0-----:R-:W-:-:S02]  /*1970*/  IMAD R81, R27, 0x2c, RZ ;  /* 0x0000002c1b517824 */ /* 0x001fc400078e02ff */
[----:B------:R0:W2:Y:S04]  /*1980*/  LDG.E.U16 R249, [R36.64] ;  /* 0x0000000624f97981 */ /* 0x0000a8000c1e1500 */
[----:B-1----:R1:W2:Y:S01]  /*1990*/  LDG.E.U16 R0, [R74.64] ;  /* 0x000000064a007981 */ /* 0x0022a2000c1e1500 */
[C---:B------:R-:W-:Y:S02]  /*19a0*/  IMAD R67, R27.reuse, 0x1c, RZ ;  /* 0x0000001c1b437824 */ /* 0x040fe400078e02ff */
[----:B------:R-:W-:Y:S01]  /*19b0*/  IMAD R88, R27, 0xd4, RZ ;  /* 0x000000d41b587824 */ /* 0x000fe200078e02ff */
[----:B------:R0:W5:Y:S02]  /*19c0*/  LDG.E.U16 R62, [R82.64] ;  /* 0x00000006523e7981 */ /* 0x000164000c1e1500 */
[----:B------:R-:W-:Y:S01]  /*19d0*/  IADD3 R78, P0, R67, R164, RZ ;  /* 0x000000a4434e7210 */ /* 0x000fe20007f1e0ff */
[----:B------:R-:W-:Y:S01]  /*19e0*/  IMAD R89, R27, 0xe4, RZ ;  /* 0x000000e41b597824 */ /* 0x000fe200078e02ff */
[----:B------:R0:W5:Y:S02]  /*19f0*/  LDG.E.U16 R224, [R224.64] ;  /* 0x00000006e0e07981 */ /* 0x000164000c1e1500 */
[----:B------:R-:W-:-:S05]  /*1a00*/  LEA.HI.X.SX32 R79, R79, R165, 0x1, P0 ;  /* 0x000000a54f4f7211 */ /* 0x000fca00000f0eff */
[----:B------:R1:W5:Y:S01]  /*1a10*/  LDG.E.U16 R2, [R78.64] ;  /* 0x000000064e027981 */ /* 0x000362000c1e1500 */
[----:B------:R-:W-:Y:S01]  /*1a20*/  IMAD R63, R27, 0x16, RZ ;  /* 0x000000161b3f7824 */ /* 0x000fe200078e02ff */
[-C--:B------:R-:W-:Y:S01]  /*1a30*/  LEA.HI.X.SX32 R77, R77, R165.reuse, 0x1, P2 ;  /* 0x000000a54d4d7211 */ /* 0x080fe200010f0eff */
[----:B0-----:R-:W-:Y:S01]  /*1a40*/  IMAD R37, R27, 0xb, RZ ;  /* 0x0000000b1b257824 */ /* 0x001fe200078e02ff */
[-C--:B------:R-:W-:Y:S02]  /*1a50*/  IADD3 R244, P1, R65, R164.reuse, RZ ;  /* 0x000000a441f47210 */ /* 0x080fe40007f3e0ff */
[----:B------:R-:W-:Y:S01]  /*1a60*/  IADD3 R36, P0, R63, R164, RZ ;  /* 0x000000a43f247210 */ /* 0x000fe20007f1e0ff */
[----:B------:R0:W5:Y:S01]  /*1a70*/  LDG.E.U16 R248, [R76.64] ;  /* 0x000000064cf87981 */ /* 0x000162000c1e1500 */
[-C--:B------:R-:W-:Y:S01]  /*1a80*/  LEA.HI.X.SX32 R245, R67, R165.reuse, 0x1, P1 ;  /* 0x000000a543f57211 */ /* 0x080fe200008f0eff */
[----:B------:R-:W-:Y:S01]  /*1a90*/  IMAD R65, R27, 0x1e, RZ ;  /* 0x0000001e1b417824 */ /* 0x000fe200078e02ff */
[----:B------:R-:W-:-:S02]  /*1aa0*/  LEA.HI.X.SX32 R37, R37, R165, 0x1, P0 ;  /* 0x000000a525257211 */ /* 0x000fc400000f0eff */
[-C--:B------:R-:W-:Y:S01]  /*1ab0*/  IADD3 R32, P1, R81, R164.reuse, RZ ;  /* 0x000000a451207210 */ /* 0x080fe20007f3e0ff */
[----:B-1----:R-:W-:Y:S01]  /*1ac0*/  IMAD R79, R27, 0x3c, RZ ;  /* 0x0000003c1b4f7824 */ /* 0x002fe200078e02ff */
[-C--:B------:R-:W-:Y:S01]  /*1ad0*/  IADD3 R220, P2, R35, R164.reuse, RZ ;  /* 0x000000a423dc7210 */ /* 0x080fe20007f5e0ff */
[----:B------:R-:W-:Y:S01]  /*1ae0*/  IMAD R67, R27, 0x26, RZ ;  /* 0x000000261b437824 */ /* 0x000fe200078e02ff */
[----:B------:R1:W5:Y:S01]  /*1af0*/  LDG.E.U16 R240, [R36.64] ;  /* 0x0000000624f07981 */ /* 0x000362000c1e1500 */
[-C--:B0-----:R-:W-:Y:S02]  /*1b00*/  IADD3 R76, P0, R33, R164.reuse, RZ ;  /* 0x000000a4214c7210 */ /* 0x081fe40007f1e0ff */
[-C--:B------:R-:W-:Y:S01]  /*1b10*/  LEA.HI.X.SX32 R33, R63, R165.reuse, 0x1, P1 ;  /* 0x000000a53f217211 */ /* 0x080fe200008f0eff */
[----:B------:R0:W5:Y:S01]  /*1b20*/  LDG.E.U16 R244, [R244.64] ;  /* 0x00000006f4f47981 */ /* 0x000162000c1e1500 */
[----:B------:R-:W-:Y:S02]  /*1b30*/  LEA.HI.X.SX32 R77, R81, R165, 0x1, P0 ;  /* 0x000000a5514d7211 */ /* 0x000fe400000f0eff */
[----:B------:R-:W-:Y:S01]  /*1b40*/  LEA R63, R27, -R27, 0x4 ;  /* 0x8000001b1b3f7211 */ /* 0x000fe200078e20ff */
[----:B------:R0:W5:Y:S01]  /*1b50*/  LDG.E.U16 R14, [R32.64] ;  /* 0x00000006200e7981 */ /* 0x000162000c1e1500 */
[----:B---3--:R-:W-:-:S02]  /*1b60*/  IADD3 R70, P0, R65, R164, RZ ;  /* 0x000000a441467210 */ /* 0x008fc40007f1e0ff */
[-C--:B------:R-:W-:Y:S01]  /*1b70*/  IADD3 R74, P1, R79, R164.reuse, RZ ;  /* 0x000000a44f4a7210 */ /* 0x080fe20007f3e0ff */
[----:B-1----:R-:W-:Y:S01]  /*1b80*/  IMAD R37, R27, 0x13, RZ ;  /* 0x000000131b257824 */ /* 0x002fe200078e02ff */
[-C--:B------:R-:W-:Y:S01]  /*1b90*/  LEA.HI.X.SX32 R71, R63, R165.reuse, 0x1, P0 ;  /* 0x000000a53f477211 */ /* 0x080fe200000f0eff */
[----:B------:R1:W3:Y:S04]  /*1ba0*/  LDG.E.U16 R236, [R76.64] ;  /* 0x000000064cec7981 */ /* 0x0002e8000c1e1500 */
[----:B------:R1:W3:Y:S01]  /*1bb0*/  LDG.E.U16 R8, [R70.64] ;  /* 0x0000000646087981 */ /* 0x0002e2000c1e1500 */
[----:B------:R-:W-:Y:S01]  /*1bc0*/  LEA.HI.X.SX32 R75, R65, R165, 0x1, P1 ;  /* 0x000000a5414b7211 */ /* 0x000fe200008f0eff */
[----:B0-----:R-:W-:Y:S01]  /*1bd0*/  IMAD R33, R27, 0x4c, RZ ;  /* 0x0000004c1b217824 */ /* 0x001fe200078e02ff */
[----:B------:R-:W-:-:S04]  /*1be0*/  IADD3 R34, P0, R67, R164, RZ ;  /* 0x000000a443227210 */ /* 0x000fc80007f1e0ff */
[-C--:B------:R-:W-:Y:S02]  /*1bf0*/  LEA.HI.X.SX32 R35, R37, R165.reuse, 0x1, P0 ;  /* 0x000000a525237211 */ /* 0x080fe400000f0eff */
[-C--:B------:R-:W-:Y:S01]  /*1c00*/  IADD3 R36, P0, R33, R164.reuse, RZ ;  /* 0x000000a421247210 */ /* 0x080fe20007f1e0ff */
[----:B------:R-:W-:Y:S01]  /*1c10*/  IMAD R63, R27, 0x2e, RZ ;  /* 0x0000002e1b3f7824 */ /* 0x000fe200078e02ff */
[-C--:B------:R-:W-:Y:S01]  /*1c20*/  LEA.HI.X.SX32 R221, R79, R165.reuse, 0x1, P2 ;  /* 0x000000a54fdd7211 */ /* 0x080fe200010f0eff */
[----:B----4-:R-:W-:Y:S01]  /*1c30*/  STL [R1+0x40], R6 ;  /* 0x0000400601007387 */ /* 0x010fe20000100800 */
[----:B------:R-:W-:Y:S02]  /*1c40*/  LEA.HI.X.SX32 R37, R67, R165, 0x1, P0 ;  /* 0x000000a543257211 */ /* 0x000fe400000f0eff */
[----:B------:R-:W-:Y:S01]  /*1c50*/  IADD3 R32, P2, R3, R164, RZ ;  /* 0x000000a403207210 */ /* 0x000fe20007f5e0ff */
[C---:B------:R-:W-:Y:S01]  /*1c60*/  IMAD R65, R27.reuse, 0x5c, RZ ;  /* 0x0000005c1b417824 */ /* 0x040fe200078e02ff */
[----:B------:R0:W4:Y:S04]  /*1c70*/  LDG.E.U16 R250, [R34.64] ;  /* 0x0000000622fa7981 */ /* 0x000128000c1e1500 */
[----:B--2---:R2:W-:Y:S04]  /*1c80*/  STL [R1+0x50], R0 ;  /* 0x0000500001007387 */ /* 0x0045e80000100800 */
[----:B------:R0:W4:Y:S01]  /*1c90*/  LDG.E.U16 R40, [R36.64] ;  /* 0x0000000624287981 */ /* 0x000122000c1e1500 */
[----:B------:R-:W-:-:S02]  /*1ca0*/  IMAD R79, R27, 0x6c, RZ ;  /* 0x0000006c1b4f7824 */ /* 0x000fc400078e02ff */
[C---:B-1----:R-:W-:Y:S01]  /*1cb0*/  IMAD R77, R27.reuse, 0x3e, RZ ;  /* 0x0000003e1b4d7824 */ /* 0x042fe200078e02ff */
[----:B------:R1:W4:Y:S04]  /*1cc0*/  LDG.E.U16 R220, [R220.64] ;  /* 0x00000006dcdc7981 */ /* 0x000328000c1e1500 */
[----:B--2---:R2:W4:Y:S01]  /*1cd0*/  LDG.E.U16 R0, [R74.64] ;  /* 0x000000064a007981 */ /* 0x004522000c1e1500 */
[----:B------:R-:W-:Y:S01]  /*1ce0*/  IMAD R3, R27, 0x17, RZ ;  /* 0x000000171b037824 */ /* 0x000fe200078e02ff */
[-C--:B------:R-:W-:Y:S02]  /*1cf0*/  IADD3 R6, P0, R63, R164.reuse, RZ ;  /* 0x000000a43f067210 */ /* 0x080fe40007f1e0ff */
[----:B------:R-:W-:Y:S02]  /*1d00*/  LEA.HI.X.SX32 R33, R33, R165, 0x1, P2 ;  /* 0x000000a521217211 */ /* 0x000fe400010f0eff */
[----:B------:R-:W-:-:S02]  /*1d10*/  IADD3 R70, P2, R7, R164, RZ ;  /* 0x000000a407467210 */ /* 0x000fc40007f5e0ff */
[----:B------:R-:W-:Y:S01]  /*1d20*/  LEA.HI.X.SX32 R7, R3, R165, 0x1, P0 ;  /* 0x000000a503077211 */ /* 0x000fe200000f0eff */
[----:B-----5:R5:W-:Y:S04]  /*1d30*/  STL [R1+0x3c], R2 ;  /* 0x00003c0201007387 */ /* 0x020be80000100800 */
[----:B------:R1:W4:Y:S01]  /*1d40*/  LDG.E.U16 R46, [R6.64] ;  /* 0x00000006062e7981 */ /* 0x000322000c1e1500 */
[C---:B--2---:R-:W-:Y:S02]  /*1d50*/  IMAD R75, R27.reuse, 0x36, RZ ;  /* 0x000000361b4b7824 */ /* 0x044fe400078e02ff */
[----:B0-----:R-:W-:Y:S01]  /*1d60*/  IMAD R35, R27, 0x1b, RZ ;  /* 0x0000001b1b237824 */ /* 0x001fe200078e02ff */
[----:B------:R0:W2:Y:S01]  /*1d70*/  LDG.E.U16 R67, [R32.64] ;  /* 0x0000000620437981 */ /* 0x0000a2000c1e1500 */
[----:B-----5:R-:W-:-:S04]  /*1d80*/  IADD3 R2, P1, R65, R164, RZ ;  /* 0x000000a441027210 */ /* 0x020fc80007f3e0ff */
[----:B------:R-:W-:-:S05]  /*1d90*/  LEA.HI.X.SX32 R3, R63, R165, 0x1, P1 ;  /* 0x000000a53f037211 */ /* 0x000fca00008f0eff */
[----:B------:R5:W2:Y:S01]  /*1da0*/  LDG.E.U16 R44, [R2.64] ;  /* 0x00000006022c7981 */ /* 0x000aa2000c1e1500 */
[-C--:B------:R-:W-:Y:S02]  /*1db0*/  IADD3 R36, P0, R75, R164.reuse, RZ ;  /* 0x000000a44b247210 */ /* 0x080fe40007f1e0ff */
[-C--:B------:R-:W-:Y:S02]  /*1dc0*/  IADD3 R34, P1, R79, R164.reuse, RZ ;  /* 0x000000a44f227210 */ /* 0x080fe40007f3e0ff */
[----:B------:R-:W-:Y:S02]  /*1dd0*/  LEA.HI.X.SX32 R37, R35, R165, 0x1, P0 ;  /* 0x000000a523257211 */ /* 0x000fe400000f0eff */
[----:B------:R-:W-:Y:S02]  /*1de0*/  LEA R63, R27, -R27, 0x5 ;  /* 0x8000001b1b3f7211 */ /* 0x000fe400078e28ff */
[----:B0-----:R-:W-:Y:S01]  /*1df0*/  IADD3 R32, P0, R77, R164, RZ ;  /* 0x000000a44d207210 */ /* 0x001fe20007f1e0ff */
[----:B------:R0:W-:Y:S01]  /*1e00*/  STL [R1+0x38], R14 ;  /* 0x0000380e01007387 */ /* 0x0001e20000100800 */
[----:B------:R-:W-:-:S02]  /*1e10*/  LEA.HI.X.SX32 R35, R75, R165, 0x1, P1 ;  /* 0x000000a54b237211 */ /* 0x000fc400008f0eff */
[-C--:B------:R-:W-:Y:S01]  /*1e20*/  LEA.HI.X.SX32 R33, R63, R165.reuse, 0x1, P0 ;  /* 0x000000a53f217211 */ /* 0x080fe200000f0eff */
[----:B---3--:R3:W-:Y:S01]  /*1e30*/  STL [R1+0x4c], R8 ;  /* 0x00004c0801007387 */ /* 0x0087e20000100800 */
[----:B------:R-:W-:Y:S01]  /*1e40*/  IMAD R81, R27, 0x7c, RZ ;  /* 0x0000007c1b517824 */ /* 0x000fe200078e02ff */
[----:B------:R-:W-:Y:S01]  /*1e50*/  LEA.HI.X.SX32 R71, R65, R165, 0x1, P2 ;  /* 0x000000a541477211 */ /* 0x000fe200010f0eff */
[----:B-----5:R-:W-:Y:S01]  /*1e60*/  IMAD R3, R27, 0x104, RZ ;  /* 0x000001041b037824 */ /* 0x020fe200078e02ff */
[----:B------:R5:W2:Y:S04]  /*1e70*/  LDG.E.U16 R245, [R36.64] ;  /* 0x0000000624f57981 */ /* 0x000aa8000c1e1500 */
[----:B0-----:R0:W2:Y:S04]  /*1e80*/  LDG.E.U16 R14, [R34.64] ;  /* 0x00000006220e7981 */ /* 0x0010a8000c1e1500 */
[----:B---3--:R3:W2:Y:S01]  /*1e90*/  LDG.E.U16 R8, [R32.64] ;  /* 0x0000000620087981 */ /* 0x0086a2000c1e1500 */
[----:B-1----:R-:W-:-:S02]  /*1ea0*/  IADD3 R6, P1, R81, R164, RZ ;  /* 0x000000a451067210 */ /* 0x002fc40007f3e0ff */
[-C--:B------:R-:W-:Y:S01]  /*1eb0*/  IADD3 R42, P2, R43, R164.reuse, RZ ;  /* 0x000000a42b2a7210 */ /* 0x080fe20007f5e0ff */
[----:B------:R-:W-:Y:S01]  /*1ec0*/  IMAD R75, R27, 0x8a, RZ ;  /* 0x0000008a1b4b7824 */ /* 0x000fe200078e02ff */
[-C--:B------:R-:W-:Y:S01]  /*1ed0*/  LEA.HI.X.SX32 R7, R77, R165.reuse, 0x1, P1 ;  /* 0x000000a54d077211 */ /* 0x080fe200008f0eff */
[----:B-----5:R-:W-:Y:S01]  /*1ee0*/  IMAD R37, R27, 0x114, RZ ;  /* 0x000001141b257824 */ /* 0x020fe200078e02ff */
[-C--:B------:R-:W-:Y:S01]  /*1ef0*/  LEA.HI.X.SX32 R43, R79, R165.reuse, 0x1, P2 ;  /* 0x000000a54f2b7211 */ /* 0x080fe200010f0eff */
[----:B------:R1:W5:Y:S01]  /*1f00*/  LDG.E.U16 R65, [R70.64] ;  /* 0x0000000646417981 */ /* 0x000362000c1e1500 */
[CC--:B------:R-:W-:Y:S01]  /*1f10*/  LEA R36, P0, R27.reuse, R164.reuse, 0x2 ;  /* 0x000000a41b247211 */ /* 0x0c0fe200078010ff */
[----:B---3--:R-:W-:Y:S01]  /*1f20*/  IMAD R33, R27, 0x124, RZ ;  /* 0x000001241b217824 */ /* 0x008fe200078e02ff */
[----:B------:R-:W-:Y:S01]  /*1f30*/  IADD3 R2, P2, R3, R164, RZ ;  /* 0x000000a403027210 */ /* 0x000fe20007f5e0ff */
[----:B------:R3:W2:Y:S03]  /*1f40*/  LDG.E.U16 R63, [R42.64] ;  /* 0x000000062a3f7981 */ /* 0x0006a6000c1e1500 */
[----:B------:R-:W-:Y:S01]  /*1f50*/  LEA.HI.X.SX32 R3, R61, R165, 0x1, P2 ;  /* 0x000000a53d037211 */ /* 0x000fe200010f0eff */
[----:B-1----:R-:W-:-:S04]  /*1f60*/  IMAD R71, R27, 0x4d, RZ ;  /* 0x0000004d1b477824 */ /* 0x002fc800078e02ff */
[----:B------:R1:W2:Y:S01]  /*1f70*/  LDG.E.U16 R194, [R2.64] ;  /* 0x0000000602c27981 */ /* 0x0002a2000c1e1500 */
[----:B---3--:R-:W-:-:S03]  /*1f80*/  IMAD R43, R27, 0x45, RZ ;  /* 0x000000451b2b7824 */ /* 0x008fc600078e02ff */
[----:B----4-:R3:W-:Y:S04]  /*1f90*/  STL [R1+0x34], R0 ;  /* 0x0000340001007387 */ /* 0x0107e80000100800 */
[----:B---3--:R3:W4:Y:S04]  /*1fa0*/  LDG.E.U16 R0, [R6.64] ;  /* 0x0000000606007981 */ /* 0x008728000c1e1500 */
[----:B------:R0:W-:Y:S02]  /*1fb0*/  STL [R1+0x30], R40 ;  /* 0x0000302801007387 */ /* 0x0001e40000100800 */
[----:B0-----:R-:W-:-:S04]  /*1fc0*/  IADD3 R40, P1, R41, R164, RZ ;  /* 0x000000a429287210 */ /* 0x001fc80007f3e0ff */
[-C--:B------:R-:W-:Y:S02]  /*1fd0*/  LEA.HI.X.SX32 R41, R81, R165.reuse, 0x1, P1 ;  /* 0x000000a551297211 */ /* 0x080fe400008f0eff */
[-C--:B------:R-:W-:Y:S02]  /*1fe0*/  IADD3 R34, P1, R37, R164.reuse, RZ ;  /* 0x000000a425227210 */ /* 0x080fe40007f3e0ff */
[-C--:B------:R-:W-:Y:S01]  /*1ff0*/  LEA.HI.X.SX32 R37, R73, R165.reuse, 0x1, P0 ;  /* 0x000000a549257211 */ /* 0x080fe200000f0eff */
[----:B------:R-:W-:Y:S01]  /*2000*/  IMAD R73, R27, 0x134, RZ ;  /* 0x000001341b497824 */ /* 0x000fe200078e02ff */
[-C--:B------:R-:W-:Y:S01]  /*2010*/  IADD3 R32, P0, R33, R164.reuse, RZ ;  /* 0x000000a421207210 */ /* 0x080fe20007f1e0ff */
[----:B---3--:R-:W-:Y:S01]  /*2020*/  IMAD R7, R27, 0x9a, RZ ;  /* 0x0000009a1b077824 */ /* 0x008fe200078e02ff */
[----:B------:R0:W3:Y:S01]  /*2030*/  LDG.E.U16 R61, [R40.64] ;  /* 0x00000006283d7981 */ /* 0x0000e2000c1e1500 */
[-C--:B------:R-:W-:Y:S02]  /*2040*/  LEA.HI.X.SX32 R35, R75, R165.reuse, 0x1, P1 ;  /* 0x000000a54b237211 */ /* 0x080fe400008f0eff */
[----:B------:R-:W-:Y:S01]  /*2050*/  IADD3 R6, P2, R73, R164, RZ ;  /* 0x000000a449067210 */ /* 0x000fe20007f5e0ff */
[----:B------:R0:W-:Y:S01]  /*2060*/  STL [R1+0x48], R46 ;  /* 0x0000482e01007387 */ /* 0x0001e20000100800 */
[----:B------:R-:W-:-:S02]  /*2070*/  LEA.HI.X.SX32 R33, R47, R165, 0x1, P0 ;  /* 0x000000a52f217211 */ /* 0x000fc400000f0eff */
[-C--:B-1----:R-:W-:Y:S01]  /*2080*/  IADD3 R2, P1, R7, R164.reuse, RZ ;  /* 0x000000a407027210 */ /* 0x082fe20007f3e0ff */
[----:B------:R1:W3:Y:S01]  /*2090*/  LDG.E.U16 R229, [R36.64] ;  /* 0x0000000624e57981 */ /* 0x0002e2000c1e1500 */
[----:B0-----:R-:W-:Y:S01]  /*20a0*/  IMAD R41, R27, 0x144, RZ ;  /* 0x000001441b297824 */ /* 0x001fe200078e02ff */
[----:B------:R-:W-:Y:S02]  /*20b0*/  LEA.HI.X.SX32 R7, R7, R165, 0x1, P2 ;  /* 0x000000a507077211 */ /* 0x000fe400010f0eff */
[----:B------:R0:W3:Y:S01]  /*20c0*/  LDG.E.U16 R193, [R34.64] ;  /* 0x0000000622c17981 */ /* 0x0000e2000c1e1500 */
[----:B------:R-:W-:-:S03]  /*20d0*/  IADD3 R46, P0, R75, R164, RZ ;  /* 0x000000a44b2e7210 */ /* 0x000fc60007f1e0ff */
[----:B------:R5:W3:Y:S01]  /*20e0*/  LDG.E.U16 R192, [R32.64] ;  /* 0x0000000620c07981 */ /* 0x000ae2000c1e1500 */
[----:B-1----:R-:W-:Y:S01]  /*20f0*/  IMAD R37, R27, 0xaa, RZ ;  /* 0x000000aa1b257824 */ /* 0x002fe200078e02ff */
[-C--:B------:R-:W-:Y:S02]  /*2100*/  IADD3 R40, P2, R41, R164.reuse, RZ ;  /* 0x000000a429287210 */ /* 0x080fe40007f5e0ff */
[----:B------:R1:W3:Y:S01]  /*2110*/  LDG.E.U16 R191, [R6.64] ;  /* 0x0000000606bf7981 */ /* 0x0002e2000c1e1500 */
[-C--:B------:R-:W-:Y:S01]  /*2120*/  LEA.HI.X.SX32 R3, R71, R165.reuse, 0x1, P1 ;  /* 0x000000a547037211 */ /* 0x080fe200008f0eff */
[----:B0-----:R-:W-:Y:S01]  /*2130*/  IMAD R35, R27, 0x154, RZ ;  /* 0x000001541b237824 */ /* 0x001fe200078e02ff */
[-C--:B------:R-:W-:Y:S01]  /*2140*/  LEA.HI.X.SX32 R47, R43, R165.reuse, 0x1, P0 ;  /* 0x000000a52b2f7211 */ /* 0x080fe200000f0eff */
[----:B------:R-:W-:Y:S01]  /*2150*/  IMAD R71, R27, 0xba, RZ ;  /* 0x000000ba1b477824 */ /* 0x000fe200078e02ff */
[----:B------:R-:W-:Y:S01]  /*2160*/  IADD3 R34, P0, R37, R164, RZ ;  /* 0x000000a425227210 */ /* 0x000fe20007f1e0ff */
[----:B-----5:R-:W-:Y:S01]  /*2170*/  IMAD R33, R27, 0x55, RZ ;  /* 0x000000551b217824 */ /* 0x020fe200078e02ff */
[----:B------:R-:W-:-:S02]  /*2180*/  LEA.HI.X.SX32 R41, R45, R165, 0x1, P2 ;  /* 0x000000a52d297211 */ /* 0x000fc400010f0eff */
[-C--:B------:R-:W-:Y:S01]  /*2190*/  IADD3 R32, P1, R35, R164.reuse, RZ ;  /* 0x000000a423207210 */ /* 0x080fe20007f3e0ff */
[----:B------:R0:W5:Y:S01]  /*21a0*/  LDG.E.U16 R45, [R2.64] ;  /* 0x00000006022d7981 */ /* 0x000162000c1e1500 */
[-C--:B------:R-:W-:Y:S01]  /*21b0*/  LEA.HI.X.SX32 R35, R33, R165.reuse, 0x1, P0 ;  /* 0x000000a521237211 */ /* 0x080fe200000f0eff */
[----:B------:R-:W-:Y:S01]  /*21c0*/  IMAD R43, R27, 0x164, RZ ;  /* 0x000001641b2b7824 */ /* 0x000fe200078e02ff */
[----:B------:R-:W-:Y:S01]  /*21d0*/  IADD3 R36, P0, R71, R164, RZ ;  /* 0x000000a447247210 */ /* 0x000fe20007f1e0ff */
[----:B------:R1:W3:Y:S01]  /*21e0*/  LDG.E.U16 R46, [R46.64] ;  /* 0x000000062e2e7981 */ /* 0x0002e2000c1e1500 */
[----:B------:R-:W-:-:S03]  /*21f0*/  LEA.HI.X.SX32 R33, R37, R165, 0x1, P1 ;  /* 0x000000a525217211 */ /* 0x000fc600008f0eff */
[----:B--2---:R2:W-:Y:S01]  /*2200*/  STL [R1+0x2c], R44 ;  /* 0x00002c2c01007387 */ /* 0x0045e20000100800 */
[----:B0-----:R-:W-:Y:S01]  /*2210*/  IMAD R3, R27, 0x5d, RZ ;  /* 0x0000005d1b037824 */ /* 0x001fe200078e02ff */
[-C--:B-1----:R-:W-:Y:S02]  /*2220*/  IADD3 R6, P2, R43, R164.reuse, RZ ;  /* 0x000000a42b067210 */ /* 0x082fe40007f5e0ff */
[----:B------:R0:W3:Y:S02]  /*2230*/  LDG.E.U16 R189, [R32.64] ;  /* 0x0000000620bd7981 */ /* 0x0000e4000c1e1500 */
[-C--:B------:R-:W-:Y:S01]  /*2240*/  LEA.HI.X.SX32 R37, R3, R165.reuse, 0x1, P0 ;  /* 0x000000a503257211 */ /* 0x080fe200000f0eff */
[----:B------:R-:W-:Y:S01]  /*2250*/  IMAD R3, R27, 0x174, RZ ;  /* 0x000001741b037824 */ /* 0x000fe200078e02ff */
[-C--:B------:R-:W-:Y:S01]  /*2260*/  LEA.HI.X.SX32 R7, R69, R165.reuse, 0x1, P2 ;  /* 0x000000a545077211 */ /* 0x080fe200010f0eff */
[----:B------:R-:W-:Y:S01]  /*2270*/  IMAD R69, R27, 0x184, RZ ;  /* 0x000001841b457824 */ /* 0x000fe200078e02ff */
[----:B--2---:R1:W2:Y:S02]  /*2280*/  LDG.E.U16 R44, [R34.64] ;  /* 0x00000006222c7981 */ /* 0x0042a4000c1e1500 */
[-C--:B------:R-:W-:Y:S01]  /*2290*/  IADD3 R2, P0, R3, R164.reuse, RZ ;  /* 0x000000a403027210 */ /* 0x080fe20007f1e0ff */
[C---:B------:R-:W-:Y:S01]  /*22a0*/  IMAD R47, R27.reuse, 0xca, RZ ;  /* 0x000000ca1b2f7824 */ /* 0x040fe200078e02ff */
[----:B------:R1:W2:Y:S01]  /*22b0*/  LDG.E.U16 R190, [R40.64] ;  /* 0x0000000628be7981 */ /* 0x0002a2000c1e1500 */
[----:B0-----:R-:W-:Y:S01]  /*22c0*/  IMAD R33, R27, 0x1a4, RZ ;  /* 0x000001a41b217824 */ /* 0x001fe200078e02ff */
[----:B------:R-:W-:Y:S01]  /*22d0*/  LEA.HI.X.SX32 R3, R71, R165, 0x1, P0 ;  /* 0x000000a547037211 */ /* 0x000fe200000f0eff */
[----:B------:R-:W-:Y:S01]  /*22e0*/  IMAD R73, R27, 0x194, RZ ;  /* 0x000001941b497824 */ /* 0x000fe200078e02ff */
[-C--:B------:R-:W-:Y:S01]  /*22f0*/  IADD3 R32, P0, R47, R164.reuse, RZ ;  /* 0x000000a42f207210 */ /* 0x080fe20007f1e0ff */
[----:B------:R0:W2:Y:S01]  /*2300*/  LDG.E.U16 R188, [R6.64] ;  /* 0x0000000606bc7981 */ /* 0x0000a2000c1e1500 */
[----:B-1----:R-:W-:-:S03]  /*2310*/  IADD3 R34, P1, R69, R164, RZ ;  /* 0x000000a445227210 */ /* 0x002fc60007f3e0ff */
[----:B------:R1:W2:Y:S01]  /*2320*/  LDG.E.U16 R187, [R2.64] ;  /* 0x0000000602bb7981 */ /* 0x0002a2000c1e1500 */
[----:B------:R-:W-:Y:S01]  /*2330*/  IMAD R41, R27, 0x65, RZ ;  /* 0x000000651b297824 */ /* 0x000fe200078e02ff */
[----:B------:R-:W-:Y:S02]  /*2340*/  LEA.HI.X.SX32 R35, R59, R165, 0x1, P1 ;  /* 0x000000a53b237211 */ /* 0x000fe400008f0eff */
[----:B------:R1:W2:Y:S01]  /*2350*/  LDG.E.U16 R43, [R36.64] ;  /* 0x00000006242b7981 */ /* 0x0002a2000c1e1500 */
[----:B0-----:R-:W-:-:S03]  /*2360*/  IADD3 R6, P2, R73, R164, RZ ;  /* 0x000000a449067210 */ /* 0x001fc60007f5e0ff */
[----:B------:R0:W2:Y:S01]  /*2370*/  LDG.E.U16 R186, [R34.64] ;  /* 0x0000000622ba7981 */ /* 0x0000a2000c1e1500 */
[-C--:B-1----:R-:W-:Y:S02]  /*2380*/  IADD3 R2, P1, R33, R164.reuse, RZ ;  /* 0x000000a421027210 */ /* 0x082fe40007f3e0ff */
[-C--:B------:R-:W-:Y:S01]  /*2390*/  LEA.HI.X.SX32 R33, R41, R165.reuse, 0x1, P0 ;  /* 0x000000a529217211 */ /* 0x080fe200000f0eff */
[----:B------:R-:W-:Y:S01]  /*23a0*/  IMAD R41, R27, 0xda, RZ ;  /* 0x000000da1b297824 */ /* 0x000fe200078e02ff */
[-C--:B------:R-:W-:Y:S01]  /*23b0*/  LEA.HI.X.SX32 R7, R47, R165.reuse, 0x1, P2 ;  /* 0x000000a52f077211 */ /* 0x080fe200010f0eff */
[----:B------:R-:W-:Y:S01]  /*23c0*/  IMAD R37, R27, 0x6d, RZ ;  /* 0x0000006d1b257824 */ /* 0x000fe200078e02ff */
[-C--:B------:R-:W-:Y:S01]  /*23d0*/  LEA.HI.X.SX32 R3, R57, R165.reuse, 0x1, P1 ;  /* 0x000000a539037211 */ /* 0x080fe200008f0eff */
[----:B------:R-:W-:Y:S01]  /*23e0*/  IMAD R59, R27, 0x1c4, RZ ;  /* 0x000001c41b3b7824 */ /* 0x000fe200078e02ff */
[----:B0-----:R-:W-:Y:S01]  /*23f0*/  IADD3 R34, P0, R41, R164, RZ ;  /* 0x000000a429227210 */ /* 0x001fe20007f1e0ff */
[----:B------:R-:W-:Y:S01]  /*2400*/  IMAD R47, R27, 0xea, RZ ;  /* 0x000000ea1b2f7824 */ /* 0x000fe200078e02ff */
[----:B------:R0:W2:Y:S02]  /*2410*/  LDG.E.U16 R185, [R6.64] ;  /* 0x0000000606b97981 */ /* 0x0000a4000c1e1500 */
[----:B------:R-:W-:Y:S01]  /*2420*/  LEA.HI.X.SX32 R35, R37, R165, 0x1, P0 ;  /* 0x000000a525237211 */ /* 0x000fe200000f0eff */
[C---:B------:R-:W-:Y:S01]  /*2430*/  IMAD R37, R27.reuse, 0x75, RZ ;  /* 0x000000751b257824 */ /* 0x040fe200078e02ff */
[----:B------:R1:W2:Y:S01]  /*2440*/  LDG.E.U16 R184, [R2.64] ;  /* 0x0000000602b87981 */ /* 0x0002a2000c1e1500 */
[----:B------:R-:W-:-:S03]  /*2450*/  IMAD R57, R27, 0x1b4, RZ ;  /* 0x000001b41b397824 */ /* 0x000fc600078e02ff */
[----:B------:R1:W2:Y:S01]  /*2460*/  LDG.E.U16 R42, [R32.64] ;  /* 0x00000006202a7981 */ /* 0x0002a2000c1e1500 */
[-C--:B0-----:R-:W-:Y:S02]  /*2470*/  IADD3 R6, P2, R59, R164.reuse, RZ ;  /* 0x000000a43b067210 */ /* 0x081fe40007f5e0ff */
[-C--:B-1----:R-:W-:Y:S02]  /*2480*/  IADD3 R2, P0, R47, R164.reuse, RZ ;  /* 0x000000a42f027210 */ /* 0x082fe40007f1e0ff */
[-C--:B------:R-:W-:Y:S01]  /*2490*/  LEA.HI.X.SX32 R7, R55, R165.reuse, 0x1, P2 ;  /* 0x000000a537077211 */ /* 0x080fe200010f0eff */
[----:B------:R-:W-:Y:S01]  /*24a0*/  IMAD R55, R27, 0x1d4, RZ ;  /* 0x000001d41b377824 */ /* 0x000fe200078e02ff */
[-C--:B------:R-:W-:Y:S02]  /*24b0*/  LEA.HI.X.SX32 R3, R37, R165.reuse, 0x1, P0 ;  /* 0x000000a525037211 */ /* 0x080fe400000f0eff */
[----:B------:R-:W-:Y:S01]  /*24c0*/  IADD3 R32, P1, R57, R164, RZ ;  /* 0x000000a439207210 */ /* 0x000fe20007f3e0ff */
[----:B------:R-:W-:Y:S01]  /*24d0*/  IMAD R57, R27, 0x1e4, RZ ;  /* 0x000001e41b397824 */ /* 0x000fe200078e02ff */
[----:B------:R-:W-:Y:S04]  /*24e0*/  STL [R1+0x28], R14 ;  /* 0x0000280e01007387 */ /* 0x000fe80000100800 */
[----:B------:R0:W2:Y:S01]  /*24f0*/  LDG.E.U16 R40, [R2.64] ;  /* 0x0000000602287981 */ /* 0x0000a2000c1e1500 */
[----:B------:R-:W-:-:S03]  /*2500*/  LEA.HI.X.SX32 R33, R41, R165, 0x1, P1 ;  /* 0x000000a529217211 */ /* 0x000fc600008f0eff */
[----:B------:R1:W-:Y:S04]  /*2510*/  STL [R1+0x44], R8 ;  /* 0x0000440801007387 */ /* 0x0003e80000100800 */
[----:B------:R1:W2:Y:S01]  /*2520*/  LDG.E.U16 R41, [R34.64] ;  /* 0x0000000622297981 */ /* 0x0002a2000c1e1500 */
[----:B0-----:R-:W-:Y:S01]  /*2530*/  IADD3 R2, P0, R55, R164, RZ ;  /* 0x000000a437027210 */ /* 0x001fe20007f1e0ff */
[----:B------:R-:W-:Y:S02]  /*2540*/  IMAD R55, R27, 0xfa, RZ ;  /* 0x000000fa1b377824 */ /* 0x000fe400078e02ff */
[----:B------:R0:W2:Y:S01]  /*2550*/  LDG.E.U16 R183, [R32.64] ;  /* 0x0000000620b77981 */ /* 0x0000a2000c1e1500 */
[----:B------:R-:W-:Y:S01]  /*2560*/  LEA.HI.X.SX32 R3, R47, R165, 0x1, P0 ;  /* 0x000000a52f037211 */ /* 0x000fe200000f0eff */
[----:B-1----:R-:W-:-:S02]  /*2570*/  IMAD R8, R27, 0x84, RZ ;  /* 0x000000841b087824 */ /* 0x002fc400078e02ff */
[----:B------:R1:W2:Y:S01]  /*2580*/  LDG.E.U16 R182, [R6.64] ;  /* 0x0000000606b67981 */ /* 0x0002a2000c1e1500 */
[-C--:B------:R-:W-:Y:S01]  /*2590*/  IADD3 R34, P2, R57, R164.reuse, RZ ;  /* 0x000000a439227210 */ /* 0x080fe20007f5e0ff */
[C---:B------:R-:W-:Y:S02]  /*25a0*/  IMAD R37, R27.reuse, 0x7d, RZ ;  /* 0x0000007d1b257824 */ /* 0x040fe400078e02ff */
[----:B------:R1:W2:Y:S01]  /*25b0*/  LDG.E.U16 R181, [R2.64] ;  /* 0x0000000602b57981 */ /* 0x0002a2000c1e1500 */
[----:B------:R-:W-:Y:S01]  /*25c0*/  IMAD R47, R27, 0x4a, RZ ;  /* 0x0000004a1b2f7824 */ /* 0x000fe200078e02ff */
[----:B0-----:R-:W-:Y:S02]  /*25d0*/  IADD3 R32, P1, R55, R164, RZ ;  /* 0x000000a437207210 */ /* 0x001fe40007f3e0ff */
[-C--:B------:R-:W-:Y:S01]  /*25e0*/  LEA.HI.X.SX32 R35, R53, R165.reuse, 0x1, P2 ;  /* 0x000000a535237211 */ /* 0x080fe200010f0eff */
[----:B------:R-:W-:Y:S01]  /*25f0*/  IMAD R59, R27, 0x1f4, RZ ;  /* 0x000001f41b3b7824 */ /* 0x000fe200078e02ff */
[----:B------:R-:W-:-:S02]  /*2600*/  LEA.HI.X.SX32 R33, R37, R165, 0x1, P1 ;  /* 0x000000a525217211 */ /* 0x000fc400008f0eff */
[-C--:B-1----:R-:W-:Y:S01]  /*2610*/  IADD3 R2, P0, R8, R164.reuse, RZ ;  /* 0x000000a408027210 */ /* 0x082fe20007f1e0ff */
[----:B------:R0:W2:Y:S01]  /*2620*/  LDG.E.U16 R180, [R34.64] ;  /* 0x0000000622b47981 */ /* 0x0000a2000c1e1500 */
[----:B------:R-:W-:Y:S02]  /*2630*/  IMAD R37, R27, 0x25, RZ ;  /* 0x000000251b257824 */ /* 0x000fe400078e02ff */
[----:B------:R-:W-:Y:S01]  /*2640*/  LEA.HI.X.SX32 R3, R39, R165, 0x1, P0 ;  /* 0x000000a527037211 */ /* 0x000fe200000f0eff */
[----:B------:R-:W-:Y:S01]  /*2650*/  IMAD R53, R27, 0x5a, RZ ;  /* 0x0000005a1b357824 */ /* 0x000fe200078e02ff */
[-C--:B------:R-:W-:Y:S01]  /*2660*/  IADD3 R6, P3, R59, R164.reuse, RZ ;  /* 0x000000a43b067210 */ /* 0x080fe20007f7e0ff */
[----:B------:R-:W-:Y:S01]  /*2670*/  IMAD R36, R27, 0xa4, RZ ;  /* 0x000000a41b247824 */ /* 0x000fe200078e02ff */
[----:B------:R1:W2:Y:S01]  /*2680*/  LDG.E.U16 R39, [R32.64] ;  /* 0x0000000620277981 */ /* 0x0002a2000c1e1500 */
[----:B0-----:R-:W-:-:S03]  /*2690*/  IADD3 R34, P0, R47, R164, RZ ;  /* 0x000000a42f227210 */ /* 0x001fc60007f1e0ff */
[----:B------:R0:W2:Y:S01]  /*26a0*/  LDG.E.U16 R178, [R2.64] ;  /* 0x0000000602b27981 */ /* 0x0000a2000c1e1500 */
[-C--:B------:R-:W-:Y:S02]  /*26b0*/  LEA.HI.X.SX32 R7, R55, R165.reuse, 0x1, P3 ;  /* 0x000000a537077211 */ /* 0x080fe400018f0eff */
[----:B------:R-:W-:Y:S01]  /*26c0*/  LEA.HI.X.SX32 R35, R37, R165, 0x1, P0 ;  /* 0x000000a525237211 */ /* 0x000fe200000f0eff */
[----:B------:R-:W-:Y:S02]  /*26d0*/  IMAD R37, R27, 0x2d, RZ ;  /* 0x0000002d1b257824 */ /* 0x000fe400078e02ff */
[----:B------:R1:W2:Y:S01]  /*26e0*/  LDG.E.U16 R179, [R6.64] ;  /* 0x0000000606b37981 */ /* 0x0002a2000c1e1500 */
[----:B0-----:R-:W-:-:S03]  /*26f0*/  IADD3 R2, P0, R53, R164, RZ ;  /* 0x000000a435027210 */ /* 0x001fc60007f1e0ff */
[----:B------:R0:W2:Y:S01]  /*2700*/  LDG.E.U16 R239, [R34.64] ;  /* 0x0000000622ef7981 */ /* 0x0000a2000c1e1500 */
[----:B------:R-:W-:Y:S02]  /*2710*/  LEA.HI.X.SX32 R3, R37, R165, 0x1, P0 ;  /* 0x000000a525037211 */ /* 0x000fe400000f0eff */
[----:B-1----:R-:W-:-:S03]  /*2720*/  IADD3 R6, P2, R36, R164, RZ ;  /* 0x000000a424067210 */ /* 0x002fc60007f5e0ff */
[----:B------:R1:W2:Y:S01]  /*2730*/  LDG.E.U16 R233, [R2.64] ;  /* 0x0000000602e97981 */ /* 0x0002a2000c1e1500 */
[----:B------:R-:W-:Y:S01]  /*2740*/  LEA.HI.X.SX32 R7, R51, R165, 0x1, P2 ;  /* 0x000000a533077211 */ /* 0x000fe200010f0eff */
[----:B------:R-:W-:-:S04]  /*2750*/  IMAD R51, R27, 0xc4, RZ ;  /* 0x000000c41b337824 */ /* 0x000fc800078e02ff */
[----:B------:R0:W2:Y:S01]  /*2760*/  LDG.E.U16 R176, [R6.64] ;  /* 0x0000000606b07981 */ /* 0x0000a2000c1e1500 */
[----:B-1----:R-:W-:-:S04]  /*2770*/  IADD3 R2, P0, R50, R164, RZ ;  /* 0x000000a432027210 */ /* 0x002fc80007f1e0ff */
[----:B------:R-:W-:Y:S02]  /*2780*/  LEA.HI.X.SX32 R3, R53, R165, 0x1, P0 ;  /* 0x000000a535037211 */ /* 0x000fe400000f0eff */
[----:B0-----:R-:W-:Y:S01]  /*2790*/  IADD3 R6, P2, R88, R164, RZ ;  /* 0x000000a458067210 */ /* 0x001fe20007f5e0ff */
[C---:B------:R-:W-:Y:S02]  /*27a0*/  IMAD R37, R27.reuse, 0x35, RZ ;  /* 0x000000351b257824 */ /* 0x040fe400078e02ff */
[----:B------:R0:W2:Y:S01]  /*27b0*/  LDG.E.U16 R175, [R2.64] ;  /* 0x0000000602af7981 */ /* 0x0000a2000c1e1500 */
[C---:B------:R-:W-:Y:S02]  /*27c0*/  IMAD R118, R27.reuse, 0xf4, RZ ;  /* 0x000000f41b767824 */ /* 0x040fe400078e02ff */
[C---:B------:R-:W-:Y:S02]  /*27d0*/  IMAD R55, R27.reuse, 0x116, RZ ;  /* 0x000001161b377824 */ /* 0x040fe400078e02ff */
[----:B------:R-:W-:-:S02]  /*27e0*/  IMAD R53, R27, 0x106, RZ ;  /* 0x000001061b357824 */ /* 0x000fc400078e02ff */
[C---:B------:R-:W-:Y:S02]  /*27f0*/  IMAD R57, R27.reuse, 0x136, RZ ;  /* 0x000001361b397824 */ /* 0x040fe400078e02ff */
[C---:B------:R-:W-:Y:S02]  /*2800*/  IMAD R59, R27.reuse, 0x146, RZ ;  /* 0x000001461b3b7824 */ /* 0x040fe400078e02ff */
[C---:B------:R-:W-:Y:S01]  /*2810*/  IMAD R52, R27.reuse, 0x56, RZ ;  /* 0x000000561b347824 */ /* 0x040fe200078e02ff */
[----:B----4-:R1:W-:Y:S02]  /*2820*/  STL [R1+0x24], R0 ;  /* 0x0000240001007387 */ /* 0x0103e40000100800 */
[----:B-1----:R-:W-:-:S05]  /*2830*/  IMAD R0, R27, 0x94, RZ ;  /* 0x000000941b007824 */ /* 0x002fca00078e02ff */
[----:B------:R-:W-:-:S04]  /*2840*/  IADD3 R32, P1, R0, R164, RZ ;  /* 0x000000a400207210 */ /* 0x000fc80007f3e0ff */
[----:B------:R-:W-:Y:S01]  /*2850*/  LEA.HI.X.SX32 R33, R47, R165, 0x1, P1 ;  /* 0x000000a52f217211 */ /* 0x000fe200008f0eff */
[----:B------:R-:W-:Y:S01]  /*2860*/  IMAD R47, R27, 0x6a, RZ ;  /* 0x0000006a1b2f7824 */ /* 0x000fe200078e02ff */
[----:B------:R-:W-:-:S03]  /*2870*/  IADD3 R34, P1, R51, R164, RZ ;  /* 0x000000a433227210 */ /* 0x000fc60007f3e0ff */
[----:B------:R1:W4:Y:S01]  /*2880*/  LDG.E.U16 R177, [R32.64] ;  /* 0x0000000620b17981 */ /* 0x000322000c1e1500 */
[-C--:B------:R-:W-:Y:S02]  /*2890*/  LEA.HI.X.SX32 R35, R5, R165.reuse, 0x1, P1 ;  /* 0x000000a505237211 */ /* 0x080fe400008f0eff */
[-C--:B------:R-:W-:Y:S02]  /*28a0*/  LEA.HI.X.SX32 R7, R47, R165.reuse, 0x1, P2 ;  /* 0x000000a52f077211 */ /* 0x080fe400010f0eff */
[-C--:B0-----:R-:W-:Y:S01]  /*28b0*/  IADD3 R2, P1, R89, R164.reuse, RZ ;  /* 0x000000a459027210 */ /* 0x081fe20007f3e0ff */
[----:B------:R0:W2:Y:S01]  /*28c0*/  LDG.E.U16 R5, [R34.64] ;  /* 0x0000000622057981 */ /* 0x0000a2000c1e1500 */
[-C--:B-1----:R-:W-:Y:S01]  /*28d0*/  IADD3 R32, P0, R47, R164.reuse, RZ ;  /* 0x000000a42f207210 */ /* 0x082fe20007f1e0ff */
[----:B------:R-:W-:Y:S01]  /*28e0*/  IMAD R47, R27, 0x7a, RZ ;  /* 0x0000007a1b2f7824 */ /* 0x000fe200078e02ff */
[-C--:B------:R-:W-:Y:S01]  /*28f0*/  LEA.HI.X.SX32 R3, R49, R165.reuse, 0x1, P1 ;  /* 0x000000a531037211 */ /* 0x080fe200008f0eff */
[----:B------:R1:W2:Y:S01]  /*2900*/  LDG.E.U16 R174, [R6.64] ;  /* 0x0000000606ae7981 */ /* 0x0002a2000c1e1500 */
[-C--:B------:R-:W-:Y:S01]  /*2910*/  LEA.HI.X.SX32 R33, R37, R165.reuse, 0x1, P0 ;  /* 0x000000a525217211 */ /* 0x080fe200000f0eff */
[----:B------:R-:W-:Y:S01]  /*2920*/  IMAD R37, R27, 0x3d, RZ ;  /* 0x0000003d1b257824 */ /* 0x000fe200078e02ff */
[----:B0-----:R-:W-:Y:S01]  /*2930*/  IADD3 R34, P0, R47, R164, RZ ;  /* 0x000000a42f227210 */ /* 0x001fe20007f1e0ff */
[----:B------:R0:W2:Y:S03]  /*2940*/  LDG.E.U16 R173, [R2.64] ;  /* 0x0000000602ad7981 */ /* 0x0000a6000c1e1500 */
[----:B------:R-:W-:Y:S01]  /*2950*/  LEA.HI.X.SX32 R35, R37, R165, 0x1, P0 ;  /* 0x000000a525237211 */ /* 0x000fe200000f0eff */
[----:B------:R1:W2:Y:S01]  /*2960*/  LDG.E.U16 R228, [R32.64] ;  /* 0x0000000620e47981 */ /* 0x0002a2000c1e1500 */
[----:B------:R-:W-:-:S02]  /*2970*/  IMAD R49, R27, 0x83, RZ ;  /* 0x000000831b317824 */ /* 0x000fc400078e02ff */
[----:B0-----:R-:W-:Y:S01]  /*2980*/  IMAD R3, R27, 0x8b, RZ ;  /* 0x0000008b1b037824 */ /* 0x001fe200078e02ff */
[-C--:B------:R-:W-:Y:S01]  /*2990*/  IADD3 R2, P0, R55, R164.reuse, RZ ;  /* 0x000000a437027210 */ /* 0x080fe20007f1e0ff */
[C---:B------:R-:W-:Y:S01]  /*29a0*/  IMAD R55, R27.reuse, 0x126, RZ ;  /* 0x000001261b377824 */ /* 0x040fe200078e02ff */
[-C--:B-1----:R-:W-:Y:S01]  /*29b0*/  IADD3 R32, P1, R118, R164.reuse, RZ ;  /* 0x000000a476207210 */ /* 0x082fe20007f3e0ff */
[----:B------:R-:W-:Y:S01]  /*29c0*/  IMAD R37, R27, 0x93, RZ ;  /* 0x000000931b257824 */ /* 0x000fe200078e02ff */
[-C--:B------:R-:W-:Y:S02]  /*29d0*/  LEA.HI.X.SX32 R3, R3, R165.reuse, 0x1, P0 ;  /* 0x000000a503037211 */ /* 0x080fe400000f0eff */
[----:B------:R-:W-:Y:S02]  /*29e0*/  LEA.HI.X.SX32 R33, R47, R165, 0x1, P1 ;  /* 0x000000a52f217211 */ /* 0x000fe400008f0eff */
[----:B------:R0:W2:Y:S01]  /*29f0*/  LDG.E.U16 R47, [R34.64] ;  /* 0x00000006222f7981 */ /* 0x0000a2000c1e1500 */
[----:B------:R-:W-:-:S03]  /*2a00*/  IADD3 R6, P2, R53, R164, RZ ;  /* 0x000000a435067210 */ /* 0x000fc60007f5e0ff */
[----:B------:R1:W2:Y:S01]  /*2a10*/  LDG.E.U16 R170, [R2.64] ;  /* 0x0000000602aa7981 */ /* 0x0002a2000c1e1500 */
[----:B------:R-:W-:-:S03]  /*2a20*/  LEA.HI.X.SX32 R7, R49, R165, 0x1, P2 ;  /* 0x000000a531077211 */ /* 0x000fc600010f0eff */
[----:B------:R3:W2:Y:S01]  /*2a30*/  LDG.E.U16 R172, [R32.64] ;  /* 0x0000000620ac7981 */ /* 0x0006a2000c1e1500 */
[-C--:B0-----:R-:W-:Y:S01]  /*2a40*/  IADD3 R34, P0, R55, R164.reuse, RZ ;  /* 0x000000a437227210 */ /* 0x081fe20007f1e0ff */
[C---:B------:R-:W-:Y:S02]  /*2a50*/  IMAD R55, R27.reuse, 0x156, RZ ;  /* 0x000001561b377824 */ /* 0x040fe400078e02ff */
[----:B------:R0:W2:Y:S01]  /*2a60*/  LDG.E.U16 R171, [R6.64] ;  /* 0x0000000606ab7981 */ /* 0x0000a2000c1e1500 */
[----:B------:R-:W-:Y:S01]  /*2a70*/  IMAD R49, R27, 0x9b, RZ ;  /* 0x0000009b1b317824 */ /* 0x000fe200078e02ff */
[-C--:B------:R-:W-:Y:S01]  /*2a80*/  LEA.HI.X.SX32 R35, R37, R165.reuse, 0x1, P0 ;  /* 0x000000a525237211 */ /* 0x080fe200000f0eff */
[----:B-1----:R-:W-:Y:S01]  /*2a90*/  IMAD R3, R27, 0xab, RZ ;  /* 0x000000ab1b037824 */ /* 0x002fe200078e02ff */
[-C--:B------:R-:W-:Y:S01]  /*2aa0*/  IADD3 R2, P0, R55, R164.reuse, RZ ;  /* 0x000000a437027210 */ /* 0x080fe20007f1e0ff */
[----:B------:R-:W-:Y:S01]  /*2ab0*/  IMAD R55, R27, 0x166, RZ ;  /* 0x000001661b377824 */ /* 0x000fe200078e02ff */
[----:B---3--:R-:W-:Y:S01]  /*2ac0*/  IADD3 R32, P1, R57, R164, RZ ;  /* 0x000000a439207210 */ /* 0x008fe20007f3e0ff */
[----:B------:R-:W-:Y:S01]  /*2ad0*/  IMAD R53, R27, 0xa3, RZ ;  /* 0x000000a31b357824 */ /* 0x000fe200078e02ff */
[----:B------:R1:W3:Y:S01]  /*2ae0*/  LDG.E.U16 R169, [R34.64] ;  /* 0x0000000622a97981 */ /* 0x0002e2000c1e1500 */
[----:B------:R-:W-:-:S02]  /*2af0*/  LEA.HI.X.SX32 R3, R3, R165, 0x1, P0 ;  /* 0x000000a503037211 */ /* 0x000fc400000f0eff */
[-C--:B0-----:R-:W-:Y:S01]  /*2b00*/  IADD3 R6, P2, R59, R164.reuse, RZ ;  /* 0x000000a43b067210 */ /* 0x081fe20007f5e0ff */
[----:B------:R-:W-:Y:S01]  /*2b10*/  IMAD R37, R27, 0xb3, RZ ;  /* 0x000000b31b257824 */ /* 0x000fe200078e02ff */
[-C--:B------:R-:W-:Y:S01]  /*2b20*/  LEA.HI.X.SX32 R33, R49, R165.reuse, 0x1, P1 ;  /* 0x000000a531217211 */ /* 0x080fe200008f0eff */
[----:B------:R-:W-:Y:S01]  /*2b30*/  IMAD R57, R27, 0x176, RZ ;  /* 0x000001761b397824 */ /* 0x000fe200078e02ff */
[-C--:B------:R-:W-:Y:S02]  /*2b40*/  LEA.HI.X.SX32 R7, R53, R165.reuse, 0x1, P2 ;  /* 0x000000a535077211 */ /* 0x080fe400010f0eff */
[----:B-1----:R-:W-:Y:S01]  /*2b50*/  IADD3 R34, P0, R55, R164, RZ ;  /* 0x000000a437227210 */ /* 0x002fe20007f1e0ff */
[C---:B------:R-:W-:Y:S01]  /*2b60*/  IMAD R55, R27.reuse, 0x196, RZ ;  /* 0x000001961b377824 */ /* 0x040fe200078e02ff */
[----:B------:R0:W2:Y:S01]  /*2b70*/  LDG.E.U16 R168, [R32.64] ;  /* 0x0000000620a87981 */ /* 0x0000a2000c1e1500 */
[----:B------:R-:W-:Y:S01]  /*2b80*/  IMAD R59, R27, 0x186, RZ ;  /* 0x000001861b3b7824 */ /* 0x000fe200078e02ff */
[----:B------:R-:W-:Y:S01]  /*2b90*/  LEA.HI.X.SX32 R35, R37, R165, 0x1, P0 ;  /* 0x000000a525237211 */ /* 0x000fe200000f0eff */
[C---:B------:R-:W-:Y:S01]  /*2ba0*/  IMAD R49, R27.reuse, 0xbb, RZ ;  /* 0x000000bb1b317824 */ /* 0x040fe200078e02ff */
[----:B------:R1:W2:Y:S01]  /*2bb0*/  LDG.E.U16 R166, [R2.64] ;  /* 0x0000000602a67981 */ /* 0x0002a2000c1e1500 */
[----:B------:R-:W-:-:S03]  /*2bc0*/  IMAD R53, R27, 0xc3, RZ ;  /* 0x000000c31b357824 */ /* 0x000fc600078e02ff */
[----:B------:R5:W2:Y:S01]  /*2bd0*/  LDG.E.U16 R167, [R6.64] ;  /* 0x0000000606a77981 */ /* 0x000aa2000c1e1500 */
[-C--:B0-----:R-:W-:Y:S01]  /*2be0*/  IADD3 R32, P1, R57, R164.reuse, RZ ;  /* 0x000000a439207210 */ /* 0x081fe20007f3e0ff */
[C---:B------:R-:W-:Y:S02]  /*2bf0*/  IMAD R37, R27.reuse, 0xd3, RZ ;  /* 0x000000d31b257824 */ /* 0x040fe400078e02ff */
[----:B------:R0:W2:Y:S01]  /*2c00*/  LDG.E.U16 R85, [R34.64] ;  /* 0x0000000622557981 */ /* 0x0000a2000c1e1500 */
[----:B-1----:R-:W-:Y:S01]  /*2c10*/  IMAD R3, R27, 0xcb, RZ ;  /* 0x000000cb1b037824 */ /* 0x002fe200078e02ff */
[-C--:B------:R-:W-:Y:S01]  /*2c20*/  IADD3 R2, P0, R55, R164.reuse, RZ ;  /* 0x000000a437027210 */ /* 0x080fe20007f1e0ff */
[----:B------:R-:W-:Y:S01]  /*2c30*/  IMAD R55, R27, 0x1a6, RZ ;  /* 0x000001a61b377824 */ /* 0x000fe200078e02ff */
[-C--:B------:R-:W-:Y:S02]  /*2c40*/  LEA.HI.X.SX32 R33, R49, R165.reuse, 0x1, P1 ;  /* 0x000000a531217211 */ /* 0x080fe400008f0eff */
[-C--:B-----5:R-:W-:Y:S01]  /*2c50*/  IADD3 R6, P2, R59, R164.reuse, RZ ;  /* 0x000000a43b067210 */ /* 0x0a0fe20007f5e0ff */
[----:B------:R-:W-:Y:S01]  /*2c60*/  IMAD R57, R27, 0x1b6, RZ ;  /* 0x000001b61b397824 */ /* 0x000fe200078e02ff */
[-C--:B------:R-:W-:Y:S01]  /*2c70*/  LEA.HI.X.SX32 R3, R3, R165.reuse, 0x1, P0 ;  /* 0x000000a503037211 */ /* 0x080fe200000f0eff */
[----:B------:R-:W-:Y:S01]  /*2c80*/  IMAD R59, R27, 0x1c6, RZ ;  /* 0x000001c61b3b7824 */ /* 0x000fe200078e02ff */
[----:B------:R-:W-:Y:S01]  /*2c90*/  LEA.HI.X.SX32 R7, R53, R165, 0x1, P2 ;  /* 0x000000a535077211 */ /* 0x000fe200010f0eff */
[----:B------:R1:W5:Y:S01]  /*2ca0*/  LDG.E.U16 R84, [R32.64] ;  /* 0x0000000620547981 */ /* 0x000362000c1e1500 */
[----:B0-----:R-:W-:Y:S01]  /*2cb0*/  IADD3 R34, P0, R55, R164, RZ ;  /* 0x000000a437227210 */ /* 0x001fe20007f1e0ff */
[----:B------:R-:W-:-:S02]  /*2cc0*/  IMAD R55, R27, 0x1d6, RZ ;  /* 0x000001d61b377824 */ /* 0x000fc400078e02ff */
[C---:B------:R-:W-:Y:S01]  /*2cd0*/  IMAD R49, R27.reuse, 0xdb, RZ ;  /* 0x000000db1b317824 */ /* 0x040fe200078e02ff */
[----:B------:R0:W2:Y:S01]  /*2ce0*/  LDG.E.U16 R82, [R2.64] ;  /* 0x0000000602527981 */ /* 0x0000a2000c1e1500 */
[----:B------:R-:W-:Y:S01]  /*2cf0*/  IMAD R53, R27, 0xe3, RZ ;  /* 0x000000e31b357824 */ /* 0x000fe200078e02ff */
[----:B------:R-:W-:Y:S02]  /*2d00*/  LEA.HI.X.SX32 R35, R37, R165, 0x1, P0 ;  /* 0x000000a525237211 */ /* 0x000fe400000f0eff */
[----:B------:R0:W2:Y:S01]  /*2d10*/  LDG.E.U16 R83, [R6.64] ;  /* 0x0000000606537981 */ /* 0x0000a2000c1e1500 */
[-C--:B-1----:R-:W-:Y:S01]  /*2d20*/  IADD3 R32, P1, R57, R164.reuse, RZ ;  /* 0x000000a439207210 */ /* 0x082fe20007f3e0ff */
[C---:B------:R-:W-:Y:S02]  /*2d30*/  IMAD R57, R27.reuse, 0x1e6, RZ ;  /* 0x000001e61b397824 */ /* 0x040fe400078e02ff */
[----:B------:R1:W2:Y:S01]  /*2d40*/  LDG.E.U16 R81, [R34.64] ;  /* 0x0000000622517981 */ /* 0x0002a2000c1e1500 */
[----:B0-----:R-:W-:Y:S01]  /*2d50*/  IMAD R3, R27, 0xeb, RZ ;  /* 0x000000eb1b037824 */ /* 0x001fe200078e02ff */
[----:B------:R-:W-:-:S02]  /*2d60*/  IADD3 R2, P0, R55, R164, RZ ;  /* 0x000000a437027210 */ /* 0x000fc40007f1e0ff */
[-C--:B------:R-:W-:Y:S02]  /*2d70*/  LEA.HI.X.SX32 R33, R49, R165.reuse, 0x1, P1 ;  /* 0x000000a531217211 */ /* 0x080fe400008f0eff */
[-C--:B------:R-:W-:Y:S01]  /*2d80*/  IADD3 R6, P2, R59, R164.reuse, RZ ;  /* 0x000000a43b067210 */ /* 0x080fe20007f5e0ff */
[----:B------:R-:W-:Y:S01]  /*2d90*/  IMAD R59, R27, 0x1f6, RZ ;  /* 0x000001f61b3b7824 */ /* 0x000fe200078e02ff */
[-C--:B------:R-:W-:Y:S01]  /*2da0*/  LEA.HI.X.SX32 R3, R3, R165.reuse, 0x1, P0 ;  /* 0x000000a503037211 */ /* 0x080fe200000f0eff */
[----:B------:R0:W2:Y:S01]  /*2db0*/  LDG.E.U16 R80, [R32.64] ;  /* 0x0000000620507981 */ /* 0x0000a2000c1e1500 */
[-C--:B------:R-:W-:Y:S01]  /*2dc0*/  LEA.HI.X.SX32 R7, R53, R165.reuse, 0x1, P2 ;  /* 0x000000a535077211 */ /* 0x080fe200010f0eff */
[----:B------:R-:W-:Y:S01]  /*2dd0*/  IMAD R53, R27, 0xf3, RZ ;  /* 0x000000f31b357824 */ /* 0x000fe200078e02ff */
[-C--:B-1----:R-:W-:Y:S01]  /*2de0*/  IADD3 R34, P1, R57, R164.reuse, RZ ;  /* 0x000000a439227210 */ /* 0x082fe20007f3e0ff */
[C---:B------:R-:W-:Y:S01]  /*2df0*/  IMAD R55, R27.reuse, 0xfb, RZ ;  /* 0x000000fb1b377824 */ /* 0x040fe200078e02ff */
[----:B------:R1:W2:Y:S01]  /*2e00*/  LDG.E.U16 R78, [R2.64] ;  /* 0x00000006024e7981 */ /* 0x0002a2000c1e1500 */
[----:B------:R-:W-:Y:S01]  /*2e10*/  IMAD R37, R27, 0x46, RZ ;  /* 0x000000461b257824 */ /* 0x000fe200078e02ff */
[----:B------:R-:W-:Y:S01]  /*2e20*/  LEA.HI.X.SX32 R35, R53, R165, 0x1, P1 ;  /* 0x000000a535237211 */ /* 0x000fe200008f0eff */
[----:B------:R-:W-:Y:S01]  /*2e30*/  IMAD R49, R27, 0x23, RZ ;  /* 0x000000231b317824 */ /* 0x000fe200078e02ff */
[----:B------:R1:W2:Y:S01]  /*2e40*/  LDG.E.U16 R79, [R6.64] ;  /* 0x00000006064f7981 */ /* 0x0002a2000c1e1500 */
[----:B0-----:R-:W-:Y:S01]  /*2e50*/  IADD3 R32, P2, R59, R164, RZ ;  /* 0x000000a43b207210 */ /* 0x001fe20007f5e0ff */
[----:B------:R-:W-:-:S02]  /*2e60*/  IMAD R87, R27, 0x66, RZ ;  /* 0x000000661b577824 */ /* 0x000fc400078e02ff */
[----:B------:R-:W-:Y:S01]  /*2e70*/  IMAD R136, R27, 0x96, RZ ;  /* 0x000000961b887824 */ /* 0x000fe200078e02ff */
[-C--:B------:R-:W-:Y:S01]  /*2e80*/  LEA.HI.X.SX32 R33, R55, R165.reuse, 0x1, P2 ;  /* 0x000000a537217211 */ /* 0x080fe200010f0eff */
[C---:B-1----:R-:W-:Y:S01]  /*2e90*/  IMAD R3, R27.reuse, 0x2b, RZ ;  /* 0x0000002b1b037824 */ /* 0x042fe200078e02ff */
[-C--:B------:R-:W-:Y:S01]  /*2ea0*/  IADD3 R2, P1, R52, R164.reuse, RZ ;  /* 0x000000a434027210 */ /* 0x080fe20007f3e0ff */
[----:B------:R-:W-:Y:S01]  /*2eb0*/  IMAD R92, R27, 0x76, RZ ;  /* 0x000000761b5c7824 */ /* 0x000fe200078e02ff */
[----:B------:R0:W2:Y:S01]  /*2ec0*/  LDG.E.U16 R77, [R34.64] ;  /* 0x00000006224d7981 */ /* 0x0000a2000c1e1500 */
[----:B------:R-:W-:Y:S02]  /*2ed0*/  IADD3 R6, P0, R37, R164, RZ ;  /* 0x000000a425067210 */ /* 0x000fe40007f1e0ff */
[-C--:B------:R-:W-:Y:S01]  /*2ee0*/  LEA.HI.X.SX32 R3, R3, R165.reuse, 0x1, P1 ;  /* 0x000000a503037211 */ /* 0x080fe200008f0eff */
[----:B------:R1:W2:Y:S01]  /*2ef0*/  LDG.E.U16 R76, [R32.64] ;  /* 0x00000006204c7981 */ /* 0x0002a2000c1e1500 */
[----:B------:R-:W-:Y:S01]  /*2f00*/  LEA.HI.X.SX32 R7, R49, R165, 0x1, P0 ;  /* 0x000000a531077211 */ /* 0x000fe200000f0eff */
[----:B------:R-:W-:-:S02]  /*2f10*/  IMAD R49, R27, 0x33, RZ ;  /* 0x000000331b317824 */ /* 0x000fc400078e02ff */
[----:B------:R0:W2:Y:S01]  /*2f20*/  LDG.E.U16 R234, [R2.64] ;  /* 0x0000000602ea7981 */ /* 0x0000a2000c1e1500 */
[C---:B------:R-:W-:Y:S01]  /*2f30*/  IMAD R137, R27.reuse, 0xa6, RZ ;  /* 0x000000a61b897824 */ /* 0x040fe200078e02ff */
[-C--:B------:R-:W-:Y:S01]  /*2f40*/  IADD3 R222, P1, R92, R164.reuse, RZ ;  /* 0x000000a45cde7210 */ /* 0x080fe20007f3e0ff */
[----:B------:R-:W-:Y:S01]  /*2f50*/  IMAD R53, R27, 0x3b, RZ ;  /* 0x0000003b1b357824 */ /* 0x000fe200078e02ff */
[----:B------:R0:W2:Y:S01]  /*2f60*/  LDG.E.U16 R235, [R6.64] ;  /* 0x0000000606eb7981 */ /* 0x0000a2000c1e1500 */
[----:B-1----:R-:W-:-:S04]  /*2f70*/  IADD3 R32, P0, R87, R164, RZ ;  /* 0x000000a457207210 */ /* 0x002fc80007f1e0ff */
[-C--:B------:R-:W-:Y:S01]  /*2f80*/  LEA.HI.X.SX32 R33, R49, R165.reuse, 0x1, P0 ;  /* 0x000000a531217211 */ /* 0x080fe200000f0eff */
[C---:B0-----:R-:W-:Y:S01]  /*2f90*/  IMAD R3, R27.reuse, 0x4b, RZ ;  /* 0x0000004b1b037824 */ /* 0x041fe200078e02ff */
[-C--:B------:R-:W-:Y:S01]  /*2fa0*/  IADD3 R2, P0, R136, R164.reuse, RZ ;  /* 0x000000a488027210 */ /* 0x080fe20007f1e0ff */
[C---:B------:R-:W-:Y:S02]  /*2fb0*/  IMAD R119, R27.reuse, 0x86, RZ ;  /* 0x000000861b777824 */ /* 0x040fe400078e02ff */
[----:B------:R-:W-:Y:S01]  /*2fc0*/  IMAD R138, R27, 0xb6, RZ ;  /* 0x000000b61b8a7824 */ /* 0x000fe200078e02ff */
[-C--:B------:R-:W-:Y:S01]  /*2fd0*/  LEA.HI.X.SX32 R3, R3, R165.reuse, 0x1, P0 ;  /* 0x000000a503037211 */ /* 0x080fe200000f0eff */
[----:B------:R-:W-:Y:S01]  /*2fe0*/  IMAD R35, R27, 0x53, RZ ;  /* 0x000000531b237824 */ /* 0x000fe200078e02ff */
[----:B------:R-:W-:Y:S01]  /*2ff0*/  LEA.HI.X.SX32 R223, R53, R165, 0x1, P1 ;  /* 0x000000a535df7211 */ /* 0x000fe200008f0eff */
[C---:B------:R-:W-:Y:S01]  /*3000*/  IMAD R55, R27.reuse, 0x43, RZ ;  /* 0x000000431b377824 */ /* 0x040fe200078e02ff */
[----:B------:R0:W2:Y:S04]  /*3010*/  LDG.E.U16 R230, [R32.64] ;  /* 0x0000000620e67981 */ /* 0x0000a8000c1e1500 */
[----:B------:R1:W2:Y:S01]  /*3020*/  LDG.E.U16 R74, [R2.64] ;  /* 0x00000006024a7981 */ /* 0x0002a2000c1e1500 */
[----:B------:R-:W-:Y:S01]  /*3030*/  IMAD R49, R27, 0x5b, RZ ;  /* 0x0000005b1b317824 */ /* 0x000fe200078e02ff */
[-C--:B------:R-:W-:Y:S01]  /*3040*/  IADD3 R6, P2, R119, R164.reuse, RZ ;  /* 0x000000a477067210 */ /* 0x080fe20007f5e0ff */
[----:B------:R-:W-:Y:S01]  /*3050*/  IMAD R141, R27, 0xd6, RZ ;  /* 0x000000d61b8d7824 */ /* 0x000fe200078e02ff */
[----:B------:R2:W2:Y:S01]  /*3060*/  LDG.E.U16 R222, [R222.64] ;  /* 0x00000006dede7981 */ /* 0x0004a2000c1e1500 */
[----:B0-----:R-:W-:-:S02]  /*3070*/  IADD3 R32, P1, R138, R164, RZ ;  /* 0x000000a48a207210 */ /* 0x001fc40007f3e0ff */
[----:B-1----:R-:W-:-:S04]  /*3080*/  IADD3 R2, P0, R137, R164, RZ ;  /* 0x000000a489027210 */ /* 0x002fc80007f1e0ff */
[-C--:B------:R-:W-:Y:S01]  /*3090*/  LEA.HI.X.SX32 R3, R35, R165.reuse, 0x1, P0 ;  /* 0x000000a523037211 */ /* 0x080fe200000f0eff */
[----:B------:R-:W-:Y:S01]  /*30a0*/  IMAD R139, R27, 0xc6, RZ ;  /* 0x000000c61b8b7824 */ /* 0x000fe200078e02ff */
[-C--:B------:R-:W-:Y:S02]  /*30b0*/  LEA.HI.X.SX32 R7, R55, R165.reuse, 0x1, P2 ;  /* 0x000000a537077211 */ /* 0x080fe400010f0eff */
[----:B------:R-:W-:Y:S01]  /*30c0*/  LEA.HI.X.SX32 R33, R49, R165, 0x1, P1 ;  /* 0x000000a531217211 */ /* 0x000fe200008f0eff */
[----:B------:R0:W2:Y:S01]  /*30d0*/  LDG.E.U16 R73, [R2.64] ;  /* 0x0000000602497981 */ /* 0x0000a2000c1e1500 */
[C---:B------:R-:W-:Y:S02]  /*30e0*/  IMAD R49, R27.reuse, 0x6b, RZ ;  /* 0x0000006b1b317824 */ /* 0x040fe400078e02ff */
[C---:B------:R-:W-:Y:S01]  /*30f0*/  IMAD R35, R27.reuse, 0x63, RZ ;  /* 0x000000631b237824 */ /* 0x040fe200078e02ff */
[----:B------:R1:W2:Y:S01]  /*3100*/  LDG.E.U16 R75, [R6.64] ;  /* 0x00000006064b7981 */ /* 0x0002a2000c1e1500 */
[----:B------:R-:W-:-:S02]  /*3110*/  IMAD R48, R27, 0xe6, RZ ;  /* 0x000000e61b307824 */ /* 0x000fc400078e02ff */
[----:B------:R-:W-:Y:S01]  /*3120*/  IMAD R14, R27, 0xf6, RZ ;  /* 0x000000f61b0e7824 */ /* 0x000fe200078e02ff */
[----:B------:R1:W2:Y:S01]  /*3130*/  LDG.E.U16 R72, [R32.64] ;  /* 0x0000000620487981 */ /* 0x0002a2000c1e1500 */
[-C--:B0-----:R-:W-:Y:S02]  /*3140*/  IADD3 R2, P1, R141, R164.reuse, RZ ;  /* 0x000000a48d027210 */ /* 0x081fe40007f3e0ff */
[-C--:B-1----:R-:W-:Y:S02]  /*3150*/  IADD3 R6, P0, R139, R164.reuse, RZ ;  /* 0x000000a48b067210 */ /* 0x082fe40007f1e0ff */
[-C--:B------:R-:W-:Y:S01]  /*3160*/  LEA.HI.X.SX32 R3, R49, R165.reuse, 0x1, P1 ;  /* 0x000000a531037211 */ /* 0x080fe200008f0eff */
[----:B------:R-:W-:Y:S01]  /*3170*/  IMAD R49, R27, 0x7b, RZ ;  /* 0x0000007b1b317824 */ /* 0x000fe200078e02ff */
[----:B------:R-:W-:Y:S01]  /*3180*/  LEA.HI.X.SX32 R7, R35, R165, 0x1, P0 ;  /* 0x000000a523077211 */ /* 0x000fe200000f0eff */
[C---:B------:R-:W-:Y:S01]  /*3190*/  IMAD R35, R27.reuse, 0x73, RZ ;  /* 0x000000731b237824 */ /* 0x040fe200078e02ff */
[----:B------:R-:W-:Y:S01]  /*31a0*/  IADD3 R32, P0, R48, R164, RZ ;  /* 0x000000a430207210 */ /* 0x000fe20007f1e0ff */
[----:B------:R0:W2:Y:S01]  /*31b0*/  LDG.E.U16 R71, [R2.64] ;  /* 0x0000000602477981 */ /* 0x0000a2000c1e1500 */
[----:B------:R-:W-:-:S02]  /*31c0*/  IMAD R53, R27, 0x108, RZ ;  /* 0x000001081b357824 */ /* 0x000fc400078e02ff */
[-C--:B------:R-:W-:Y:S01]  /*31d0*/  LEA.HI.X.SX32 R33, R35, R165.reuse, 0x1, P0 ;  /* 0x000000a523217211 */ /* 0x080fe200000f0eff */
[----:B------:R1:W2:Y:S01]  /*31e0*/  LDG.E.U16 R6, [R6.64] ;  /* 0x0000000606067981 */ /* 0x0002a2000c1e1500 */
[C---:B------:R-:W-:Y:S02]  /*31f0*/  SHF.L.U32 R35, R27.reuse, 0x2, RZ ;  /* 0x000000021b237819 */ /* 0x040fe400000006ff */
[-C--:B0-----:R-:W-:Y:S01]  /*3200*/  IADD3 R2, P1, R14, R164.reuse, RZ ;  /* 0x000000a40e027210 */ /* 0x081fe20007f3e0ff */
[----:B------:R0:W2:Y:S01]  /*3210*/  LDG.E.U16 R70, [R32.64] ;  /* 0x0000000620467981 */ /* 0x0000a2000c1e1500 */
[----:B------:R-:W-:Y:S02]  /*3220*/  LEA R34, P0, R27, R164, 0x3 ;  /* 0x000000a41b227211 */ /* 0x000fe400078018ff */
[-C--:B------:R-:W-:Y:S01]  /*3230*/  LEA.HI.X.SX32 R3, R49, R165.reuse, 0x1, P1 ;  /* 0x000000a531037211 */ /* 0x080fe200008f0eff */
[----:B-1----:R-:W-:Y:S01]  /*3240*/  IMAD R7, R27, 0x8c, RZ ;  /* 0x0000008c1b077824 */ /* 0x002fe200078e02ff */
[----:B------:R-:W-:Y:S01]  /*3250*/  LEA.HI.X.SX32 R35, R35, R165, 0x1, P0 ;  /* 0x000000a523237211 */ /* 0x000fe200000f0eff */
[----:B------:R-:W-:-:S02]  /*3260*/  IMAD R49, R27, 0x118, RZ ;  /* 0x000001181b317824 */ /* 0x000fc400078e02ff */
[----:B------:R1:W2:Y:S01]  /*3270*/  LDG.E.U16 R69, [R2.64] ;  /* 0x0000000602457981 */ /* 0x0002a2000c1e1500 */
[-C--:B0-----:R-:W-:Y:S01]  /*3280*/  IADD3 R32, P1, R53, R164.reuse, RZ ;  /* 0x000000a435207210 */ /* 0x081fe20007f3e0ff */
[----:B------:R-:W-:Y:S02]  /*3290*/  IMAD R53, R27, 0x128, RZ ;  /* 0x000001281b357824 */ /* 0x000fe400078e02ff */
[----:B------:R0:W2:Y:S01]  /*32a0*/  LDG.E.U16 R60, [R34.64] ;  /* 0x00000006223c7981 */ /* 0x0000a2000c1e1500 */
[----:B------:R-:W-:Y:S02]  /*32b0*/  LEA.HI.X.SX32 R33, R8, R165, 0x1, P1 ;  /* 0x000000a508217211 */ /* 0x000fe400008f0eff */
[----:B-1----:R-:W-:-:S03]  /*32c0*/  IADD3 R2, P0, R7, R164, RZ ;  /* 0x000000a407027210 */ /* 0x002fc60007f1e0ff */
[----:B------:R1:W2:Y:S01]  /*32d0*/  LDG.E.U16 R59, [R32.64] ;  /* 0x00000006203b7981 */ /* 0x0002a2000c1e1500 */
[-C--:B------:R-:W-:Y:S02]  /*32e0*/  LEA.HI.X.SX32 R3, R37, R165.reuse, 0x1, P0 ;  /* 0x000000a525037211 */ /* 0x080fe400000f0eff */
[-C--:B0-----:R-:W-:Y:S01]  /*32f0*/  IADD3 R34, P0, R49, R164.reuse, RZ ;  /* 0x000000a431227210 */ /* 0x081fe20007f1e0ff */
[C---:B------:R-:W-:Y:S02]  /*3300*/  IMAD R37, R27.reuse, 0x4e, RZ ;  /* 0x0000004e1b257824 */ /* 0x040fe400078e02ff */
[----:B------:R-:W-:Y:S01]  /*3310*/  IMAD R49, R27, 0x9c, RZ ;  /* 0x0000009c1b317824 */ /* 0x000fe200078e02ff */
[----:B------:R-:W-:Y:S01]  /*3320*/  LEA.HI.X.SX32 R35, R7, R165, 0x1, P0 ;  /* 0x000000a507237211 */ /* 0x000fe200000f0eff */
[----:B------:R0:W2:Y:S01]  /*3330*/  LDG.E.U16 R8, [R2.64] ;  /* 0x0000000602087981 */ /* 0x0000a2000c1e1500 */
[----:B-1----:R-:W-:Y:S01]  /*3340*/  IADD3 R32, P1, R53, R164, RZ ;  /* 0x000000a435207210 */ /* 0x002fe20007f3e0ff */
[----:B------:R-:W-:-:S02]  /*3350*/  IMAD R7, R27, 0x27, RZ ;  /* 0x000000271b077824 */ /* 0x000fc400078e02ff */
[----:B------:R1:W2:Y:S01]  /*3360*/  LDG.E.U16 R58, [R34.64] ;  /* 0x00000006223a7981 */ /* 0x0002a2000c1e1500 */
[-C--:B------:R-:W-:Y:S01]  /*3370*/  LEA.HI.X.SX32 R33, R0, R165.reuse, 0x1, P1 ;  /* 0x000000a500217211 */ /* 0x080fe200008f0eff */
[C---:B------:R-:W-:Y:S02]  /*3380*/  IMAD R53, R27.reuse, 0x138, RZ ;  /* 0x000001381b357824 */ /* 0x040fe400078e02ff */
[----:B------:R-:W-:Y:S01]  /*3390*/  IMAD R55, R27, 0x148, RZ ;  /* 0x000001481b377824 */ /* 0x000fe200078e02ff */
[-C--:B0-----:R-:W-:Y:S01]  /*33a0*/  IADD3 R2, P0, R37, R164.reuse, RZ ;  /* 0x000000a425027210 */ /* 0x081fe20007f1e0ff */
[----:B------:R0:W2:Y:S01]  /*33b0*/  LDG.E.U16 R57, [R32.64] ;  /* 0x0000000620397981 */ /* 0x0000a2000c1e1500 */
[----:B-1----:R-:W-:Y:S02]  /*33c0*/  IADD3 R34, P1, R49, R164, RZ ;  /* 0x000000a431227210 */ /* 0x002fe40007f3e0ff */
[-C--:B------:R-:W-:Y:S01]  /*33d0*/  LEA.HI.X.SX32 R3, R7, R165.reuse, 0x1, P0 ;  /* 0x000000a507037211 */ /* 0x080fe200000f0eff */
[----:B------:R-:W-:Y:S01]  /*33e0*/  IMAD R7, R27, 0xac, RZ ;  /* 0x000000ac1b077824 */ /* 0x000fe200078e02ff */
[----:B------:R-:W-:-:S02]  /*33f0*/  LEA.HI.X.SX32 R35, R37, R165, 0x1, P1 ;  /* 0x000000a525237211 */ /* 0x000fc400008f0eff */
[-C--:B------:R-:W-:Y:S02]  /*3400*/  IADD3 R48, P0, R53, R164.reuse, RZ ;  /* 0x000000a435307210 */ /* 0x080fe40007f1e0ff */
[-C--:B0-----:R-:W-:Y:S01]  /*3410*/  IADD3 R32, P1, R55, R164.reuse, RZ ;  /* 0x000000a437207210 */ /* 0x081fe20007f3e0ff */
[----:B------:R0:W2:Y:S01]  /*3420*/  LDG.E.U16 R37, [R34.64] ;  /* 0x0000000622257981 */ /* 0x0000a2000c1e1500 */
[-C--:B------:R-:W-:Y:S01]  /*3430*/  LEA.HI.X.SX32 R49, R49, R165.reuse, 0x1, P0 ;  /* 0x000000a531317211 */ /* 0x080fe200000f0eff */
[C---:B------:R-:W-:Y:S01]  /*3440*/  IMAD R53, R27.reuse, 0x158, RZ ;  /* 0x000001581b357824 */ /* 0x040fe200078e02ff */
[----:B------:R-:W-:Y:S01]  /*3450*/  LEA.HI.X.SX32 R33, R36, R165, 0x1, P1 ;  /* 0x000000a524217211 */ /* 0x000fe200008f0eff */
[----:B------:R-:W-:Y:S01]  /*3460*/  IMAD R93, R27, 0x168, RZ ;  /* 0x000001681b5d7824 */ /* 0x000fe200078e02ff */
[----:B------:R1:W3:Y:S04]  /*3470*/  LDG.E.U16 R3, [R2.64] ;  /* 0x0000000602037981 */ /* 0x0002e8000c1e1500 */
[----:B------:R1:W3:Y:S01]  /*3480*/  LDG.E.U16 R55, [R32.64] ;  /* 0x0000000620377981 */ /* 0x0002e2000c1e1500 */
[----:B0-----:R-:W-:Y:S01]  /*3490*/  IADD3 R34, P0, R7, R164, RZ ;  /* 0x000000a407227210 */ /* 0x001fe20007f1e0ff */
[----:B------:R-:W-:-:S02]  /*34a0*/  IMAD R91, R27, 0x5e, RZ ;  /* 0x0000005e1b5b7824 */ /* 0x000fc400078e02ff */
[----:B------:R0:W3:Y:S01]  /*34b0*/  LDG.E.U16 R56, [R48.64] ;  /* 0x0000000630387981 */ /* 0x0000e2000c1e1500 */
[----:B------:R-:W-:Y:S02]  /*34c0*/  LEA.HI.X.SX32 R35, R52, R165, 0x1, P0 ;  /* 0x000000a534237211 */ /* 0x000fe400000f0eff */
[----:B-1----:R-:W-:-:S03]  /*34d0*/  IADD3 R32, P0, R53, R164, RZ ;  /* 0x000000a435207210 */ /* 0x002fc60007f1e0ff */
[----:B------:R1:W3:Y:S01]  /*34e0*/  LDG.E.U16 R36, [R34.64] ;  /* 0x0000000622247981 */ /* 0x0002e2000c1e1500 */
[-C--:B0-----:R-:W-:Y:S01]  /*34f0*/  IADD3 R48, P1, R93, R164.reuse, RZ ;  /* 0x000000a45d307210 */ /* 0x081fe20007f3e0ff */
[----:B------:R-:W-:Y:S01]  /*3500*/  IMAD R93, R27, 0xbc, RZ ;  /* 0x000000bc1b5d7824 */ /* 0x000fe200078e02ff */
[-C--:B------:R-:W-:Y:S01]  /*3510*/  LEA.HI.X.SX32 R33, R7, R165.reuse, 0x1, P0 ;  /* 0x000000a507217211 */ /* 0x080fe200000f0eff */
[----:B------:R-:W-:Y:S01]  /*3520*/  IMAD R7, R27, 0x2f, RZ ;  /* 0x0000002f1b077824 */ /* 0x000fe200078e02ff */
[-C--:B------:R-:W-:Y:S02]  /*3530*/  LEA.HI.X.SX32 R49, R50, R165.reuse, 0x1, P1 ;  /* 0x000000a532317211 */ /* 0x080fe400008f0eff */
[-C--:B-1----:R-:W-:Y:S01]  /*3540*/  IADD3 R34, P0, R91, R164.reuse, RZ ;  /* 0x000000a45b227210 */ /* 0x082fe20007f1e0ff */
[----:B------:R0:W3:Y:S03]  /*3550*/  LDG.E.U16 R54, [R32.64] ;  /* 0x0000000620367981 */ /* 0x0000e6000c1e1500 */
[----:B------:R-:W-:Y:S01]  /*3560*/  LEA.HI.X.SX32 R35, R7, R165, 0x1, P0 ;  /* 0x000000a507237211 */ /* 0x000fe200000f0eff */
[----:B------:R-:W-:Y:S01]  /*3570*/  IMAD R7, R27, 0x178, RZ ;  /* 0x000001781b077824 */ /* 0x000fe200078e02ff */
[----:B------:R1:W3:Y:S04]  /*3580*/  LDG.E.U16 R53, [R48.64] ;  /* 0x0000000630357981 */ /* 0x0002e8000c1e1500 */
[----:B------:R1:W3:Y:S01]  /*3590*/  LDG.E.U16 R2, [R34.64] ;  /* 0x0000000622027981 */ /* 0x0002e2000c1e1500 */
[----:B0-----:R-:W-:-:S04]  /*35a0*/  IADD3 R32, P1, R93, R164, RZ ;  /* 0x000000a45d207210 */ /* 0x001fc80007f3e0ff */
[----:B------:R-:W-:Y:S01]  /*35b0*/  LEA.HI.X.SX32 R33, R91, R165, 0x1, P1 ;  /* 0x000000a55b217211 */ /* 0x000fe200008f0eff */
[----:B------:R-:W-:-:S04]  /*35c0*/  IMAD R91, R27, 0x188, RZ ;  /* 0x000001881b5b7824 */ /* 0x000fc800078e02ff */
[----:B-1----:R0:W3:Y:S01]  /*35d0*/  LDG.E.U16 R35, [R32.64] ;  /* 0x0000000620237981 */ /* 0x0020e2000c1e1500 */
[----:B------:R-:W-:Y:S01]  /*35e0*/  IMAD R121, R27, 0x198, RZ ;  /* 0x000001981b797824 */ /* 0x000fe200078e02ff */
[-C--:B------:R-:W-:Y:S01]  /*35f0*/  IADD3 R50, P1, R91, R164.reuse, RZ ;  /* 0x000000a45b327210 */ /* 0x080fe20007f3e0ff */
[----:B------:R-:W-:Y:S01]  /*3600*/  IMAD R49, R27, 0x1a8, RZ ;  /* 0x000001a81b317824 */ /* 0x000fe200078e02ff */
[----:B0-----:R-:W-:Y:S01]  /*3610*/  IADD3 R32, P0, R7, R164, RZ ;  /* 0x000000a407207210 */ /* 0x001fe20007f1e0ff */
[----:B------:R-:W-:-:S03]  /*3620*/  IMAD R7, R27, 0xcc, RZ ;  /* 0x000000cc1b077824 */ /* 0x000fc600078e02ff */
[-C--:B------:R-:W-:Y:S02]  /*3630*/  LEA.HI.X.SX32 R33, R93, R165.reuse, 0x1, P0 ;  /* 0x000000a55d217211 */ /* 0x080fe400000f0eff */
[-C--:B------:R-:W-:Y:S02]  /*3640*/  IADD3 R86, P0, R7, R164.reuse, RZ ;  /* 0x000000a407567210 */ /* 0x080fe40007f1e0ff */
[-C--:B------:R-:W-:Y:S01]  /*3650*/  IADD3 R48, P2, R121, R164.reuse, RZ ;  /* 0x000000a479307210 */ /* 0x080fe20007f5e0ff */
[----:B------:R0:W3:Y:S01]  /*3660*/  LDG.E.U16 R52, [R32.64] ;  /* 0x0000000620347981 */ /* 0x0000e2000c1e1500 */
[-C--:B------:R-:W-:Y:S01]  /*3670*/  LEA.HI.X.SX32 R51, R51, R165.reuse, 0x1, P1 ;  /* 0x000000a533337211 */ /* 0x080fe200008f0eff */
[----:B------:R-:W-:Y:S01]  /*3680*/  IMAD R91, R27, 0x6e, RZ ;  /* 0x0000006e1b5b7824 */ /* 0x000fe200078e02ff */
[----:B------:R-:W-:Y:S01]  /*3690*/  LEA.HI.X.SX32 R87, R87, R165, 0x1, P0 ;  /* 0x000000a557577211 */ /* 0x000fe200000f0eff */
[C---:B------:R-:W-:Y:S02]  /*36a0*/  IMAD R93, R27.reuse, 0xdc, RZ ;  /* 0x000000dc1b5d7824 */ /* 0x040fe400078e02ff */
[----:B------:R-:W-:Y:S01]  /*36b0*/  IMAD R121, R27, 0x1b8, RZ ;  /* 0x000001b81b797824 */ /* 0x000fe200078e02ff */
[----:B------:R1:W3:Y:S01]  /*36c0*/  LDG.E.U16 R51, [R50.64] ;  /* 0x0000000632337981 */ /* 0x0002e2000c1e1500 */
[----:B0-----:R-:W-:-:S03]  /*36d0*/  IADD3 R32, P1, R49, R164, RZ ;  /* 0x000000a431207210 */ /* 0x001fc60007f3e0ff */
[----:B------:R0:W3:Y:S01]  /*36e0*/  LDG.E.U16 R34, [R86.64] ;  /* 0x0000000656227981 */ /* 0x0000e2000c1e1500 */
[-C--:B------:R-:W-:Y:S01]  /*36f0*/  LEA.HI.X.SX32 R49, R7, R165.reuse, 0x1, P2 ;  /* 0x000000a507317211 */ /* 0x080fe200010f0eff */
[----:B------:R-:W-:Y:S01]  /*3700*/  IMAD R7, R27, 0x37, RZ ;  /* 0x000000371b077824 */ /* 0x000fe200078e02ff */
[----:B------:R-:W-:-:S03]  /*3710*/  LEA.HI.X.SX32 R33, R88, R165, 0x1, P1 ;  /* 0x000000a558217211 */ /* 0x000fc600008f0eff */
[----:B-1----:R1:W3:Y:S01]  /*3720*/  LDG.E.U16 R50, [R48.64] ;  /* 0x0000000630327981 */ /* 0x0022e2000c1e1500 */
[-C--:B0-----:R-:W-:Y:S01]  /*3730*/  IADD3 R86, P0, R91, R164.reuse, RZ ;  /* 0x000000a45b567210 */ /* 0x081fe20007f1e0ff */
[----:B------:R-:W-:Y:S01]  /*3740*/  IMAD R125, R27, 0xec, RZ ;  /* 0x000000ec1b7d7824 */ /* 0x000fe200078e02ff */
[-C--:B------:R-:W-:Y:S02]  /*3750*/  IADD3 R90, P2, R121, R164.reuse, RZ ;  /* 0x000000a4795a7210 */ /* 0x080fe40007f5e0ff */
[----:B------:R-:W-:Y:S01]  /*3760*/  LEA.HI.X.SX32 R87, R7, R165, 0x1, P0 ;  /* 0x000000a507577211 */ /* 0x000fe200000f0eff */
[----:B-1----:R0:W3:Y:S04]  /*3770*/  LDG.E.U16 R49, [R32.64] ;  /* 0x0000000620317981 */ /* 0x0020e8000c1e1500 */
[----:B------:R1:W3:Y:S01]  /*3780*/  LDG.E.U16 R0, [R86.64] ;  /* 0x0000000656007981 */ /* 0x0002e2000c1e1500 */
[----:B0-----:R-:W-:-:S04]  /*3790*/  IADD3 R32, P1, R93, R164, RZ ;  /* 0x000000a45d207210 */ /* 0x001fc80007f3e0ff */
[-C--:B------:R-:W-:Y:S02]  /*37a0*/  LEA.HI.X.SX32 R33, R91, R165.reuse, 0x1, P1 ;  /* 0x000000a55b217211 */ /* 0x080fe400008f0eff */
[-C--:B------:R-:W-:Y:S01]  /*37b0*/  LEA.HI.X.SX32 R91, R93, R165.reuse, 0x1, P2 ;  /* 0x000000a55d5b7211 */ /* 0x080fe200010f0eff */
[----:B------:R-:W-:Y:S01]  /*37c0*/  IMAD R93, R27, 0x1d8, RZ ;  /* 0x000001d81b5d7824 */ /* 0x000fe200078e02ff */
[-C--:B-1----:R-:W-:Y:S01]  /*37d0*/  IADD3 R86, P0, R125, R164.reuse, RZ ;  /* 0x000000a47d567210 */ /* 0x082fe20007f1e0ff */
[C---:B------:R-:W-:Y:S01]  /*37e0*/  IMAD R123, R27.reuse, 0x1c8, RZ ;  /* 0x000001c81b7b7824 */ /* 0x040fe200078e02ff */
[----:B------:R0:W3:Y:S01]  /*37f0*/  LDG.E.U16 R33, [R32.64] ;  /* 0x0000000620217981 */ /* 0x0000e2000c1e1500 */
[----:B------:R-:W-:Y:S01]  /*3800*/  IMAD R129, R27, 0x1e8, RZ ;  /* 0x000001e81b817824 */ /* 0x000fe200078e02ff */
[-C--:B------:R-:W-:Y:S02]  /*3810*/  LEA.HI.X.SX32 R87, R92, R165.reuse, 0x1, P0 ;  /* 0x000000a55c577211 */ /* 0x080fe400000f0eff */
[-C--:B------:R-:W-:Y:S01]  /*3820*/  IADD3 R92, P0, R93, R164.reuse, RZ ;  /* 0x000000a45d5c7210 */ /* 0x080fe20007f1e0ff */
[----:B------:R1:W3:Y:S01]  /*3830*/  LDG.E.U16 R48, [R90.64] ;  /* 0x000000065a307981 */ /* 0x0002e2000c1e1500 */
[-C--:B------:R-:W-:Y:S01]  /*3840*/  IADD3 R88, P3, R123, R164.reuse, RZ ;  /* 0x000000a47b587210 */ /* 0x080fe20007f7e0ff */
[----:B------:R-:W-:Y:S01]  /*3850*/  IMAD R127, R27, 0xfc, RZ ;  /* 0x000000fc1b7f7824 */ /* 0x000fe200078e02ff */
[-C--:B------:R-:W-:Y:S01]  /*3860*/  LEA.HI.X.SX32 R93, R125, R165.reuse, 0x1, P0 ;  /* 0x000000a57d5d7211 */ /* 0x080fe200000f0eff */
[----:B------:R-:W-:Y:S01]  /*3870*/  IMAD R125, R27, 0x1f8, RZ ;  /* 0x000001f81b7d7824 */ /* 0x000fe200078e02ff */
[----:B------:R-:W-:Y:S01]  /*3880*/  LEA.HI.X.SX32 R89, R89, R165, 0x1, P3 ;  /* 0x000000a559597211 */ /* 0x000fe200018f0eff */
[----:B0-----:R0:W3:Y:S01]  /*3890*/  LDG.E.U16 R32, [R86.64] ;  /* 0x0000000656207981 */ /* 0x0010e2000c1e1500 */
[----:B-1----:R-:W-:Y:S01]  /*38a0*/  IADD3 R90, P2, R129, R164, RZ ;  /* 0x000000a4815a7210 */ /* 0x002fe20007f5e0ff */
[----:B------:R-:W-:-:S02]  /*38b0*/  IMAD R123, R27, 0x7e, RZ ;  /* 0x0000007e1b7b7824 */ /* 0x000fc400078e02ff */
[----:B------:R1:W3:Y:S01]  /*38c0*/  LDG.E.U16 R202, [R92.64] ;  /* 0x000000065cca7981 */ /* 0x0002e2000c1e1500 */
[----:B------:R-:W-:Y:S02]  /*38d0*/  LEA.HI.X.SX32 R91, R118, R165, 0x1, P2 ;  /* 0x000000a5765b7211 */ /* 0x000fe400010f0eff */
[-C--:B0-----:R-:W-:Y:S01]  /*38e0*/  IADD3 R86, P1, R127, R164.reuse, RZ ;  /* 0x000000a47f567210 */ /* 0x081fe20007f3e0ff */
[----:B------:R0:W3:Y:S01]  /*38f0*/  LDG.E.U16 R7, [R88.64] ;  /* 0x0000000658077981 */ /* 0x0000e2000c1e1500 */
[----:B------:R-:W-:Y:S02]  /*3900*/  LEA R121, R27, -R27, 0x6 ;  /* 0x8000001b1b797211 */ /* 0x000fe400078e30ff */
[-C--:B-1----:R-:W-:Y:S01]  /*3910*/  IADD3 R92, P2, R125, R164.reuse, RZ ;  /* 0x000000a47d5c7210 */ /* 0x082fe20007f5e0ff */
[----:B------:R1:W3:Y:S01]  /*3920*/  LDG.E.U16 R203, [R90.64] ;  /* 0x000000065acb7981 */ /* 0x0002e2000c1e1500 */
[-C--:B------:R-:W-:Y:S02]  /*3930*/  LEA.HI.X.SX32 R87, R123, R165.reuse, 0x1, P1 ;  /* 0x000000a57b577211 */ /* 0x080fe400008f0eff */
[----:B------:R-:W-:Y:S01]  /*3940*/  LEA.HI.X.SX32 R93, R127, R165, 0x1, P2 ;  /* 0x000000a57f5d7211 */ /* 0x000fe200010f0eff */
[----:B------:R-:W-:Y:S01]  /*3950*/  IMAD R127, R27, 0x10a, RZ ;  /* 0x0000010a1b7f7824 */ /* 0x000fe200078e02ff */
[----:B0-----:R-:W-:Y:S01]  /*3960*/  IADD3 R88, P0, R123, R164, RZ ;  /* 0x000000a47b587210 */ /* 0x001fe20007f1e0ff */
[----:B------:R0:W3:Y:S01]  /*3970*/  LDG.E.U16 R205, [R86.64] ;  /* 0x0000000656cd7981 */ /* 0x0000e2000c1e1500 */
[----:B------:R-:W-:-:S02]  /*3980*/  IMAD R131, R27, 0x12a, RZ ;  /* 0x0000012a1b837824 */ /* 0x000fc400078e02ff */
[-C--:B------:R-:W-:Y:S01]  /*3990*/  LEA.HI.X.SX32 R89, R121, R165.reuse, 0x1, P0 ;  /* 0x000000a579597211 */ /* 0x080fe200000f0eff */
[C---:B------:R-:W-:Y:S01]  /*39a0*/  IMAD R121, R27.reuse, 0x85, RZ ;  /* 0x000000851b797824 */ /* 0x040fe200078e02ff */
[----:B------:R4:W3:Y:S01]  /*39b0*/  LDG.E.U16 R206, [R92.64] ;  /* 0x000000065cce7981 */ /* 0x0008e2000c1e1500 */
[----:B-1----:R-:W-:Y:S01]  /*39c0*/  IMAD R91, R27, 0x13a, RZ ;  /* 0x0000013a1b5b7824 */ /* 0x002fe200078e02ff */
[-C--:B------:R-:W-:Y:S02]  /*39d0*/  IADD3 R90, P2, R131, R164.reuse, RZ ;  /* 0x000000a4835a7210 */ /* 0x080fe40007f5e0ff */
[-C--:B0-----:R-:W-:Y:S01]  /*39e0*/  IADD3 R86, P0, R127, R164.reuse, RZ ;  /* 0x000000a47f567210 */ /* 0x081fe20007f1e0ff */
[C---:B------:R-:W-:Y:S01]  /*39f0*/  IMAD R125, R27.reuse, 0x95, RZ ;  /* 0x000000951b7d7824 */ /* 0x040fe200078e02ff */
[----:B------:R0:W3:Y:S01]  /*3a00*/  LDG.E.U16 R204, [R88.64] ;  /* 0x0000000658cc7981 */ /* 0x0000e2000c1e1500 */
[----:B------:R-:W-:Y:S01]  /*3a10*/  IMAD R129, R27, 0x11a, RZ ;  /* 0x0000011a1b817824 */ /* 0x000fe200078e02ff */
[-C--:B------:R-:W-:Y:S01]  /*3a20*/  LEA.HI.X.SX32 R87, R121, R165.reuse, 0x1, P0 ;  /* 0x000000a579577211 */ /* 0x080fe200000f0eff */
[----:B----4-:R-:W-:Y:S01]  /*3a30*/  IMAD R93, R27, 0x9d, RZ ;  /* 0x0000009d1b5d7824 */ /* 0x010fe200078e02ff */
[-C--:B------:R-:W-:Y:S01]  /*3a40*/  IADD3 R92, P0, R91, R164.reuse, RZ ;  /* 0x000000a45b5c7210 */ /* 0x080fe20007f1e0ff */
[----:B------:R-:W-:Y:S01]  /*3a50*/  IMAD R127, R27, 0x14a, RZ ;  /* 0x0000014a1b7f7824 */ /* 0x000fe200078e02ff */
[-C--:B------:R-:W-:Y:S01]  /*3a60*/  LEA.HI.X.SX32 R91, R125, R165.reuse, 0x1, P2 ;  /* 0x000000a57d5b7211 */ /* 0x080fe200010f0eff */
[----:B------:R-:W-:Y:S01]  /*3a70*/  IMAD R123, R27, 0x8d, RZ ;  /* 0x0000008d1b7b7824 */ /* 0x000fe200078e02ff */
[----:B------:R1:W4:Y:S01]  /*3a80*/  LDG.E.U16 R207, [R86.64] ;  /* 0x0000000656cf7981 */ /* 0x000322000c1e1500 */
[-C--:B------:R-:W-:Y:S01]  /*3a90*/  LEA.HI.X.SX32 R93, R93, R165.reuse, 0x1, P0 ;  /* 0x000000a55d5d7211 */ /* 0x080fe200000f0eff */
[----:B------:R-:W-:Y:S01]  /*3aa0*/  IMAD R131, R27, 0x16a, RZ ;  /* 0x0000016a1b837824 */ /* 0x000fe200078e02ff */
[----:B0-----:R-:W-:Y:S01]  /*3ab0*/  IADD3 R88, P1, R129, R164, RZ ;  /* 0x000000a481587210 */ /* 0x001fe20007f3e0ff */
[C---:B------:R-:W-:Y:S01]  /*3ac0*/  IMAD R121, R27.reuse, 0xa5, RZ ;  /* 0x000000a51b797824 */ /* 0x040fe200078e02ff */
[----:B------:R0:W3:Y:S01]  /*3ad0*/  LDG.E.U16 R209, [R90.64] ;  /* 0x000000065ad17981 */ /* 0x0000e2000c1e1500 */
[----:B------:R-:W-:Y:S01]  /*3ae0*/  IMAD R125, R27, 0xb5, RZ ;  /* 0x000000b51b7d7824 */ /* 0x000fe200078e02ff */
[----:B------:R-:W-:-:S02]  /*3af0*/  LEA.HI.X.SX32 R89, R123, R165, 0x1, P1 ;  /* 0x000000a57b597211 */ /* 0x000fc400008f0eff */
[-C--:B-1----:R-:W-:Y:S01]  /*3b00*/  IADD3 R86, P0, R127, R164.reuse, RZ ;  /* 0x000000a47f567210 */ /* 0x082fe20007f1e0ff */
[C---:B------:R-:W-:Y:S01]  /*3b10*/  IMAD R127, R27.reuse, 0x17a, RZ ;  /* 0x0000017a1b7f7824 */ /* 0x040fe200078e02ff */
[----:B------:R1:W3:Y:S01]  /*3b20*/  LDG.E.U16 R210, [R92.64] ;  /* 0x000000065cd27981 */ /* 0x0002e2000c1e1500 */
[----:B------:R-:W-:Y:S01]  /*3b30*/  IMAD R129, R27, 0x15a, RZ ;  /* 0x0000015a1b817824 */ /* 0x000fe200078e02ff */
[-C--:B------:R-:W-:Y:S02]  /*3b40*/  LEA.HI.X.SX32 R87, R121, R165.reuse, 0x1, P0 ;  /* 0x000000a579577211 */ /* 0x080fe400000f0eff */
[-C--:B0-----:R-:W-:Y:S01]  /*3b50*/  IADD3 R90, P2, R131, R164.reuse, RZ ;  /* 0x000000a4835a7210 */ /* 0x081fe20007f5e0ff */
[----:B------:R0:W3:Y:S01]  /*3b60*/  LDG.E.U16 R208, [R88.64] ;  /* 0x0000000658d07981 */ /* 0x0000e2000c1e1500 */
[----:B------:R-:W-:Y:S02]  /*3b70*/  IMAD R123, R27, 0xad, RZ ;  /* 0x000000ad1b7b7824 */ /* 0x000fe400078e02ff */
[-C--:B------:R-:W-:Y:S01]  /*3b80*/  LEA.HI.X.SX32 R91, R125, R165.reuse, 0x1, P2 ;  /* 0x000000a57d5b7211 */ /* 0x080fe200010f0eff */
[----:B-1----:R-:W-:Y:S01]  /*3b90*/  IMAD R93, R27, 0xbd, RZ ;  /* 0x000000bd1b5d7824 */ /* 0x002fe200078e02ff */
[-C--:B------:R-:W-:Y:S01]  /*3ba0*/  IADD3 R92, P0, R127, R164.reuse, RZ ;  /* 0x000000a47f5c7210 */ /* 0x080fe20007f1e0ff */
[C---:B------:R-:W-:Y:S01]  /*3bb0*/  IMAD R127, R27.reuse, 0x18a, RZ ;  /* 0x0000018a1b7f7824 */ /* 0x040fe200078e02ff */
[----:B------:R1:W3:Y:S01]  /*3bc0*/  LDG.E.U16 R211, [R86.64] ;  /* 0x0000000656d37981 */ /* 0x0002e2000c1e1500 */
[----:B------:R-:W-:Y:S01]  /*3bd0*/  IMAD R131, R27, 0x1aa, RZ ;  /* 0x000001aa1b837824 */ /* 0x000fe200078e02ff */
[-C--:B0-----:R-:W-:Y:S01]  /*3be0*/  IADD3 R88, P1, R129, R164.reuse, RZ ;  /* 0x000000a481587210 */ /* 0x081fe20007f3e0ff */
[----:B------:R-:W-:Y:S01]  /*3bf0*/  IMAD R121, R27, 0xc5, RZ ;  /* 0x000000c51b797824 */ /* 0x000fe200078e02ff */
[-C--:B------:R-:W-:Y:S01]  /*3c00*/  LEA.HI.X.SX32 R93, R93, R165.reuse, 0x1, P0 ;  /* 0x000000a55d5d7211 */ /* 0x080fe200000f0eff */
[----:B------:R0:W3:Y:S01]  /*3c10*/  LDG.E.U16 R213, [R90.64] ;  /* 0x000000065ad57981 */ /* 0x0000e2000c1e1500 */
[----:B------:R-:W-:Y:S01]  /*3c20*/  LEA.HI.X.SX32 R89, R123, R165, 0x1, P1 ;  /* 0x000000a57b597211 */ /* 0x000fe200008f0eff */
[C---:B------:R-:W-:Y:S01]  /*3c30*/  IMAD R125, R27.reuse, 0xd5, RZ ;  /* 0x000000d51b7d7824 */ /* 0x040fe200078e02ff */
[----:B------:R-:W-:Y:S01]  /*3c40*/  LOP3.LUT R14, R120, 0xff, RZ, 0xc0, !PT ;  /* 0x000000ff780e7812 */ /* 0x000fe200078ec0ff */
[----:B------:R-:W-:Y:S01]  /*3c50*/  IMAD R129, R27, 0x19a, RZ ;  /* 0x0000019a1b817824 */ /* 0x000fe200078e02ff */
[-C--:B-1----:R-:W-:Y:S01]  /*3c60*/  IADD3 R86, P0, R127, R164.reuse, RZ ;  /* 0x000000a47f567210 */ /* 0x082fe20007f1e0ff */
[----:B------:R-:W-:Y:S01]  /*3c70*/  IMAD R127, R27, 0x1ba, RZ ;  /* 0x000001ba1b7f7824 */ /* 0x000fe200078e02ff */
[----:B------:R1:W3:Y:S01]  /*3c80*/  LDG.E.U16 R214, [R92.64] ;  /* 0x000000065cd67981 */ /* 0x0002e2000c1e1500 */
[----:B0-----:R-:W-:-:S03]  /*3c90*/  IADD3 R90, P2, R131, R164, RZ ;  /* 0x000000a4835a7210 */ /* 0x001fc60007f5e0ff */
[----:B------:R0:W3:Y:S01]  /*3ca0*/  LDG.E.U16 R212, [R88.64] ;  /* 0x0000000658d47981 */ /* 0x0000e2000c1e1500 */
[-C--:B------:R-:W-:Y:S01]  /*3cb0*/  LEA.HI.X.SX32 R87, R121, R165.reuse, 0x1, P0 ;  /* 0x000000a579577211 */ /* 0x080fe200000f0eff */
[----:B------:R-:W-:Y:S01]  /*3cc0*/  IMAD R123, R27, 0xcd, RZ ;  /* 0x000000cd1b7b7824 */ /* 0x000fe200078e02ff */
[----:B------:R-:W-:Y:S02]  /*3cd0*/  LEA.HI.X.SX32 R91, R125, R165, 0x1, P2 ;  /* 0x000000a57d5b7211 */ /* 0x000fe400010f0eff */
[----:B------:R-:W-:Y:S01]  /*3ce0*/  SHF.L.U32 R251, R14, 0x1, RZ ;  /* 0x000000010efb7819 */ /* 0x000fe200000006ff */
[----:B-1----:R-:W-:Y:S01]  /*3cf0*/  IMAD R93, R27, 0xdd, RZ ;  /* 0x000000dd1b5d7824 */ /* 0x002fe200078e02ff */
[-C--:B------:R-:W-:Y:S01]  /*3d00*/  IADD3 R92, P0, R127, R164.reuse, RZ ;  /* 0x000000a47f5c7210 */ /* 0x080fe20007f1e0ff */
[----:B------:R-:W-:Y:S01]  /*3d10*/  IMAD R127, R27, 0x1ca, RZ ;  /* 0x000001ca1b7f7824 */ /* 0x000fe200078e02ff */
[----:B------:R1:W3:Y:S01]  /*3d20*/  LDG.E.U16 R217, [R90.64] ;  /* 0x000000065ad97981 */ /* 0x0002e2000c1e1500 */
[----:B0-----:R-:W-:-:S02]  /*3d30*/  IADD3 R88, P1, R129, R164, RZ ;  /* 0x000000a481587210 */ /* 0x001fc40007f3e0ff */
[-C--:B------:R-:W-:Y:S01]  /*3d40*/  LEA.HI.X.SX32 R93, R93, R165.reuse, 0x1, P0 ;  /* 0x000000a55d5d7211 */ /* 0x080fe200000f0eff */
[----:B------:R-:W-:Y:S01]  /*3d50*/  STS.U16 [R251+0x1000], R100 ;  /* 0x00100064fb007388 */ /* 0x000fe20000000400 */
[----:B------:R-:W-:Y:S01]  /*3d60*/  LEA.HI.X.SX32 R89, R123, R165, 0x1, P1 ;  /* 0x000000a57b597211 */ /* 0x000fe200008f0eff */
[----:B------:R-:W-:Y:S02]  /*3d70*/  IMAD R121, R27, 0xe5, RZ ;  /* 0x000000e51b797824 */ /* 0x000fe400078e02ff */
[----:B------:R0:W3:Y:S01]  /*3d80*/  LDG.E.U16 R215, [R86.64] ;  /* 0x0000000656d77981 */ /* 0x0000e2000c1e1500 */
[----:B-1----:R-:W-:Y:S01]  /*3d90*/  IADD3 R90, P0, R127, R164, RZ ;  /* 0x000000a47f5a7210 */ /* 0x002fe20007f1e0ff */
[C---:B------:R-:W-:Y:S02]  /*3da0*/  IMAD R127, R27.reuse, 0x1fa, RZ ;  /* 0x000001fa1b7f7824 */ /* 0x040fe400078e02ff */
[----:B------:R-:W-:Y:S04]  /*3db0*/  STS.U16 [R251], R102 ;  /* 0x00000066fb007388 */ /* 0x000fe80000000400 */
[----:B------:R-:W-:Y:S01]  /*3dc0*/  STS.U16 [R251+0x2000], R95 ;  /* 0x0020005ffb007388 */ /* 0x000fe20000000400 */
[----:B0-----:R-:W-:-:S03]  /*3dd0*/  IMAD R87, R27, 0x1ea, RZ ;  /* 0x000001ea1b577824 */ /* 0x001fc600078e02ff */
[----:B------:R-:W-:Y:S01]  /*3de0*/  STS.U16 [R251+0x4000], R101 ;  /* 0x00400065fb007388 */ /* 0x000fe20000000400 */
[----:B------:R-:W-:Y:S01]  /*3df0*/  IMAD R129, R27, 0x1da, RZ ;  /* 0x000001da1b817824 */ /* 0x000fe200078e02ff */
[----:B------:R-:W-:Y:S02]  /*3e00*/  LEA.HI.X.SX32 R91, R121, R165, 0x1, P0 ;  /* 0x000000a5795b7211 */ /* 0x000fe400000f0eff */
[----:B------:R0:W3:Y:S01]  /*3e10*/  LDG.E.U16 R216, [R88.64] ;  /* 0x0000000658d87981 */ /* 0x0000e2000c1e1500 */
[----:B------:R-:W-:-:S03]  /*3e20*/  IMAD R125, R27, 0xf5, RZ ;  /* 0x000000f51b7d7824 */ /* 0x000fc600078e02ff */
[----:B------:R-:W-:Y:S01]  /*3e30*/  STS.U16 [R251+0x8000], R97 ;  /* 0x00800061fb007388 */ /* 0x000fe20000000400 */
[----:B------:R-:W-:-:S03]  /*3e40*/  IADD3 R86, P0, R87, R164, RZ ;  /* 0x000000a457567210 */ /* 0x000fc60007f1e0ff */
[----:B------:R1:W-:Y:S01]  /*3e50*/  STS.U16 [R251+0x10000], R94 ;  /* 0x0100005efb007388 */ /* 0x0003e20000000400 */
[----:B0-----:R-:W-:Y:S01]  /*3e60*/  IMAD R89, R27, 0xfd, RZ ;  /* 0x000000fd1b597824 */ /* 0x001fe200078e02ff */
[----:B------:R-:W-:Y:S02]  /*3e70*/  IADD3 R88, P2, R127, R164, RZ ;  /* 0x000000a47f587210 */ /* 0x000fe40007f5e0ff */
[----:B------:R-:W-:Y:S01]  /*3e80*/  STS.U16 [R251+0x11000], R103 ;  /* 0x01100067fb007388 */ /* 0x000fe20000000400 */
[----:B------:R-:W-:-:S03]  /*3e90*/  IMAD R123, R27, 0xed, RZ ;  /* 0x000000ed1b7b7824 */ /* 0x000fc600078e02ff */
[----:B------:R-:W-:Y:S01]  /*3ea0*/  STS.U16 [R251+0x9000], R104 ;  /* 0x00900068fb007388 */ /* 0x000fe20000000400 */
[----:B------:R-:W-:-:S03]  /*3eb0*/  LEA.HI.X.SX32 R89, R89, R165, 0x1, P2 ;  /* 0x000000a559597211 */ /* 0x000fc600010f0eff */
[----:B------:R-:W-:Y:S01]  /*3ec0*/  STS.U16 [R251+0x12000], R106 ;  /* 0x0120006afb007388 */ /* 0x000fe20000000400 */
[----:B------:R-:W-:-:S03]  /*3ed0*/  LEA.HI.X.SX32 R87, R125, R165, 0x1, P0 ;  /* 0x000000a57d577211 */ /* 0x000fc600000f0eff */
[----:B------:R0:W-:Y:S01]  /*3ee0*/  STS.U16 [R251+0x13000], R105 ;  /* 0x01300069fb007388 */ /* 0x0001e20000000400 */
[----:B-1----:R-:W-:-:S03]  /*3ef0*/  IMAD R94, R27, 0x8e, RZ ;  /* 0x0000008e1b5e7824 */ /* 0x002fc600078e02ff */
[----:B------:R1:W3:Y:S04]  /*3f00*/  LDG.E.U16 R218, [R92.64] ;  /* 0x000000065cda7981 */ /* 0x0002e8000c1e1500 */
[----:B------:R-:W-:Y:S04]  /*3f10*/  STS.U16 [R251+0x5000], R107 ;  /* 0x0050006bfb007388 */ /* 0x000fe80000000400 */
[----:B------:R-:W-:Y:S01]  /*3f20*/  STS.U16 [R251+0xa000], R108 ;  /* 0x00a0006cfb007388 */ /* 0x000fe20000000400 */
[----:B-1----:R-:W-:-:S03]  /*3f30*/  IADD3 R92, P1, R129, R164, RZ ;  /* 0x000000a4815c7210 */ /* 0x002fc60007f3e0ff */
[----:B------:R-:W-:Y:S01]  /*3f40*/  STS.U16 [R251+0x14000], R110 ;  /* 0x0140006efb007388 */ /* 0x000fe20000000400 */
[----:B0-----:R-:W-:Y:S01]  /*3f50*/  IMAD R105, R27, 0x47, RZ ;  /* 0x000000471b697824 */ /* 0x001fe200078e02ff */
[----:B------:R-:W-:Y:S02]  /*3f60*/  LEA.HI.X.SX32 R93, R123, R165, 0x1, P1 ;  /* 0x000000a57b5d7211 */ /* 0x000fe400008f0eff */
[----:B------:R-:W-:Y:S01]  /*3f70*/  STS.U16 [R251+0x15000], R109 ;  /* 0x0150006dfb007388 */ /* 0x000fe20000000400 */
[----:B------:R-:W-:-:S03]  /*3f80*/  IADD3 R162, P4, R94, R164, RZ ;  /* 0x000000a45ea27210 */ /* 0x000fc60007f9e0ff */
[----:B------:R-:W-:Y:S04]  /*3f90*/  STS.U16 [R251+0xb000], R111 ;  /* 0x00b0006ffb007388 */ /* 0x000fe80000000400 */
[----:B------:R0:W3:Y:S04]  /*3fa0*/  LDG.E.U16 R225, [R88.64] ;  /* 0x0000000658e17981 */ /* 0x0000e8000c1e1500 */
[----:B------:R-:W-:Y:S04]  /*3fb0*/  STS.U16 [R251+0x16000], R112 ;  /* 0x01600070fb007388 */ /* 0x000fe80000000400 */
[----:B--2---:R1:W2:Y:S01]  /*3fc0*/  LDG.E.U16 R223, [R86.64] ;  /* 0x0000000656df7981 */ /* 0x0042a2000c1e1500 */
[----:B0-----:R-:W-:-:S03]  /*3fd0*/  IMAD R88, R27, 0x1fe, RZ ;  /* 0x000001fe1b587824 */ /* 0x001fc600078e02ff */
[----:B------:R-:W-:Y:S04]  /*3fe0*/  STS.U16 [R251+0x17000], R114 ;  /* 0x01700072fb007388 */ /* 0x000fe80000000400 */
[----:B------:R-:W-:Y:S01]  /*3ff0*/  STS.U16 [R251+0x3000], R113 ;  /* 0x00300071fb007388 */ /* 0x000fe20000000400 */
[----:B-1----:R-:W-:-:S03]  /*4000*/  IMAD R86, R27, 0xbe, RZ ;  /* 0x000000be1b567824 */ /* 0x002fc600078e02ff */
[----:B------:R-:W-:Y:S01]  /*4010*/  STS.U16 [R251+0x6000], R115 ;  /* 0x00600073fb007388 */ /* 0x000fe20000000400 */
[C---:B------:R-:W-:Y:S01]  /*4020*/  LEA R89, R27.reuse, -R27, 0x8 ;  /* 0x8000001b1b597211 */ /* 0x040fe200078e40ff */
[C---:B------:R-:W-:Y:S02]  /*4030*/  IMAD R87, R27.reuse, 0xae, RZ ;  /* 0x000000ae1b577824 */ /* 0x040fe400078e02ff */
[----:B------:R0:W-:Y:S01]  /*4040*/  STS.U16 [R251+0xc000], R116 ;  /* 0x00c00074fb007388 */ /* 0x0001e20000000400 */
[C---:B------:R-:W-:Y:S01]  /*4050*/  IMAD R101, R27.reuse, 0x5f, RZ ;  /* 0x0000005f1b657824 */ /* 0x040fe200078e02ff */
[-C--:B------:R-:W-:Y:S01]  /*4060*/  IADD3 R88, P3, R88, R164.reuse, RZ ;  /* 0x000000a458587210 */ /* 0x080fe20007f7e0ff */
[----:B------:R-:W-:Y:S01]  /*4070*/  IMAD R134, R27, 0x10e, RZ ;  /* 0x0000010e1b867824 */ /* 0x000fe200078e02ff */
[----:B------:R1:W2:Y:S01]  /*4080*/  LDG.E.U16 R221, [R92.64] ;  /* 0x000000065cdd7981 */ /* 0x0002a2000c1e1500 */
[----:B------:R-:W-:Y:S02]  /*4090*/  LEA.HI.X.SX32 R163, R105, R165, 0x1, P4 ;  /* 0x000000a569a37211 */ /* 0x000fe400020f0eff */
[----:B------:R-:W-:Y:S01]  /*40a0*/  IADD3 R128, P4, R86, R164, RZ ;  /* 0x000000a456807210 */ /* 0x000fe20007f9e0ff */
[----:B------:R-:W-:Y:S01]  /*40b0*/  STS.U16 [R251+0x18000], R99 ;  /* 0x01800063fb007388 */ /* 0x000fe20000000400 */
[----:B0-----:R-:W-:-:S03]  /*40c0*/  IMAD R116, R27, 0x11e, RZ ;  /* 0x0000011e1b747824 */ /* 0x001fc600078e02ff */
[----:B------:R0:W-:Y:S01]  /*40d0*/  STS.U16 [R251+0x19000], R96 ;  /* 0x01900060fb007388 */ /* 0x0001e20000000400 */
[C---:B-1----:R-:W-:Y:S02]  /*40e0*/  IMAD R92, R27.reuse, 0x9e, RZ ;  /* 0x0000009e1b5c7824 */ /* 0x042fe400078e02ff */
[C---:B------:R-:W-:Y:S01]  /*40f0*/  IMAD R93, R27.reuse, 0xee, RZ ;  /* 0x000000ee1b5d7824 */ /* 0x040fe200078e02ff */
[----:B------:R-:W-:Y:S01]  /*4100*/  STS.U16 [R251+0xd000], R117 ;  /* 0x00d00075fb007388 */ /* 0x000fe20000000400 */
[C---:B------:R-:W-:Y:S01]  /*4110*/  IMAD R104, R27.reuse, 0x4f, RZ ;  /* 0x0000004f1b687824 */ /* 0x040fe200078e02ff */
[-C--:B------:R-:W-:Y:S01]  /*4120*/  IADD3 R116, P2, R116, R164.reuse, RZ ;  /* 0x000000a474747210 */ /* 0x080fe20007f5e0ff */
[C---:B------:R-:W-:Y:S01]  /*4130*/  IMAD R103, R27.reuse, 0x57, RZ ;  /* 0x000000571b677824 */ /* 0x040fe200078e02ff */
[----:B------:R1:W2:Y:S01]  /*4140*/  LDG.E.U16 R219, [R90.64] ;  /* 0x000000065adb7981 */ /* 0x0002a2000c1e1500 */
[----:B0-----:R-:W-:Y:S01]  /*4150*/  IMAD R96, R27, 0x8f, RZ ;  /* 0x0000008f1b607824 */ /* 0x001fe200078e02ff */
[-C--:B------:R-:W-:Y:S01]  /*4160*/  LEA.HI.X.SX32 R89, R89, R165.reuse, 0x1, P3 ;  /* 0x000000a559597211 */ /* 0x080fe200018f0eff */
[C---:B------:R-:W-:Y:S01]  /*4170*/  IMAD R95, R27.reuse, 0x87, RZ ;  /* 0x000000871b5f7824 */ /* 0x040fe200078e02ff */
[----:B------:R0:W-:Y:S01]  /*4180*/  STS.U16 [R251+0x1a000], R98 ;  /* 0x01a00062fb007388 */ /* 0x0001e20000000400 */
[C---:B------:R-:W-:Y:S01]  /*4190*/  IMAD R152, R27.reuse, 0x15c, RZ ;  /* 0x0000015c1b987824 */ /* 0x040fe200078e02ff */
[-C--:B------:R-:W-:Y:S01]  /*41a0*/  IADD3 R134, P0, R134, R164.reuse, RZ ;  /* 0x000000a486867210 */ /* 0x080fe20007f1e0ff */
[C---:B------:R-:W-:Y:S01]  /*41b0*/  IMAD R118, R27.reuse, 0x10c, RZ ;  /* 0x0000010c1b767824 */ /* 0x040fe200078e02ff */
[-C--:B------:R-:W-:Y:S01]  /*41c0*/  IADD3 R132, P5, R92, R164.reuse, RZ ;  /* 0x000000a45c847210 */ /* 0x080fe20007fbe0ff */
[----:B------:R-:W-:Y:S01]  /*41d0*/  IMAD R154, R27, 0x14c, RZ ;  /* 0x0000014c1b9a7824 */ /* 0x000fe200078e02ff */
[-C--:B------:R-:W-:Y:S01]  /*41e0*/  IADD3 R130, P3, R87, R164.reuse, RZ ;  /* 0x000000a457827210 */ /* 0x080fe20007f7e0ff */
[----:B-1----:R-:W-:Y:S01]  /*41f0*/  IMAD R90, R27, 0xce, RZ ;  /* 0x000000ce1b5a7824 */ /* 0x002fe200078e02ff */
[----:B------:R-:W-:Y:S01]  /*4200*/  LEA.HI.X.SX32 R129, R101, R165, 0x1, P4 ;  /* 0x000000a565817211 */ /* 0x000fe200020f0eff */
[----:B------:R-:W-:Y:S01]  /*4210*/  IMAD R91, R27, 0xde, RZ ;  /* 0x000000de1b5b7824 */ /* 0x000fe200078e02ff */
[----:B------:R-:W-:Y:S01]  /*4220*/  IADD3 R122, P4, R93, R164, RZ ;  /* 0x000000a45d7a7210 */ /* 0x000fe20007f9e0ff */
[----:B0-----:R-:W-:-:S02]  /*4230*/  IMAD R98, R27, 0x77, RZ ;  /* 0x000000771b627824 */ /* 0x001fc400078e02ff */
[C---:B------:R-:W-:Y:S01]  /*4240*/  IMAD R114, R27.reuse, 0x12e, RZ ;  /* 0x0000012e1b727824 */ /* 0x040fe200078e02ff */
[-C--:B------:R-:W-:Y:S01]  /*4250*/  LEA.HI.X.SX32 R117, R96, R165.reuse, 0x1, P2 ;  /* 0x000000a560757211 */ /* 0x080fe200010f0eff */
[C---:B------:R-:W-:Y:S01]  /*4260*/  IMAD R100, R27.reuse, 0x67, RZ ;  /* 0x000000671b647824 */ /* 0x040fe200078e02ff */
[-C--:B------:R-:W-:Y:S01]  /*4270*/  LEA.HI.X.SX32 R133, R104, R165.reuse, 0x1, P5 ;  /* 0x000000a568857211 */ /* 0x080fe200028f0eff */
[----:B------:R-:W-:Y:S01]  /*4280*/  IMAD R99, R27, 0x6f, RZ ;  /* 0x0000006f1b637824 */ /* 0x000fe200078e02ff */
[-C--:B------:R-:W-:Y:S01]  /*4290*/  LEA.HI.X.SX32 R131, R103, R165.reuse, 0x1, P3 ;  /* 0x000000a567837211 */ /* 0x080fe200018f0eff */
[----:B------:R-:W-:Y:S01]  /*42a0*/  IMAD R14, R27, 0xfe, RZ ;  /* 0x000000fe1b0e7824 */ /* 0x000fe200078e02ff */
[-C--:B------:R-:W-:Y:S01]  /*42b0*/  LEA.HI.X.SX32 R135, R95, R165.reuse, 0x1, P0 ;  /* 0x000000a55f877211 */ /* 0x080fe200000f0eff */
[C---:B------:R-:W-:Y:S01]  /*42c0*/  IMAD R158, R27.reuse, 0x12c, RZ ;  /* 0x0000012c1b9e7824 */ /* 0x040fe200078e02ff */
[-C--:B------:R-:W-:Y:S01]  /*42d0*/  IADD3 R152, P2, R152, R164.reuse, RZ ;  /* 0x000000a498987210 */ /* 0x080fe20007f5e0ff */
[C---:B------:R-:W-:Y:S01]  /*42e0*/  IMAD R102, R27.reuse, 0x97, RZ ;  /* 0x000000971b667824 */ /* 0x040fe200078e02ff */
[-C--:B------:R-:W-:Y:S01]  /*42f0*/  IADD3 R118, P6, R118, R164.reuse, RZ ;  /* 0x000000a476767210 */ /* 0x080fe20007fde0ff */
[C---:B------:R-:W-:Y:S01]  /*4300*/  IMAD R112, R27.reuse, 0x13e, RZ ;  /* 0x0000013e1b707824 */ /* 0x040fe200078e02ff */
[-C--:B------:R-:W-:Y:S01]  /*4310*/  IADD3 R126, P5, R90, R164.reuse, RZ ;  /* 0x000000a45a7e7210 */ /* 0x080fe20007fbe0ff */
[----:B------:R-:W-:Y:S01]  /*4320*/  IMAD R109, R27, 0x17e, RZ ;  /* 0x0000017e1b6d7824 */ /* 0x000fe200078e02ff */
[-C--:B------:R-:W-:Y:S01]  /*4330*/  IADD3 R124, P3, R91, R164.reuse, RZ ;  /* 0x000000a45b7c7210 */ /* 0x080fe20007f7e0ff */
[C---:B------:R-:W-:Y:S01]  /*4340*/  IMAD R150, R27.reuse, 0x16c, RZ ;  /* 0x0000016c1b967824 */ /* 0x040fe200078e02ff */
[-C--:B------:R-:W-:Y:S01]  /*4350*/  LEA.HI.X.SX32 R123, R98, R165.reuse, 0x1, P4 ;  /* 0x000000a5627b7211 */ /* 0x080fe200020f0eff */
[C---:B------:R-:W-:Y:S01]  /*4360*/  IMAD R160, R27.reuse, 0x11c, RZ ;  /* 0x0000011c1ba07824 */ /* 0x040fe200078e02ff */
[-C--:B------:R-:W-:Y:S01]  /*4370*/  IADD3 R154, P0, R154, R164.reuse, RZ ;  /* 0x000000a49a9a7210 */ /* 0x080fe20007f1e0ff */
[C---:B------:R-:W-:Y:S01]  /*4380*/  IMAD R107, R27.reuse, 0x9f, RZ ;  /* 0x0000009f1b6b7824 */ /* 0x040fe200078e02ff */
[----:B------:R-:W-:Y:S01]  /*4390*/  IADD3 R114, P4, R114, R164, RZ ;  /* 0x000000a472727210 */ /* 0x000fe20007f9e0ff */
[----:B------:R-:W-:Y:S01]  /*43a0*/  IMAD R156, R27, 0x13c, RZ ;  /* 0x0000013c1b9c7824 */ /* 0x000fe200078e02ff */
[-C--:B------:R-:W-:Y:S01]  /*43b0*/  LEA.HI.X.SX32 R153, R87, R165.reuse, 0x1, P2 ;  /* 0x000000a557997211 */ /* 0x080fe200010f0eff */
[C---:B------:R-:W-:Y:S01]  /*43c0*/  IMAD R87, R27.reuse, 0xbf, RZ ;  /* 0x000000bf1b577824 */ /* 0x040fe200078e02ff */
[-C--:B------:R-:W-:Y:S01]  /*43d0*/  LEA.HI.X.SX32 R127, R100, R165.reuse, 0x1, P5 ;  /* 0x000000a5647f7211 */ /* 0x080fe200028f0eff */
[----:B------:R-:W-:Y:S01]  /*43e0*/  IMAD R108, R27, 0x15e, RZ ;  /* 0x0000015e1b6c7824 */ /* 0x000fe200078e02ff */
[-C--:B------:R-:W-:Y:S01]  /*43f0*/  LEA.HI.X.SX32 R125, R99, R165.reuse, 0x1, P3 ;  /* 0x000000a5637d7211 */ /* 0x080fe200018f0eff */
[----:B------:R-:W-:Y:S01]  /*4400*/  IMAD R148, R27, 0x17c, RZ ;  /* 0x0000017c1b947824 */ /* 0x000fe200078e02ff */
[-C--:B------:R-:W-:Y:S01]  /*4410*/  LEA.HI.X.SX32 R119, R119, R165.reuse, 0x1, P6 ;  /* 0x000000a577777211 */ /* 0x080fe200030f0eff */
[----:B------:R-:W-:Y:S01]  /*4420*/  IMAD R143, R27, 0x19e, RZ ;  /* 0x0000019e1b8f7824 */ /* 0x000fe200078e02ff */
[----:B------:R-:W-:-:S02]  /*4430*/  LEA.HI.X.SX32 R155, R137, R165, 0x1, P0 ;  /* 0x000000a5899b7211 */ /* 0x000fc400000f0eff */
[C---:B------:R-:W-:Y:S01]  /*4440*/  LEA R97, R27.reuse, -R27, 0x7 ;  /* 0x8000001b1b617211 */ /* 0x040fe200078e38ff */
[C---:B------:R-:W-:Y:S01]  /*4450*/  IMAD R110, R27.reuse, 0x14e, RZ ;  /* 0x0000014e1b6e7824 */ /* 0x040fe200078e02ff */
[-C--:B------:R-:W-:Y:S01]  /*4460*/  IADD3 R120, P5, R14, R164.reuse, RZ ;  /* 0x000000a40e787210 */ /* 0x080fe20007fbe0ff */
[C---:B------:R-:W-:Y:S01]  /*4470*/  IMAD R142, R27.reuse, 0xaf, RZ ;  /* 0x000000af1b8e7824 */ /* 0x040fe200078e02ff */
[-C--:B------:R-:W-:Y:S01]  /*4480*/  IADD3 R158, P3, R158, R164.reuse, RZ ;  /* 0x000000a49e9e7210 */ /* 0x080fe20007f7e0ff */
[C---:B------:R-:W-:Y:S01]  /*4490*/  IMAD R106, R27.reuse, 0x16e, RZ ;  /* 0x0000016e1b6a7824 */ /* 0x040fe200078e02ff */
[-C--:B------:R-:W-:Y:S01]  /*44a0*/  IADD3 R112, P6, R112, R164.reuse, RZ ;  /* 0x000000a470707210 */ /* 0x080fe20007fde0ff */
[C---:B------:R-:W-:Y:S01]  /*44b0*/  IMAD R140, R27.reuse, 0x18e, RZ ;  /* 0x0000018e1b8c7824 */ /* 0x040fe200078e02ff */
[-C--:B------:R-:W-:Y:S01]  /*44c0*/  LEA.HI.X.SX32 R115, R102, R165.reuse, 0x1, P4 ;  /* 0x000000a566737211 */ /* 0x080fe200020f0eff */
[----:B------:R-:W-:Y:S01]  /*44d0*/  IMAD R111, R27, 0xa7, RZ ;  /* 0x000000a71b6f7824 */ /* 0x000fe200078e02ff */
[-C--:B------:R-:W-:Y:S01]  /*44e0*/  IADD3 R104, P0, R109, R164.reuse, RZ ;  /* 0x000000a46d687210 */ /* 0x080fe20007f1e0ff */
[C---:B------:R-:W-:Y:S01]  /*44f0*/  IMAD R144, R27.reuse, 0x19c, RZ ;  /* 0x0000019c1b907824 */ /* 0x040fe200078e02ff */
[-C--:B------:R-:W-:Y:S01]  /*4500*/  IADD3 R150, P4, R150, R164.reuse, RZ ;  /* 0x000000a496967210 */ /* 0x080fe20007f9e0ff */
[C---:B------:R-:W-:Y:S01]  /*4510*/  IMAD R146, R27.reuse, 0x18c, RZ ;  /* 0x0000018c1b927824 */ /* 0x040fe200078e02ff */
[-C--:B------:R-:W-:Y:S01]  /*4520*/  IADD3 R160, P1, R160, R164.reuse, RZ ;  /* 0x000000a4a0a07210 */ /* 0x080fe20007f3e0ff */
[----:B------:R-:W-:Y:S01]  /*4530*/  IMAD R98, R27, 0x1ae, RZ ;  /* 0x000001ae1b627824 */ /* 0x000fe200078e02ff */
[-C--:B------:R-:W-:Y:S01]  /*4540*/  LEA.HI.X.SX32 R121, R97, R165.reuse, 0x1, P5 ;  /* 0x000000a561797211 */ /* 0x080fe200028f0eff */
[C---:B------:R-:W-:Y:S01]  /*4550*/  IMAD R145, R27.reuse, 0xb7, RZ ;  /* 0x000000b71b917824 */ /* 0x040fe200078e02ff */
[-C--:B------:R-:W-:Y:S01]  /*4560*/  LEA.HI.X.SX32 R159, R136, R165.reuse, 0x1, P3 ;  /* 0x000000a5889f7211 */ /* 0x080fe200018f0eff */
[----:B------:R-:W-:Y:S01]  /*4570*/  IMAD R96, R27, 0x1be, RZ ;  /* 0x000001be1b607824 */ /* 0x000fe200078e02ff */
[-C--:B------:R-:W-:Y:S01]  /*4580*/  LEA.HI.X.SX32 R113, R107, R165.reuse, 0x1, P6 ;  /* 0x000000a56b717211 */ /* 0x080fe200030f0eff */
[----:B------:R-:W-:Y:S01]  /*4590*/  IMAD R95, R27, 0xdf, RZ ;  /* 0x000000df1b5f7824 */ /* 0x000fe200078e02ff */
[----:B------:R-:W-:Y:S01]  /*45a0*/  LEA.HI.X.SX32 R105, R87, R165, 0x1, P0 ;  /* 0x000000a557697211 */ /* 0x000fe200000f0eff */
[----:B------:R-:W-:Y:S01]  /*45b0*/  IMAD R87, R27, 0xcf, RZ ;  /* 0x000000cf1b577824 */ /* 0x000fe200078e02ff */
[-C--:B------:R-:W-:Y:S01]  /*45c0*/  IADD3 R156, P5, R156, R164.reuse, RZ ;  /* 0x000000a49c9c7210 */ /* 0x080fe20007fbe0ff */
[----:B------:R-:W2:Y:S01]  /*45d0*/  LDG.E.U16 R118, [R118.64] ;  /* 0x0000000676767981 */ /* 0x000ea2000c1e1500 */
[----:B------:R-:W-:-:S02]  /*45e0*/  IADD3 R108, P3, R108, R164, RZ ;  /* 0x000000a46c6c7210 */ /* 0x000fc40007f7e0ff */
[-C--:B------:R-:W-:Y:S01]  /*45f0*/  IADD3 R148, P6, R148, R164.reuse, RZ ;  /* 0x000000a494947210 */ /* 0x080fe20007fde0ff */
[----:B------:R-:W2:Y:S01]  /*4600*/  LDG.E.U16 R154, [R154.64] ;  /* 0x000000069a9a7981 */ /* 0x000ea2000c1e1500 */
[-C--:B------:R-:W-:Y:S02]  /*4610*/  LEA.HI.X.SX32 R151, R138, R165.reuse, 0x1, P4 ;  /* 0x000000a58a977211 */ /* 0x080fe400020f0eff */
[-C--:B------:R-:W-:Y:S01]  /*4620*/  LEA.HI.X.SX32 R161, R94, R165.reuse, 0x1, P1 ;  /* 0x000000a55ea17211 */ /* 0x080fe200008f0eff */
[----:B------:R-:W2:Y:S01]  /*4630*/  LDG.E.U16 R152, [R152.64] ;  /* 0x0000000698987981 */ /* 0x000ea2000c1e1500 */
[-C--:B------:R-:W-:Y:S02]  /*4640*/  IADD3 R100, P4, R143, R164.reuse, RZ ;  /* 0x000000a48f647210 */ /* 0x080fe40007f9e0ff */
[----:B------:R-:W-:Y:S01]  /*4650*/  IADD3 R110, P1, R110, R164, RZ ;  /* 0x000000a46e6e7210 */ /* 0x000fe20007f3e0ff */
[----:B------:R-:W2:Y:S01]  /*4660*/  LDG.E.U16 R162, [R162.64] ;  /* 0x00000006a2a27981 */ /* 0x000ea2000c1e1500 */
[----:B------:R-:W-:-:S02]  /*4670*/  LEA.HI.X.SX32 R157, R92, R165, 0x1, P5 ;  /* 0x000000a55c9d7211 */ /* 0x000fc400028f0eff */
[-C--:B------:R-:W-:Y:S01]  /*4680*/  LEA.HI.X.SX32 R109, R142, R165.reuse, 0x1, P3 ;  /* 0x000000a58e6d7211 */ /* 0x080fe200018f0eff */
[C---:B------:R-:W-:Y:S01]  /*4690*/  IMAD R142, R27.reuse, 0x1ac, RZ ;  /* 0x000001ac1b8e7824 */ /* 0x040fe200078e02ff */
[-C--:B------:R-:W-:Y:S01]  /*46a0*/  LEA.HI.X.SX32 R149, R86, R165.reuse, 0x1, P6 ;  /* 0x000000a556957211 */ /* 0x080fe200030f0eff */
[C---:B------:R-:W-:Y:S01]  /*46b0*/  IMAD R86, R27.reuse, 0xc7, RZ ;  /* 0x000000c71b567824 */ /* 0x040fe200078e02ff */
[-C--:B------:R-:W-:Y:S01]  /*46c0*/  IADD3 R106, P5, R106, R164.reuse, RZ ;  /* 0x000000a46a6a7210 */ /* 0x080fe20007fbe0ff */
[----:B------:R-:W2:Y:S01]  /*46d0*/  LDG.E.U16 R132, [R132.64] ;  /* 0x0000000684847981 */ /* 0x000ea2000c1e1500 */
[-C--:B------:R-:W-:Y:S01]  /*46e0*/  IADD3 R102, P2, R140, R164.reuse, RZ ;  /* 0x000000a48c667210 */ /* 0x080fe20007f5e0ff */
        /* <DEDUP_REMOVED lines=11> */
[----:B------:R-:W-:Y:S01]  /*47a0*/  LEA.HI.X.SX32 R107, R145, R165, 0x1, P5 ;  /* 0x000000a5916b7211 */ /* 0x000fe200028f0eff */
[----:B------:R-:W2:Y:S01]  /*47b0*/  LDG.E.U16 R160, [R160.64] ;  /* 0x00000006a0a07981 */ /* 0x000ea2000c1e1500 */
[----:B------:R-:W-:-:S02]  /*47c0*/  IADD3 R142, P5, R142, R164, RZ ;  /* 0x000000a48e8e7210 */ /* 0x000fc40007fbe0ff */
[-C--:B------:R-:W-:Y:S01]  /*47d0*/  LEA.HI.X.SX32 R103, R86, R165.reuse, 0x1, P2 ;  /* 0x000000a556677211 */ /* 0x080fe200010f0eff */
[C---:B------:R-:W-:Y:S01]  /*47e0*/  IMAD R86, R27.reuse, 0x1dc, RZ ;  /* 0x000001dc1b567824 */ /* 0x040fe200078e02ff */
[-C--:B------:R-:W-:Y:S01]  /*47f0*/  LEA.HI.X.SX32 R145, R90, R165.reuse, 0x1, P3 ;  /* 0x000000a55a917211 */ /* 0x080fe200018f0eff */
[----:B------:R-:W-:Y:S01]  /*4800*/  IMAD R90, R27, 0x1ee, RZ ;  /* 0x000001ee1b5a7824 */ /* 0x000fe200078e02ff */
[-C--:B------:R-:W-:Y:S01]  /*4810*/  IADD3 R140, P0, R140, R164.reuse, RZ ;  /* 0x000000a48c8c7210 */ /* 0x080fe20007f1e0ff */
[----:B------:R-:W2:Y:S01]  /*4820*/  LDG.E.U16 R158, [R158.64] ;  /* 0x000000069e9e7981 */ /* 0x000ea2000c1e1500 */
[-C--:B------:R-:W-:Y:S02]  /*4830*/  LEA.HI.X.SX32 R147, R139, R165.reuse, 0x1, P1 ;  /* 0x000000a58b937211 */ /* 0x080fe400008f0eff */
[-C--:B------:R-:W-:Y:S01]  /*4840*/  LEA.HI.X.SX32 R99, R87, R165.reuse, 0x1, P6 ;  /* 0x000000a557637211 */ /* 0x080fe200030f0eff */
[----:B------:R-:W-:Y:S01]  /*4850*/  IMAD R87, R27, 0x1fc, RZ ;  /* 0x000001fc1b577824 */ /* 0x000fe200078e02ff */
[----:B------:R-:W-:Y:S01]  /*4860*/  IADD3 R96, P1, R96, R164, RZ ;  /* 0x000000a460607210 */ /* 0x000fe20007f3e0ff */
[----:B------:R-:W2:Y:S01]  /*4870*/  LDG.E.U16 R156, [R156.64] ;  /* 0x000000069c9c7981 */ /* 0x000ea2000c1e1500 */
[----:B------:R-:W-:-:S02]  /*4880*/  LEA.HI.X.SX32 R143, R141, R165, 0x1, P5 ;  /* 0x000000a58d8f7211 */ /* 0x000fc400028f0eff */
[----:B------:R-:W-:Y:S01]  /*4890*/  LEA.HI.X.SX32 R141, R91, R165, 0x1, P0 ;  /* 0x000000a55b8d7211 */ /* 0x000fe200000f0eff */
[----:B------:R-:W2:Y:S01]  /*48a0*/  LDG.E.U16 R150, [R150.64] ;  /* 0x0000000696967981 */ /* 0x000ea2000c1e1500 */
[-C--:B------:R-:W-:Y:S02]  /*48b0*/  IADD3 R138, P2, R138, R164.reuse, RZ ;  /* 0x000000a48a8a7210 */ /* 0x080fe40007f5e0ff */
[-C--:B------:R-:W-:Y:S01]  /*48c0*/  IADD3 R94, P3, R94, R164.reuse, RZ ;  /* 0x000000a45e5e7210 */ /* 0x080fe20007f7e0ff */
[----:B------:R-:W2:Y:S01]  /*48d0*/  LDG.E.U16 R148, [R148.64] ;  /* 0x0000000694947981 */ /* 0x000ea2000c1e1500 */
[-C--:B------:R-:W-:Y:S02]  /*48e0*/  IADD3 R86, P4, R86, R164.reuse, RZ ;  /* 0x000000a456567210 */ /* 0x080fe40007f9e0ff */
[-C--:B------:R-:W-:Y:S01]  /*48f0*/  IADD3 R92, P5, R92, R164.reuse, RZ ;  /* 0x000000a45c5c7210 */ /* 0x080fe20007fbe0ff */
[----:B------:R-:W2:Y:S01]  /*4900*/  LDG.E.U16 R130, [R130.64] ;  /* 0x0000000682827981 */ /* 0x000ea2000c1e1500 */
[----:B------:R-:W-:-:S02]  /*4910*/  IADD3 R136, P6, R136, R164, RZ ;  /* 0x000000a488887210 */ /* 0x000fc40007fde0ff */
[-C--:B------:R-:W-:Y:S01]  /*4920*/  IADD3 R90, P0, R90, R164.reuse, RZ ;  /* 0x000000a45a5a7210 */ /* 0x080fe20007f1e0ff */
[----:B------:R-:W2:Y:S01]  /*4930*/  LDG.E.U16 R128, [R128.64] ;  /* 0x0000000680807981 */ /* 0x000ea2000c1e1500 */
[-C--:B------:R-:W-:Y:S02]  /*4940*/  LEA.HI.X.SX32 R97, R95, R165.reuse, 0x1, P1 ;  /* 0x000000a55f617211 */ /* 0x080fe400008f0eff */
[----:B------:R-:W-:Y:S01]  /*4950*/  MOV R137, c[0x0][0x198] ;  /* 0x0000660000897a02 */ /* 0x000fe20000000f00 */
[----:B------:R-:W-:Y:S01]  /*4960*/  IMAD R139, R27, 0xe6, RZ ;  /* 0x000000e61b8b7824 */ /* 0x000fe200078e02ff */
[----:B------:R-:W-:Y:S01]  /*4970*/  IADD3 R164, P1, R87, R164, RZ ;  /* 0x000000a457a47210 */ /* 0x000fe20007f3e0ff */
[C---:B------:R-:W-:Y:S01]  /*4980*/  IMAD R87, R27.reuse, 0xe7, RZ ;  /* 0x000000e71b577824 */ /* 0x040fe200078e02ff */
[----:B------:R-:W2:Y:S01]  /*4990*/  LDG.E.U16 R146, [R146.64] ;  /* 0x0000000692927981 */ /* 0x000ea2000c1e1500 */
[C---:B------:R-:W-:Y:S02]  /*49a0*/  IMAD R91, R27.reuse, 0xef, RZ ;  /* 0x000000ef1b5b7824 */ /* 0x040fe400078e02ff */
[----:B------:R-:W-:Y:S01]  /*49b0*/  IMAD R27, R27, 0xf7, RZ ;  /* 0x000000f71b1b7824 */ /* 0x000fe200078e02ff */
[----:B------:R-:W2:Y:S01]  /*49c0*/  LDG.E.U16 R144, [R144.64] ;  /* 0x0000000690907981 */ /* 0x000ea2000c1e1500 */
[----:B------:R-:W-:Y:S01]  /*49d0*/  IMAD R137, R137, 0xf6, RZ ;  /* 0x000000f689897824 */ /* 0x000fe200078e02ff */
[----:B------:R-:W-:-:S02]  /*49e0*/  LEA.HI.X.SX32 R95, R87, R165, 0x1, P3 ;  /* 0x000000a5575f7211 */ /* 0x000fc400018f0eff */
[-C--:B------:R-:W-:Y:S01]  /*49f0*/  LEA.HI.X.SX32 R87, R93, R165.reuse, 0x1, P4 ;  /* 0x000000a55d577211 */ /* 0x080fe200020f0eff */
[----:B------:R-:W2:Y:S01]  /*4a00*/  LDG.E.U16 R142, [R142.64] ;  /* 0x000000068e8e7981 */ /* 0x000ea2000c1e1500 */
[-C--:B------:R-:W-:Y:S02]  /*4a10*/  LEA.HI.X.SX32 R93, R91, R165.reuse, 0x1, P5 ;  /* 0x000000a55b5d7211 */ /* 0x080fe400028f0eff */
[-C--:B------:R-:W-:Y:S01]  /*4a20*/  LEA.HI.X.SX32 R139, R139, R165.reuse, 0x1, P2 ;  /* 0x000000a58b8b7211 */ /* 0x080fe200010f0eff */
[----:B------:R-:W2:Y:S01]  /*4a30*/  LDG.E.U16 R140, [R140.64] ;  /* 0x000000068c8c7981 */ /* 0x000ea2000c1e1500 */
[-C--:B------:R-:W-:Y:S02]  /*4a40*/  LEA.HI.X.SX32 R137, R137, R165.reuse, 0x1, P6 ;  /* 0x000000a589897211 */ /* 0x080fe400030f0eff */
[-C--:B------:R-:W-:Y:S01]  /*4a50*/  LEA.HI.X.SX32 R91, R27, R165.reuse, 0x1, P0 ;  /* 0x000000a51b5b7211 */ /* 0x080fe200000f0eff */
[----:B------:R-:W2:Y:S01]  /*4a60*/  LDG.E.U16 R138, [R138.64] ;  /* 0x000000068a8a7981 */ /* 0x000ea2000c1e1500 */
[----:B------:R-:W-:-:S03]  /*4a70*/  LEA.HI.X.SX32 R165, R14, R165, 0x1, P1 ;  /* 0x000000a50ea57211 */ /* 0x000fc600008f0eff */
[----:B------:R-:W2:Y:S04]  /*4a80*/  LDL.LU R27, [R1+0x10] ;  /* 0x00001000011b7983 */ /* 0x000ea80000300800 */
[----:B------:R-:W2:Y:S04]  /*4a90*/  LDL.LU R14, [R1+0x21c] ;  /* 0x00021c00010e7983 */ /* 0x000ea80000300800 */
[----:B------:R-:W3:Y:S04]  /*4aa0*/  LDG.E.U16 R86, [R86.64] ;  /* 0x0000000656567981 */ /* 0x000ee8000c1e1500 */
        /* <DEDUP_REMOVED lines=22> */
[----:B--2---:R-:W-:Y:S04]  /*4c10*/  STS.U16 [R251+0x1b000], R14 ;  /* 0x01b0000efb007388 */ /* 0x004fe80000000400 */
[----:B------:R0:W-:Y:S04]  /*4c20*/  STS.U16 [R251+0x7000], R227 ;  /* 0x007000e3fb007388 */ /* 0x0001e80000000400 */
[----:B0-----:R-:W0:Y:S04]  /*4c30*/  S2R R227, SR_TID.X ;  /* 0x0000000000e37919 */ /* 0x001e280000002100 */
[----:B------:R-:W1:Y:S04]  /*4c40*/  S2R R14, SR_TID.X ;  /* 0x00000000000e7919 */ /* 0x000e680000002100 */
[----:B------:R-:W2:Y:S01]  /*4c50*/  LDL.LU R251, [R1+0x218] ;  /* 0x0002180001fb7983 */ /* 0x000ea20000300800 */
[----:B0-----:R-:W-:-:S04]  /*4c60*/  LOP3.LUT R227, R227, 0xff, RZ, 0xc0, !PT ;  /* 0x000000ffe3e37812 */ /* 0x001fc800078ec0ff */
[----:B------:R-:W-:Y:S02]  /*4c70*/  SHF.L.U32 R227, R227, 0x1, RZ ;  /* 0x00000001e3e37819 */ /* 0x000fe400000006ff */
[----:B-1----:R-:W-:-:S03]  /*4c80*/  LOP3.LUT R14, R14, 0xff, RZ, 0xc0, !PT ;  /* 0x000000ff0e0e7812 */ /* 0x002fc600078ec0ff */
[----:B------:R-:W-:Y:S04]  /*4c90*/  STS.U16 [R227+0xe000], R13 ;  /* 0x00e0000de3007388 */ /* 0x000fe80000000400 */
[----:B------:R0:W-:Y:S02]  /*4ca0*/  STS.U16 [R227+0x1c000], R19 ;  /* 0x01c00013e3007388 */ /* 0x0001e40000000400 */
[----:B0-----:R-:W-:Y:S02]  /*4cb0*/  SHF.L.U32 R19, R14, 0x1, RZ ;  /* 0x000000010e137819 */ /* 0x001fe400000006ff */
[----:B------:R-:W2:Y:S02]  /*4cc0*/  LDL.LU R14, [R1+0x20] ;  /* 0x00002000010e7983 */ /* 0x000ea40000300800 */
[----:B------:R-:W-:-:S02]  /*4cd0*/  LOP3.LUT R227, R19, 0x10, RZ, 0x3c, !PT ;  /* 0x0000001013e37812 */ /* 0x000fc400078e3cff */
[----:B------:R-:W-:Y:S04]  /*4ce0*/  STS.U16 [R19+0x1d000], R15 ;  /* 0x01d0000f13007388 */ /* 0x000fe80000000400 */
[----:B------:R-:W-:Y:S04]  /*4cf0*/  STS.U16 [R19+0xf000], R38 ;  /* 0x00f0002613007388 */ /* 0x000fe80000000400 */
[----:B------:R-:W-:Y:S04]  /*4d00*/  STS.U16 [R19+0x1e000], R31 ;  /* 0x01e0001f13007388 */ /* 0x000fe80000000400 */
[----:B------:R-:W-:Y:S04]  /*4d10*/  STS.U16 [R19+0x1f000], R16 ;  /* 0x01f0001013007388 */ /* 0x000fe80000000400 */
[----:B------:R0:W-:Y:S04]  /*4d20*/  STS.U16 [R227+0x1200], R27 ;  /* 0x0012001be3007388 */ /* 0x0001e80000000400 */
[----:B0-----:R-:W3:Y:S04]  /*4d30*/  LDL.LU R27, [R1+0xc] ;  /* 0x00000c00011b7983 */ /* 0x001ee80000300800 */
[----:B------:R-:W-:Y:S04]  /*4d40*/  STS.U16 [R227+0x10200], R25 ;  /* 0x01020019e3007388 */ /* 0x000fe80000000400 */
        /* <DEDUP_REMOVED lines=21> */
[----:B------:R-:W-:Y:S01]  /*4ea0*/  STS.U16 [R227+0x8200], R201 ;  /* 0x008200c9e3007388 */ /* 0x000fe20000000400 */
[----:B------:R-:W-:-:S03]  /*4eb0*/  LOP3.LUT R13, R19, 0x20, RZ, 0x3c, !PT ;  /* 0x00000020130d7812 */ /* 0x000fc600078e3cff */
[----:B------:R-:W-:Y:S04]  /*4ec0*/  STS.U16 [R227+0x9200], R200 ;  /* 0x009200c8e3007388 */ /* 0x000fe80000000400 */
[----:B------:R-:W-:Y:S04]  /*4ed0*/  STS.U16 [R227+0xa200], R199 ;  /* 0x00a200c7e3007388 */ /* 0x000fe80000000400 */
[----:B------:R-:W-:Y:S04]  /*4ee0*/  STS.U16 [R227+0xb200], R198 ;  /* 0x00b200c6e3007388 */ /* 0x000fe80000000400 */
[----:B------:R-:W-:Y:S04]  /*4ef0*/  STS.U16 [R227+0xc200], R197 ;  /* 0x00c200c5e3007388 */ /* 0x000fe80000000400 */
[----:B------:R0:W-:Y:S04]  /*4f00*/  STS.U16 [R227+0xd200], R4 ;  /* 0x00d20004e3007388 */ /* 0x0001e80000000400 */
[----:B------:R-:W-:Y:S04]  /*4f10*/  STS.U16 [R227+0xe200], R196 ;  /* 0x00e200c4e3007388 */ /* 0x000fe80000000400 */
[----:B------:R-:W-:Y:S01]  /*4f20*/  STS.U16 [R227+0xf200], R195 ;  /* 0x00f200c3e3007388 */ /* 0x000fe20000000400 */
[----:B0-----:R-:W-:-:S03]  /*4f30*/  LOP3.LUT R4, R19, 0x30, RZ, 0x3c, !PT ;  /* 0x0000003013047812 */ /* 0x001fc600078e3cff */
[----:B--2---:R-:W-:Y:S04]  /*4f40*/  STS.U16 [R227+0x200], R14 ;  /* 0x0002000ee3007388 */ /* 0x004fe80000000400 */
[----:B---3--:R-:W-:Y:S04]  /*4f50*/  STS.U16 [R13+0x1400], R27 ;  /* 0x0014001b0d007388 */ /* 0x008fe80000000400 */
[----:B------:R-:W-:Y:S04]  /*4f60*/  STS.U16 [R13+0x2400], R251 ;  /* 0x002400fb0d007388 */ /* 0x000fe80000000400 */
[----:B------:R-:W-:Y:S04]  /*4f70*/  STS.U16 [R13+0x3400], R246 ;  /* 0x003400f60d007388 */ /* 0x000fe80000000400 */
[----:B------:R-:W-:Y:S04]  /*4f80*/  STS.U16 [R13+0x4400], R241 ;  /* 0x004400f10d007388 */ /* 0x000fe80000000400 */
[----:B------:R-:W-:Y:S04]  /*4f90*/  STS.U16 [R13+0x5400], R237 ;  /* 0x005400ed0d007388 */ /* 0x000fe80000000400 */
[----:B------:R-:W-:Y:S04]  /*4fa0*/  STS.U16 [R13+0x6400], R231 ;  /* 0x006400e70d007388 */ /* 0x000fe80000000400 */
[----:B------:R-:W-:Y:S04]  /*4fb0*/  STS.U16 [R13+0x7400], R224 ;  /* 0x007400e00d007388 */ /* 0x000fe80000000400 */
[----:B------:R0:W-:Y:S04]  /*4fc0*/  STS.U16 [R13+0x400], R229 ;  /* 0x000400e50d007388 */ /* 0x0001e80000000400 */
        /* <DEDUP_REMOVED lines=24> */
[----:B------:R1:W-:Y:S04]  /*5150*/  STS.U16 [R4+0x600], R249 ;  /* 0x000600f904007388 */ /* 0x0003e80000000400 */
[----:B------:R2:W-:Y:S04]  /*5160*/  STS.U16 [R4+0x1600], R240 ;  /* 0x001600f004007388 */ /* 0x0005e80000000400 */
[----:B0-----:R-:W3:Y:S04]  /*5170*/  LDL.LU R229, [R1+0x214] ;  /* 0x0002140001e57983 */ /* 0x001ee80000300800 */
[----:B------:R-:W-:Y:S04]  /*5180*/  STS.U16 [R4+0x2600], R250 ;  /* 0x002600fa04007388 */ /* 0x000fe80000000400 */
[----:B-1----:R-:W3:Y:S04]  /*5190*/  LDL.LU R249, [R1+0x210] ;  /* 0x0002100001f97983 */ /* 0x002ee80000300800 */
[----:B------:R-:W-:Y:S04]  /*51a0*/  STS.U16 [R4+0x3600], R245 ;  /* 0x003600f504007388 */ /* 0x000fe80000000400 */
[----:B------:R-:W-:Y:S04]  /*51b0*/  STS.U16 [R4+0x10600], R171 ;  /* 0x010600ab04007388 */ /* 0x000fe80000000400 */
[----:B--2---:R-:W2:Y:S04]  /*51c0*/  LDL.LU R240, [R1+0x20c] ;  /* 0x00020c0001f07983 */ /* 0x004ea80000300800 */
[----:B------:R-:W-:Y:S04]  /*51d0*/  STS.U16 [R4+0x11600], R170 ;  /* 0x011600aa04007388 */ /* 0x000fe80000000400 */
[----:B------:R-:W-:Y:S04]  /*51e0*/  STS.U16 [R4+0x12600], R169 ;  /* 0x012600a904007388 */ /* 0x000fe80000000400 */
[----:B------:R-:W-:Y:S04]  /*51f0*/  STS.U16 [R4+0x13600], R168 ;  /* 0x013600a804007388 */ /* 0x000fe80000000400 */
[----:B------:R-:W-:Y:S04]  /*5200*/  STS.U16 [R4+0x14600], R167 ;  /* 0x014600a704007388 */ /* 0x000fe80000000400 */
[----:B------:R-:W-:Y:S04]  /*5210*/  STS.U16 [R4+0x15600], R166 ;  /* 0x015600a604007388 */ /* 0x000fe80000000400 */
[----:B------:R-:W-:Y:S04]  /*5220*/  STS.U16 [R4+0x16600], R85 ;  /* 0x0166005504007388 */ /* 0x000fe80000000400 */
[----:B-----5:R-:W-:Y:S04]  /*5230*/  STS.U16 [R4+0x17600], R84 ;  /* 0x0176005404007388 */ /* 0x020fe80000000400 */
        /* <DEDUP_REMOVED lines=22> */
[----:B0-----:R-:W5:Y:S04]  /*53a0*/  LDL.LU R248, [R1+0x208] ;  /* 0x0002080001f87983 */ /* 0x001f680000300800 */
[----:B------:R-:W4:Y:S04]  /*53b0*/  LDL.LU R14, [R1+0x14] ;  /* 0x00001400010e7983 */ /* 0x000f280000300800 */
[----:B------:R-:W5:Y:S01]  /*53c0*/  LDL.LU R27, [R1] ;  /* 0x00000000011b7983 */ /* 0x000f620000300800 */
[----:B------:R-:W-:-:S03]  /*53d0*/  LOP3.LUT R4, R19, 0x50, RZ, 0x3c, !PT ;  /* 0x0000005013047812 */ /* 0x000fc600078e3cff */
[----:B------:R-:W5:Y:S04]  /*53e0*/  LDL.LU R16, [R1+0x40] ;  /* 0x0000400001107983 */ /* 0x000f680000300800 */
[----:B------:R-:W5:Y:S04]  /*53f0*/  LDL.LU R31, [R1+0x3c] ;  /* 0x00003c00011f7983 */ /* 0x000f680000300800 */
[----:B------:R-:W5:Y:S04]  /*5400*/  LDL.LU R38, [R1+0x38] ;  /* 0x0000380001267983 */ /* 0x000f680000300800 */
[----:B------:R-:W5:Y:S04]  /*5410*/  LDL.LU R15, [R1+0x34] ;  /* 0x00003400010f7983 */ /* 0x000f680000300800 */
[----:B------:R-:W5:Y:S04]  /*5420*/  LDL.LU R13, [R1+0x30] ;  /* 0x00003000010d7983 */ /* 0x000f680000300800 */
[----:B------:R-:W5:Y:S04]  /*5430*/  LDL.LU R227, [R1+0x2c] ;  /* 0x00002c0001e37983 */ /* 0x000f680000300800 */
[----:B---3--:R-:W-:Y:S04]  /*5440*/  STS.U16 [R5+0x2800], R249 ;  /* 0x002800f905007388 */ /* 0x008fe80000000400 */
[----:B------:R-:W-:Y:S04]  /*5450*/  STS.U16 [R5+0x3800], R244 ;  /* 0x003800f405007388 */ /* 0x000fe80000000400 */
[----:B--2---:R-:W-:Y:S04]  /*5460*/  STS.U16 [R5+0x4800], R240 ;  /* 0x004800f005007388 */ /* 0x004fe80000000400 */
        /* <DEDUP_REMOVED lines=28> */
[----:B----4-:R0:W-:Y:S04]  /*5630*/  STS.U16 [R4+0xa00], R14 ;  /* 0x000a000e04007388 */ /* 0x0101e80000000400 */
[----:B-----5:R1:W-:Y:S04]  /*5640*/  STS.U16 [R4+0x1a00], R27 ;  /* 0x001a001b04007388 */ /* 0x0203e80000000400 */
[----:B0-----:R-:W2:Y:S04]  /*5650*/  LDL.LU R14, [R1+0x28] ;  /* 0x00002800010e7983 */ /* 0x001ea80000300800 */
[----:B-1----:R-:W3:Y:S04]  /*5660*/  LDL.LU R27, [R1+0x24] ;  /* 0x00002400011b7983 */ /* 0x002ee80000300800 */
        /* <DEDUP_REMOVED lines=37> */
[----:B0-----:R-:W4:Y:S04]  /*58c0*/  LDL.LU R13, [R1+0x50] ;  /* 0x00005000010d7983 */ /* 0x001f280000300800 */
[----:B-1----:R-:W5:Y:S04]  /*58d0*/  LDL.LU R227, [R1+0x4c] ;  /* 0x00004c0001e37983 */ /* 0x002f680000300800 */
[----:B--2---:R0:W-:Y:S04]  /*58e0*/  STS.U16 [R5+0x6c00], R14 ;  /* 0x006c000e05007388 */ /* 0x0041e80000000400 */
[----:B---3--:R1:W-:Y:S04]  /*58f0*/  STS.U16 [R5+0x7c00], R27 ;  /* 0x007c001b05007388 */ /* 0x0083e80000000400 */
        /* <DEDUP_REMOVED lines=27> */
[----:B----4-:R-:W-:Y:S04]  /*5ab0*/  STS.U16 [R4+0xe00], R13 ;  /* 0x000e000d04007388 */ /* 0x010fe80000000400 */
[----:B-----5:R0:W-:Y:S04]  /*5ac0*/  STS.U16 [R4+0x1e00], R227 ;  /* 0x001e00e304007388 */ /* 0x0201e80000000400 */
[----:B0-----:R-:W0:Y:S01]  /*5ad0*/  S2R R227, SR_TID.X ;  /* 0x0000000000e37919 */ /* 0x001e220000002100 */
[----:B------:R-:W-:Y:S01]  /*5ae0*/  CS2R R248, SRZ ;  /* 0x0000000000f87805 */ /* 0x000fe2000001ff00 */
        /* <DEDUP_REMOVED lines=47> */
[----:B--2---:R-:W-:Y:S04]  /*5de0*/  STS.U16 [R4+0x2e00], R14 ;  /* 0x002e000e04007388 */ /* 0x004fe80000000400 */
[----:B---3--:R-:W-:Y:S04]  /*5df0*/  STS.U16 [R4+0x3e00], R27 ;  /* 0x003e001b04007388 */ /* 0x008fe80000000400 */
[----:B------:R-:W-:Y:S04]  /*5e00*/  STS.U16 [R4+0x4e00], R3 ;  /* 0x004e000304007388 */ /* 0x000fe80000000400 */
[----:B------:R1:W-:Y:S04]  /*5e10*/  STS.U16 [R4+0x5e00], R2 ;  /* 0x005e000204007388 */ /* 0x0003e80000000400 */
[----:B------:R2:W-:Y:S01]  /*5e20*/  STS.U16 [R4+0x6e00], R0 ;  /* 0x006e000004007388 */ /* 0x0005e20000000400 */
[----:B-1----:R-:W-:-:S02]  /*5e30*/  MOV R2, 0x3f800000 ;  /* 0x3f80000000027802 */ /* 0x002fc40000000f00 */
[----:B------:R-:W-:Y:S02]  /*5e40*/  MOV R3, 0xff800000 ;  /* 0xff80000000037802 */ /* 0x000fe40000000f00 */
[----:B--2---:R-:W-:Y:S01]  /*5e50*/  MOV R0, 0xff800000 ;  /* 0xff80000000007802 */ /* 0x004fe20000000f00 */
[----:B------:R1:W-:Y:S04]  /*5e60*/  STL [R1+0xfc], R2 ;  /* 0x0000fc0201007387 */ /* 0x0003e80000100800 */
[----:B------:R-:W-:Y:S01]  /*5e70*/  STL [R1+0x118], R0 ;  /* 0x0001180001007387 */ /* 0x000fe20000100800 */
[----:B-1----:R-:W-:-:S03]  /*5e80*/  MOV R2, 0xff800000 ;  /* 0xff80000000027802 */ /* 0x002fc60000000f00 */
[----:B------:R1:W-:Y:S04]  /*5e90*/  STL [R1+0x11c], R3 ;  /* 0x00011c0301007387 */ /* 0x0003e80000100800 */
[----:B------:R2:W-:Y:S04]  /*5ea0*/  STL [R1+0x120], R2 ;  /* 0x0001200201007387 */ /* 0x0005e80000100800 */
[----:B------:R3:W-:Y:S01]  /*5eb0*/  STL [R1+0x12c], R0 ;  /* 0x00012c0001007387 */ /* 0x0007e20000100800 */
[----:B-1----:R-:W-:Y:S02]  /*5ec0*/  MOV R3, 0x3f800000 ;  /* 0x3f80000000037802 */ /* 0x002fe40000000f00 */
[----:B--2---:R-:W-:-:S03]  /*5ed0*/  MOV R2, 0x3f800000 ;  /* 0x3f80000000027802 */ /* 0x004fc60000000f00 */
[----:B------:R-:W-:Y:S01]  /*5ee0*/  STL [R1+0x100], R3 ;  /* 0x0001000301007387 */ /* 0x000fe20000100800 */
[----:B---3--:R-:W-:-:S03]  /*5ef0*/  MOV R0, 0x3f800000 ;  /* 0x3f80000000007802 */ /* 0x008fc60000000f00 */
[----:B------:R-:W-:Y:S04]  /*5f00*/  STL [R1+0x104], R2 ;  /* 0x0001040201007387 */ /* 0x000fe80000100800 */
[----:B------:R-:W-:Y:S04]  /*5f10*/  STL [R1+0xc0], RZ ;  /* 0x0000c0ff01007387 */ /* 0x000fe80000100800 */
[----:B------:R1:W-:Y:S04]  /*5f20*/  STL [R1+0x108], R0 ;  /* 0x0001080001007387 */ /* 0x0003e80000100800 */
[----:B------:R-:W-:Y:S04]  /*5f30*/  STL [R1+0xc4], RZ ;  /* 0x0000c4ff01007387 */ /* 0x000fe80000100800 */
        /* <DEDUP_REMOVED lines=23> */
[----:B------:R-:W1:Y:S04]  /*60b0*/  S2R R14, SR_CTAID.X ;  /* 0x00000000000e7919 */ /* 0x000e680000002500 */
        /* <DEDUP_REMOVED lines=19> */
[----:B------:R-:W-:Y:S01]  /*61f0*/  STL [R1], RZ ;  /* 0x000000ff01007387 */ /* 0x000fe20000100800 */
[----:B-1----:R-:W-:-:S03]  /*6200*/  SHF.L.U32 R0, R14, 0x8, RZ ;  /* 0x000000080e007819 */ /* 0x002fc600000006ff */
[----:B------:R-:W-:Y:S04]  /*6210*/  STL [R1+0x4], RZ ;  /* 0x000004ff01007387 */ /* 0x000fe80000100800 */
[----:B------:R-:W-:Y:S04]  /*6220*/  STS.U16 [R4+0x7e00], R204 ;  /* 0x007e00cc04007388 */ /* 0x000fe80000000400 */
[----:B------:R-:W-:Y:S04]  /*6230*/  STL [R1+0x8], RZ ;  /* 0x000008ff01007387 */ /* 0x000fe80000100800 */
[----:B------:R1:W-:Y:S04]  /*6240*/  STS.U16 [R4+0x8e00], R162 ;  /* 0x008e00a204007388 */ /* 0x0003e80000000400 */
[----:B------:R-:W-:Y:S04]  /*6250*/  STL [R1+0xc], RZ ;  /* 0x00000cff01007387 */ /* 0x000fe80000100800 */
[----:B------:R2:W-:Y:S04]  /*6260*/  STS.U16 [R4+0x9e00], R132 ;  /* 0x009e008404007388 */ /* 0x0005e80000000400 */
[----:B------:R-:W-:Y:S01]  /*6270*/  STL [R1+0x10], RZ ;  /* 0x000010ff01007387 */ /* 0x000fe20000100800 */
[----:B------:R-:W-:-:S03]  /*6280*/  IADD3 R2, R0, 0x100, RZ ;  /* 0x0000010000027810 */ /* 0x000fc60007ffe0ff */
[----:B------:R-:W-:Y:S04]  /*6290*/  STS.U16 [R4+0xae00], R130 ;  /* 0x00ae008204007388 */ /* 0x000fe80000000400 */
[----:B------:R-:W-:Y:S04]  /*62a0*/  STL [R1+0x14], RZ ;  /* 0x000014ff01007387 */ /* 0x000fe80000100800 */
[----:B------:R-:W-:Y:S04]  /*62b0*/  STS.U16 [R4+0xbe00], R128 ;  /* 0x00be008004007388 */ /* 0x000fe80000000400 */
[----:B------:R-:W-:Y:S04]  /*62c0*/  STL [R1+0x18], RZ ;  /* 0x000018ff01007387 */ /* 0x000fe80000100800 */
[----:B------:R-:W-:Y:S04]  /*62d0*/  STS.U16 [R4+0xce00], R126 ;  /* 0x00ce007e04007388 */ /* 0x000fe80000000400 */
[----:B------:R-:W-:Y:S04]  /*62e0*/  STL [R1+0x1c], RZ ;  /* 0x00001cff01007387 */ /* 0x000fe80000100800 */
[----:B------:R-:W-:Y:S01]  /*62f0*/  STS.U16 [R4+0xde00], R124 ;  /* 0x00de007c04007388 */ /* 0x000fe20000000400 */
[----:B------:R-:W-:-:S03]  /*6300*/  ISETP.GE.AND P0, PT, R2, 0x1, PT ;  /* 0x000000010200780c */ /* 0x000fc60003f06270 */
[----:B------:R-:W-:Y:S04]  /*6310*/  STS.U16 [R4+0xee00], R122 ;  /* 0x00ee007a04007388 */ /* 0x000fe80000000400 */
[----:B------:R-:W-:Y:S04]  /*6320*/  STS.U16 [R4+0xfe00], R120 ;  /* 0x00fe007804007388 */ /* 0x000fe80000000400 */
[----:B------:R3:W-:Y:S04]  /*6330*/  STS.U16 [R4+0x10e00], R134 ;  /* 0x010e008604007388 */ /* 0x0007e80000000400 */
[----:B------:R4:W-:Y:S04]  /*6340*/  STS.U16 [R4+0x11e00], R116 ;  /* 0x011e007404007388 */ /* 0x0009e80000000400 */
[----:B------:R-:W-:Y:S04]  /*6350*/  STS.U16 [R4+0x12e00], R114 ;  /* 0x012e007204007388 */ /* 0x000fe80000000400 */
[----:B------:R5:W-:Y:S04]  /*6360*/  STS.U16 [R4+0x13e00], R112 ;  /* 0x013e007004007388 */ /* 0x000be80000000400 */
[----:B------:R-:W-:Y:S04]  /*6370*/  STS.U16 [R4+0x14e00], R110 ;  /* 0x014e006e04007388 */ /* 0x000fe80000000400 */
[----:B------:R0:W-:Y:S04]  /*6380*/  STS.U16 [R4+0x15e00], R108 ;  /* 0x015e006c04007388 */ /* 0x0001e80000000400 */
[----:B------:R-:W-:Y:S04]  /*6390*/  STS.U16 [R4+0x16e00], R106 ;  /* 0x016e006a04007388 */ /* 0x000fe80000000400 */
[----:B------:R1:W-:Y:S04]  /*63a0*/  STS.U16 [R4+0x17e00], R104 ;  /* 0x017e006804007388 */ /* 0x0003e80000000400 */
[----:B------:R-:W-:Y:S01]  /*63b0*/  STS.U16 [R4+0x18e00], R102 ;  /* 0x018e006604007388 */ /* 0x000fe20000000400 */
[----:B0-----:R-:W-:-:S03]  /*63c0*/  LOP3.LUT R2, R227, 0x3, RZ, 0xc0, !PT ;  /* 0x00000003e3027812 */ /* 0x001fc600078ec0ff */
[----:B------:R0:W-:Y:S04]  /*63d0*/  STS.U16 [R4+0x19e00], R100 ;  /* 0x019e006404007388 */ /* 0x0001e80000000400 */
[----:B------:R-:W-:Y:S04]  /*63e0*/  STS.U16 [R4+0x1ae00], R98 ;  /* 0x01ae006204007388 */ /* 0x000fe80000000400 */
[----:B------:R0:W-:Y:S04]  /*63f0*/  STS.U16 [R4+0x1be00], R96 ;  /* 0x01be006004007388 */ /* 0x0001e80000000400 */
[----:B------:R-:W-:Y:S01]  /*6400*/  STS.U16 [R4+0x1ce00], R94 ;  /* 0x01ce005e04007388 */ /* 0x000fe20000000400 */
[----:B-1----:R-:W-:-:S03]  /*6410*/  CS2R R162, SRZ ;  /* 0x0000000000a27805 */ /* 0x002fc6000001ff00 */
[----:B------:R1:W-:Y:S01]  /*6420*/  STS.U16 [R4+0x1de00], R92 ;  /* 0x01de005c04007388 */ /* 0x0003e20000000400 */
[----:B--2---:R-:W-:Y:S01]  /*6430*/  CS2R R132, SRZ ;  /* 0x0000000000847805 */ /* 0x004fe2000001ff00 */
[----:B---3--:R-:W-:Y:S02]  /*6440*/  CS2R R134, SRZ ;  /* 0x0000000000867805 */ /* 0x008fe4000001ff00 */
[----:B------:R-:W-:Y:S01]  /*6450*/  STS.U16 [R4+0x1ee00], R90 ;  /* 0x01ee005a04007388 */ /* 0x000fe20000000400 */
[----:B------:R-:W-:Y:S01]  /*6460*/  CS2R R128, SRZ ;  /* 0x0000000000807805 */ /* 0x000fe2000001ff00 */
[----:B------:R-:W-:Y:S01]  /*6470*/  CS2R R130, SRZ ;  /* 0x0000000000827805 */ /* 0x000fe2000001ff00 */
[----:B------:R-:W-:Y:S01]  /*6480*/  CS2R R124, SRZ ;  /* 0x00000000007c7805 */ /* 0x000fe2000001ff00 */
[----:B------:R2:W-:Y:S01]  /*6490*/  STS.U16 [R4+0x1fe00], R88 ;  /* 0x01fe005804007388 */ /* 0x0005e20000000400 */
[----:B------:R-:W-:Y:S01]  /*64a0*/  CS2R R126, SRZ ;  /* 0x00000000007e7805 */ /* 0x000fe2000001ff00 */
[----:B------:R-:W-:Y:S01]  /*64b0*/  CS2R R120, SRZ ;  /* 0x0000000000787805 */ /* 0x000fe2000001ff00 */
[----:B------:R-:W-:Y:S01]  /*64c0*/  CS2R R122, SRZ ;  /* 0x00000000007a7805 */ /* 0x000fe2000001ff00 */
[----:B----4-:R-:W-:Y:S01]  /*64d0*/  CS2R R116, SRZ ;  /* 0x0000000000747805 */ /* 0x010fe2000001ff00 */
[----:B-----5:R-:W-:Y:S01]  /*64e0*/  CS2R R112, SRZ ;  /* 0x0000000000707805 */ /* 0x020fe2000001ff00 */
[----:B------:R-:W-:Y:S01]  /*64f0*/  CS2R R114, SRZ ;  /* 0x0000000000727805 */ /* 0x000fe2000001ff00 */
[----:B------:R-:W-:Y:S01]  /*6500*/  CS2R R108, SRZ ;  /* 0x00000000006c7805 */ /* 0x000fe2000001ff00 */
[----:B------:R-:W-:Y:S01]  /*6510*/  CS2R R110, SRZ ;  /* 0x00000000006e7805 */ /* 0x000fe2000001ff00 */
[----:B------:R-:W-:Y:S01]  /*6520*/  CS2R R104, SRZ ;  /* 0x0000000000687805 */ /* 0x000fe2000001ff00 */
[----:B------:R-:W-:Y:S01]  /*6530*/  CS2R R106, SRZ ;  /* 0x00000000006a7805 */ /* 0x000fe2000001ff00 */
[----:B0-----:R-:W-:Y:S01]  /*6540*/  CS2R R100, SRZ ;  /* 0x0000000000647805 */ /* 0x001fe2000001ff00 */
[----:B------:R-:W-:Y:S01]  /*6550*/  CS2R R102, SRZ ;  /* 0x0000000000667805 */ /* 0x000fe2000001ff00 */
[----:B------:R-:W-:Y:S01]  /*6560*/  CS2R R96, SRZ ;  /* 0x0000000000607805 */ /* 0x000fe2000001ff00 */
[----:B------:R-:W-:Y:S01]  /*6570*/  CS2R R98, SRZ ;  /* 0x0000000000627805 */ /* 0x000fe2000001ff00 */
[----:B-1----:R-:W-:Y:S01]  /*6580*/  CS2R R92, SRZ ;  /* 0x00000000005c7805 */ /* 0x002fe2000001ff00 */
[----:B------:R-:W-:Y:S01]  /*6590*/  CS2R R94, SRZ ;  /* 0x00000000005e7805 */ /* 0x000fe2000001ff00 */
[----:B--2---:R-:W-:Y:S01]  /*65a0*/  CS2R R88, SRZ ;  /* 0x0000000000587805 */ /* 0x004fe2000001ff00 */
        /* <DEDUP_REMOVED lines=31> */
[----:B------:R-:W-:-:S02]  /*67a0*/  LOP3.LUT R206, R227, 0xe0, RZ, 0xc0, !PT ;  /* 0x000000e0e3ce7812 */ /* 0x000fc400078ec0ff */
[C---:B------:R-:W-:Y:S02]  /*67b0*/  LOP3.LUT R205, R227.reuse, 0x1c, RZ, 0xc0, !PT ;  /* 0x0000001ce3cd7812 */ /* 0x040fe400078ec0ff */
[----:B------:R-:W-:Y:S02]  /*67c0*/  SHF.L.U32 R217, R227, 0x1, RZ ;  /* 0x00000001e3d97819 */ /* 0x000fe400000006ff */
[----:B------:R-:W-:Y:S01]  /*67d0*/  SHF.L.U32 R204, R2, 0x5, RZ ;  /* 0x0000000502cc7819 */ /* 0x000fe200000006ff */
[----:B------:R-:W-:Y:S05]  /*67e0*/  @!P0 BRA `(.L_x_0) ;  /* 0x0000530000008947 */ /* 0x000fea0003800000 */
[----:B------:R-:W0:Y:S01]  /*67f0*/  S2R R252, SR_TID.X ;  /* 0x0000000000fc7919 */ /* 0x000e220000002100 */
[--C-:B------:R-:W-:Y:S01]  /*6800*/  SHF.R.U32.HI R8, RZ, 0x4, R227.reuse ;  /* 0x00000004ff087819 */ /* 0x100fe200000116e3 */
[----:B------:R-:W-:Y:S01]  /*6810*/  CS2R R248, SRZ ;  /* 0x0000000000f87805 */ /* 0x000fe2000001ff00 */
[----:B------:R-:W-:Y:S01]  /*6820*/  LOP3.LUT R6, R227, 0xf, RZ, 0xc0, !PT ;  /* 0x0000000fe3067812 */ /* 0x000fe200078ec0ff */
[----:B------:R-:W-:Y:S01]  /*6830*/  CS2R R250, SRZ ;  /* 0x0000000000fa7805 */ /* 0x000fe2000001ff00 */
[----:B------:R-:W-:Y:S01]  /*6840*/  MOV R19, c[0x0][0x1b8] ;  /* 0x00006e0000137a02 */ /* 0x000fe20000000f00 */
[----:B------:R-:W-:Y:S01]  /*6850*/  CS2R R200, SRZ ;  /* 0x0000000000c87805 */ /* 0x000fe2000001ff00 */
[----:B------:R-:W-:Y:S01]  /*6860*/  SHF.R.S32.HI R10, RZ, 0x2, R227 ;  /* 0x00000002ff0a7819 */ /* 0x000fe200000114e3 */
[----:B------:R-:W-:Y:S01]  /*6870*/  IMAD R6, R6, c[0x0][0x1b4], RZ ;  /* 0x00006d0006067a24 */ /* 0x000fe200078e02ff */
[----:B------:R-:W-:Y:S01]  /*6880*/  CS2R R202, SRZ ;  /* 0x0000000000ca7805 */ /* 0x000fe2000001ff00 */
[----:B------:R-:W-:Y:S01]  /*6890*/  CS2R R196, SRZ ;  /* 0x0000000000c47805 */ /* 0x000fe2000001ff00 */
[----:B------:R-:W-:Y:S01]  /*68a0*/  SGXT R10, R10, 0x1 ;  /* 0x000000010a0a781a */ /* 0x000fe20000000200 */
[----:B------:R-:W-:Y:S01]  /*68b0*/  CS2R R198, SRZ ;  /* 0x0000000000c67805 */ /* 0x000fe2000001ff00 */
[----:B------:R-:W-:Y:S01]  /*68c0*/  CS2R R192, SRZ ;  /* 0x0000000000c07805 */ /* 0x000fe2000001ff00 */
[----:B------:R-:W-:Y:S01]  /*68d0*/  CS2R R194, SRZ ;  /* 0x0000000000c27805 */ /* 0x000fe2000001ff00 */
[----:B------:R-:W-:Y:S01]  /*68e0*/  LOP3.LUT R10, R204, 0x90, R10, 0xf8, !PT ;  /* 0x00000090cc0a7812 */ /* 0x000fe200078ef80a */
[----:B------:R-:W-:Y:S01]  /*68f0*/  CS2R R188, SRZ ;  /* 0x0000000000bc7805 */ /* 0x000fe2000001ff00 */
[----:B------:R-:W-:Y:S01]  /*6900*/  CS2R R190, SRZ ;  /* 0x0000000000be7805 */ /* 0x000fe2000001ff00 */
[----:B------:R-:W-:Y:S01]  /*6910*/  CS2R R184, SRZ ;  /* 0x0000000000b87805 */ /* 0x000fe2000001ff00 */
[----:B------:R-:W-:Y:S01]  /*6920*/  LOP3.LUT R13, R10, 0x10, R217, 0x78, !PT ;  /* 0x000000100a0d7812 */ /* 0x000fe200078e78d9 */
[----:B------:R-:W-:Y:S01]  /*6930*/  CS2R R186, SRZ ;  /* 0x0000000000ba7805 */ /* 0x000fe2000001ff00 */
[----:B------:R-:W-:Y:S01]  /*6940*/  CS2R R180, SRZ ;  /* 0x0000000000b47805 */ /* 0x000fe2000001ff00 */
[----:B------:R-:W-:Y:S01]  /*6950*/  CS2R R182, SRZ ;  /* 0x0000000000b67805 */ /* 0x000fe2000001ff00 */
[----:B------:R-:W-:Y:S01]  /*6960*/  CS2R R176, SRZ ;  /* 0x0000000000b07805 */ /* 0x000fe2000001ff00 */
[----:B0-----:R-:W-:Y:S01]  /*6970*/  LOP3.LUT R247, R252, 0xff, RZ, 0xc0, !PT ;  /* 0x000000fffcf77812 */ /* 0x001fe200078ec0ff */
[----:B------:R-:W-:Y:S01]  /*6980*/  CS2R R178, SRZ ;  /* 0x0000000000b27805 */ /* 0x000fe2000001ff00 */
[----:B------:R-:W0:Y:S01]  /*6990*/  S2R R252, SR_CTAID.Y ;  /* 0x0000000000fc7919 */ /* 0x000e220000002600 */
[----:B------:R-:W-:Y:S01]  /*69a0*/  CS2R R172, SRZ ;  /* 0x0000000000ac7805 */ /* 0x000fe2000001ff00 */
[----:B------:R-:W-:Y:S01]  /*69b0*/  CS2R R174, SRZ ;  /* 0x0000000000ae7805 */ /* 0x000fe2000001ff00 */
[----:B------:R-:W-:Y:S01]  /*69c0*/  IMAD R5, R247, c[0x0][0x1a8], RZ ;  /* 0x00006a00f7057a24 */ /* 0x000fe200078e02ff */
[----:B------:R-:W-:Y:S01]  /*69d0*/  CS2R R168, SRZ ;  /* 0x0000000000a87805 */ /* 0x000fe2000001ff00 */
[----:B------:R-:W-:Y:S01]  /*69e0*/  CS2R R170, SRZ ;  /* 0x0000000000aa7805 */ /* 0x000fe2000001ff00 */
[----:B------:R-:W-:Y:S01]  /*69f0*/  CS2R R164, SRZ ;  /* 0x0000000000a47805 */ /* 0x000fe2000001ff00 */
[----:B------:R-:W-:Y:S01]  /*6a00*/  CS2R R166, SRZ ;  /* 0x0000000000a67805 */ /* 0x000fe2000001ff00 */
[C---:B------:R-:W-:Y:S01]  /*6a10*/  SHF.L.U32 R7, R5.reuse, 0x1, RZ ;  /* 0x0000000105077819 */ /* 0x040fe200000006ff */
[----:B------:R-:W-:Y:S01]  /*6a20*/  IMAD.HI R5, R5, 0x2, RZ ;  /* 0x0000000205057827 */ /* 0x000fe200078e02ff */
        /* <DEDUP_REMOVED lines=14> */
[C---:B0-----:R-:W-:Y:S01]  /*6b10*/  IMAD R2, R252.reuse, c[0x0][0x1a0], RZ ;  /* 0x00006800fc027a24 */ /* 0x041fe200078e02ff */
[----:B------:R-:W-:Y:S01]  /*6b20*/  CS2R R132, SRZ ;  /* 0x0000000000847805 */ /* 0x000fe2000001ff00 */
[----:B------:R-:W-:Y:S01]  /*6b30*/  IMAD R3, R252, c[0x0][0x1b0], RZ ;  /* 0x00006c00fc037a24 */ /* 0x000fe200078e02ff */
[----:B------:R-:W-:Y:S01]  /*6b40*/  LOP3.LUT R252, R227, 0x10, RZ, 0xc0, !PT ;  /* 0x00000010e3fc7812 */ /* 0x000fe200078ec0ff */
[----:B------:R-:W-:Y:S01]  /*6b50*/  CS2R R134, SRZ ;  /* 0x0000000000867805 */ /* 0x000fe2000001ff00 */
[C---:B------:R-:W-:Y:S01]  /*6b60*/  SHF.L.U32 R4, R2.reuse, 0x1, RZ ;  /* 0x0000000102047819 */ /* 0x040fe200000006ff */
[----:B------:R-:W-:Y:S01]  /*6b70*/  IMAD.HI R2, R2, 0x2, RZ ;  /* 0x0000000202027827 */ /* 0x000fe200078e02ff */
[----:B------:R-:W-:Y:S01]  /*6b80*/  CS2R R128, SRZ ;  /* 0x0000000000807805 */ /* 0x000fe2000001ff00 */
[----:B------:R-:W-:Y:S01]  /*6b90*/  CS2R R130, SRZ ;  /* 0x0000000000827805 */ /* 0x000fe2000001ff00 */
[----:B------:R-:W-:Y:S01]  /*6ba0*/  IADD3 R218, P0, P1, R7, c[0x0][0x168], R4 ;  /* 0x00005a0007da7a10 */ /* 0x000fe2000791e004 */
[----:B------:R-:W-:Y:S01]  /*6bb0*/  CS2R R124, SRZ ;  /* 0x00000000007c7805 */ /* 0x000fe2000001ff00 */
[----:B------:R-:W-:Y:S01]  /*6bc0*/  SGXT.U32 R4, R8, 0x4 ;  /* 0x000000040804781a */ /* 0x000fe20000000000 */
[----:B------:R-:W-:Y:S01]  /*6bd0*/  CS2R R126, SRZ ;  /* 0x00000000007e7805 */ /* 0x000fe2000001ff00 */
[----:B------:R-:W-:Y:S01]  /*6be0*/  SHF.R.U32.HI R7, RZ, 0x1, R206 ;  /* 0x00000001ff077819 */ /* 0x000fe200000116ce */
[----:B------:R-:W-:Y:S01]  /*6bf0*/  CS2R R120, SRZ ;  /* 0x0000000000787805 */ /* 0x000fe2000001ff00 */
[----:B------:R-:W-:Y:S01]  /*6c00*/  IADD3.X R219, R5, c[0x0][0x16c], R2, P0, P1 ;  /* 0x00005b0005db7a10 */ /* 0x000fe200007e2402 */
[----:B------:R-:W-:Y:S01]  /*6c10*/  IMAD R8, R4, c[0x0][0x1b8], RZ ;  /* 0x00006e0004087a24 */ /* 0x000fe200078e02ff */
[----:B------:R-:W-:Y:S01]  /*6c20*/  LEA.HI R11, R205, R7, RZ, 0x1e ;  /* 0x00000007cd0b7211 */ /* 0x000fe200078ff0ff */
[----:B------:R-:W-:Y:S01]  /*6c30*/  CS2R R122, SRZ ;  /* 0x00000000007a7805 */ /* 0x000fe2000001ff00 */
[C---:B------:R-:W-:Y:S01]  /*6c40*/  SHF.L.U32 R4, R3.reuse, 0x1, RZ ;  /* 0x0000000103047819 */ /* 0x040fe200000006ff */
[----:B------:R-:W-:Y:S01]  /*6c50*/  IMAD.HI R3, R3, 0x2, RZ ;  /* 0x0000000203037827 */ /* 0x000fe200078e02ff */
[C---:B------:R-:W-:Y:S01]  /*6c60*/  LEA R9, R19.reuse, R8, 0x4 ;  /* 0x0000000813097211 */ /* 0x040fe200078e20ff */
[----:B------:R-:W-:Y:S01]  /*6c70*/  STL.64 [R1+0xe8], R218 ;  /* 0x0000e8da01007387 */ /* 0x000fe20000100a00 */
[----:B------:R-:W-:Y:S01]  /*6c80*/  IADD3 R216, R0, R11, RZ ;  /* 0x0000000b00d87210 */ /* 0x000fe20007ffe0ff */
[----:B------:R-:W-:Y:S01]  /*6c90*/  CS2R R116, SRZ ;  /* 0x0000000000747805 */ /* 0x000fe2000001ff00 */
[C---:B------:R-:W-:Y:S01]  /*6ca0*/  LEA R0, R19.reuse, R9, 0x4 ;  /* 0x0000000913007211 */ /* 0x040fe200078e20ff */
[----:B------:R-:W-:Y:S01]  /*6cb0*/  CS2R R118, SRZ ;  /* 0x0000000000767805 */ /* 0x000fe2000001ff00 */
[C---:B------:R-:W-:Y:S01]  /*6cc0*/  SHF.L.U32 R7, R6.reuse, 0x1, RZ ;  /* 0x0000000106077819 */ /* 0x040fe200000006ff */
[----:B------:R-:W-:Y:S01]  /*6cd0*/  IMAD.HI R6, R6, 0x2, RZ ;  /* 0x0000000206067827 */ /* 0x000fe200078e02ff */
[----:B------:R-:W-:Y:S01]  /*6ce0*/  LEA R2, R19, R0, 0x4 ;  /* 0x0000000013027211 */ /* 0x000fe200078e20ff */
[----:B------:R-:W-:Y:S01]  /*6cf0*/  CS2R R112, SRZ ;  /* 0x0000000000707805 */ /* 0x000fe2000001ff00 */
[----:B------:R-:W-:Y:S01]  /*6d00*/  IADD3 R15, P0, P1, R7, c[0x0][0x170], R4 ;  /* 0x00005c00070f7a10 */ /* 0x000fe2000791e004 */
[----:B------:R-:W-:Y:S01]  /*6d10*/  CS2R R114, SRZ ;  /* 0x0000000000727805 */ /* 0x000fe2000001ff00 */
[----:B------:R-:W-:Y:S01]  /*6d20*/  LOP3.LUT R7, R217, 0x10, RZ, 0xc0, !PT ;  /* 0x00000010d9077812 */ /* 0x000fe200078ec0ff */
[----:B------:R-:W-:Y:S01]  /*6d30*/  CS2R R108, SRZ ;  /* 0x00000000006c7805 */ /* 0x000fe2000001ff00 */
[----:B------:R-:W-:Y:S01]  /*6d40*/  LEA R5, R19, R2, 0x4 ;  /* 0x0000000213057211 */ /* 0x000fe200078e20ff */
[----:B------:R-:W-:Y:S01]  /*6d50*/  CS2R R110, SRZ ;  /* 0x00000000006e7805 */ /* 0x000fe2000001ff00 */
[----:B------:R-:W-:Y:S01]  /*6d60*/  LOP3.LUT R4, R227, 0x7, RZ, 0xc0, !PT ;  /* 0x00000007e3047812 */ /* 0x000fe200078ec0ff */
[----:B------:R-:W-:Y:S01]  /*6d70*/  CS2R R104, SRZ ;  /* 0x0000000000687805 */ /* 0x000fe2000001ff00 */
[----:B------:R-:W-:Y:S01]  /*6d80*/  IADD3.X R17, R6, c[0x0][0x174], R3, P0, P1 ;  /* 0x00005d0006117a10 */ /* 0x000fe200007e2403 */
[----:B------:R-:W-:Y:S01]  /*6d90*/  CS2R R106, SRZ ;  /* 0x00000000006a7805 */ /* 0x000fe2000001ff00 */
[----:B------:R-:W-:Y:S01]  /*6da0*/  LOP3.LUT R11, R7, 0xe0, R227, 0xf8, !PT ;  /* 0x000000e0070b7812 */ /* 0x000fe200078ef8e3 */
[----:B------:R-:W-:Y:S01]  /*6db0*/  IMAD R4, R4, 0x210, RZ ;  /* 0x0000021004047824 */ /* 0x000fe200078e02ff */
[----:B------:R-:W-:Y:S01]  /*6dc0*/  LEA R24, P0, R8, R15, 0x1 ;  /* 0x0000000f08187211 */ /* 0x000fe200078008ff */
[----:B------:R-:W-:Y:S01]  /*6dd0*/  CS2R R100, SRZ ;  /* 0x0000000000647805 */ /* 0x000fe2000001ff00 */
[----:B------:R-:W-:Y:S01]  /*6de0*/  LEA R7, R19, R5, 0x4 ;  /* 0x0000000513077211 */ /* 0x000fe200078e20ff */
[----:B------:R-:W-:Y:S01]  /*6df0*/  CS2R R102, SRZ ;  /* 0x0000000000667805 */ /* 0x000fe2000001ff00 */
[-C--:B------:R-:W-:Y:S01]  /*6e00*/  LEA R22, P1, R9, R15.reuse, 0x1 ;  /* 0x0000000f09167211 */ /* 0x080fe200078208ff */
[----:B------:R-:W-:Y:S01]  /*6e10*/  CS2R R96, SRZ ;  /* 0x0000000000607805 */ /* 0x000fe2000001ff00 */
[----:B------:R-:W-:Y:S01]  /*6e20*/  LEA R20, P2, R0, R15, 0x1 ;  /* 0x0000000f00147211 */ /* 0x000fe200078408ff */
[----:B------:R-:W-:Y:S01]  /*6e30*/  CS2R R98, SRZ ;  /* 0x0000000000627805 */ /* 0x000fe2000001ff00 */
[----:B------:R-:W-:Y:S01]  /*6e40*/  LEA.HI.X.SX32 R25, R8, R17, 0x1, P0 ;  /* 0x0000001108197211 */ /* 0x000fe200000f0eff */
[----:B------:R-:W-:Y:S01]  /*6e50*/  CS2R R92, SRZ ;  /* 0x00000000005c7805 */ /* 0x000fe2000001ff00 */
[----:B------:R-:W-:Y:S01]  /*6e60*/  LEA R10, R19, R7, 0x4 ;  /* 0x00000007130a7211 */ /* 0x000fe200078e20ff */
[----:B------:R-:W-:Y:S01]  /*6e70*/  CS2R R94, SRZ ;  /* 0x00000000005e7805 */ /* 0x000fe2000001ff00 */
[-C--:B------:R-:W-:Y:S01]  /*6e80*/  LEA.HI.X.SX32 R23, R9, R17.reuse, 0x1, P1 ;  /* 0x0000001109177211 */ /* 0x080fe200008f0eff */
[----:B------:R-:W-:Y:S01]  /*6e90*/  STL.64 [R1+0x188], R24 ;  /* 0x0001881801007387 */ /* 0x000fe20000100a00 */
[----:B------:R-:W-:Y:S01]  /*6ea0*/  LEA.HI.X.SX32 R21, R0, R17, 0x1, P2 ;  /* 0x0000001100157211 */ /* 0x000fe200010f0eff */
[----:B------:R-:W-:Y:S01]  /*6eb0*/  CS2R R88, SRZ ;  /* 0x0000000000587805 */ /* 0x000fe2000001ff00 */
[----:B------:R-:W-:Y:S01]  /*6ec0*/  LOP3.LUT R11, R4, R11, RZ, 0x3c, !PT ;  /* 0x0000000b040b7212 */ /* 0x000fe200078e3cff */
[----:B------:R0:W-:Y:S01]  /*6ed0*/  STL.64 [R1+0x180], R22 ;  /* 0x0001801601007387 */ /* 0x0001e20000100a00 */
[C---:B------:R-:W-:Y:S01]  /*6ee0*/  LEA R6, R19.reuse, R10, 0x4 ;  /* 0x0000000a13067211 */ /* 0x040fe200078e20ff */
[----:B------:R-:W-:Y:S01]  /*6ef0*/  CS2R R90, SRZ ;  /* 0x00000000005a7805 */ /* 0x000fe2000001ff00 */
[C---:B------:R-:W-:Y:S01]  /*6f00*/  LEA R3, R252.reuse, R11, 0x8 ;  /* 0x0000000bfc037211 */ /* 0x040fe200078e40ff */
[----:B------:R1:W-:Y:S01]  /*6f10*/  STL.64 [R1+0x178], R20 ;  /* 0x0001781401007387 */ /* 0x0003e20000100a00 */
[----:B------:R-:W-:Y:S01]  /*6f20*/  LEA R11, R19, R6, 0x4 ;  /* 0x00000006130b7211 */ /* 0x000fe200078e20ff */
[----:B------:R-:W-:Y:S01]  /*6f30*/  CS2R R84, SRZ ;  /* 0x0000000000547805 */ /* 0x000fe2000001ff00 */
[----:B------:R-:W-:Y:S01]  /*6f40*/  LEA R12, P2, R7, R15, 0x1 ;  /* 0x0000000f070c7211 */ /* 0x000fe200078408ff */
[----:B------:R-:W-:Y:S01]  /*6f50*/  CS2R R86, SRZ ;  /* 0x0000000000567805 */ /* 0x000fe2000001ff00 */
[----:B------:R-:W-:Y:S01]  /*6f60*/  LEA R252, R252, R13, 0x4 ;  /* 0x0000000dfcfc7211 */ /* 0x000fe200078e20ff */
[----:B------:R-:W-:Y:S01]  /*6f70*/  CS2R R80, SRZ ;  /* 0x0000000000507805 */ /* 0x000fe2000001ff00 */
[----:B------:R-:W-:Y:S01]  /*6f80*/  LEA R0, R19, R11, 0x4 ;  /* 0x0000000b13007211 */ /* 0x000fe200078e20ff */
[----:B------:R-:W-:Y:S01]  /*6f90*/  CS2R R82, SRZ ;  /* 0x0000000000527805 */ /* 0x000fe2000001ff00 */
[C---:B0-----:R-:W-:Y:S01]  /*6fa0*/  LEA R22, P0, R2.reuse, R15, 0x1 ;  /* 0x0000000f02167211 */ /* 0x041fe200078008ff */
[----:B------:R-:W-:Y:S01]  /*6fb0*/  CS2R R76, SRZ ;  /* 0x00000000004c7805 */ /* 0x000fe2000001ff00 */
[----:B------:R-:W-:Y:S01]  /*6fc0*/  LEA.HI.X.SX32 R13, R7, R17, 0x1, P2 ;  /* 0x00000011070d7211 */ /* 0x000fe200010f0eff */
[----:B------:R-:W-:Y:S01]  /*6fd0*/  CS2R R78, SRZ ;  /* 0x00000000004e7805 */ /* 0x000fe2000001ff00 */
[C---:B-1----:R-:W-:Y:S01]  /*6fe0*/  LEA R20, P1, R5.reuse, R15, 0x1 ;  /* 0x0000000f05147211 */ /* 0x042fe200078208ff */
[----:B------:R-:W-:Y:S01]  /*6ff0*/  CS2R R72, SRZ ;  /* 0x0000000000487805 */ /* 0x000fe2000001ff00 */
[-C--:B------:R-:W-:Y:S01]  /*7000*/  LEA.HI.X.SX32 R23, R2, R17.reuse, 0x1, P0 ;  /* 0x0000001102177211 */ /* 0x080fe200000f0eff */
[----:B------:R-:W-:Y:S01]  /*7010*/  CS2R R74, SRZ ;  /* 0x00000000004a7805 */ /* 0x000fe2000001ff00 */
[----:B------:R-:W-:Y:S01]  /*7020*/  LEA.HI.X.SX32 R21, R5, R17, 0x1, P1 ;  /* 0x0000001105157211 */ /* 0x000fe200008f0eff */
[----:B------:R-:W-:Y:S01]  /*7030*/  CS2R R68, SRZ ;  /* 0x0000000000447805 */ /* 0x000fe2000001ff00 */
[C---:B------:R-:W-:Y:S01]  /*7040*/  LEA R8, R19.reuse, R0, 0x4 ;  /* 0x0000000013087211 */ /* 0x040fe200078e20ff */
[----:B------:R0:W-:Y:S01]  /*7050*/  STL.64 [R1+0x170], R22 ;  /* 0x0001701601007387 */ /* 0x0001e20000100a00 */
[----:B------:R-:W-:Y:S01]  /*7060*/  LOP3.LUT R215, R4, 0x30, R217, 0x78, !PT ;  /* 0x0000003004d77812 */ /* 0x000fe200078e78d9 */
[----:B------:R-:W-:Y:S01]  /*7070*/  CS2R R70, SRZ ;  /* 0x0000000000467805 */ /* 0x000fe2000001ff00 */
[C---:B------:R-:W-:Y:S01]  /*7080*/  LEA R2, R19.reuse, R8, 0x4 ;  /* 0x0000000813027211 */ /* 0x040fe200078e20ff */
[----:B------:R1:W-:Y:S01]  /*7090*/  STL.64 [R1+0x168], R20 ;  /* 0x0001681401007387 */ /* 0x0003e20000100a00 */
[----:B------:R-:W-:Y:S01]  /*70a0*/  CS2R R64, SRZ ;  /* 0x0000000000407805 */ /* 0x000fe2000001ff00 */
[----:B------:R-:W-:Y:S01]  /*70b0*/  CS2R R66, SRZ ;  /* 0x0000000000427805 */ /* 0x000fe2000001ff00 */
[----:B------:R-:W-:Y:S01]  /*70c0*/  LEA R5, R19, R2, 0x4 ;  /* 0x0000000213057211 */ /* 0x000fe200078e20ff */
[----:B------:R2:W-:Y:S01]  /*70d0*/  STL.64 [R1+0x160], R12 ;  /* 0x0001600c01007387 */ /* 0x0005e20000100a00 */
[----:B------:R-:W-:Y:S01]  /*70e0*/  CS2R R60, SRZ ;  /* 0x00000000003c7805 */ /* 0x000fe2000001ff00 */
[----:B------:R-:W-:Y:S01]  /*70f0*/  CS2R R62, SRZ ;  /* 0x00000000003e7805 */ /* 0x000fe2000001ff00 */
[----:B------:R-:W-:Y:S01]  /*7100*/  CS2R R56, SRZ ;  /* 0x0000000000387805 */ /* 0x000fe2000001ff00 */
[-C--:B0-----:R-:W-:Y:S01]  /*7110*/  LEA R22, P0, R10, R15.reuse, 0x1 ;  /* 0x0000000f0a167211 */ /* 0x081fe200078008ff */
[----:B------:R-:W-:Y:S01]  /*7120*/  CS2R R58, SRZ ;  /* 0x00000000003a7805 */ /* 0x000fe2000001ff00 */
[----:B------:R-:W-:Y:S01]  /*7130*/  CS2R R52, SRZ ;  /* 0x0000000000347805 */ /* 0x000fe2000001ff00 */
[----:B------:R-:W-:Y:S01]  /*7140*/  CS2R R54, SRZ ;  /* 0x0000000000367805 */ /* 0x000fe2000001ff00 */
[----:B-1----:R-:W-:Y:S01]  /*7150*/  LEA R20, P1, R6, R15, 0x1 ;  /* 0x0000000f06147211 */ /* 0x002fe200078208ff */
[----:B------:R-:W-:Y:S01]  /*7160*/  CS2R R48, SRZ ;  /* 0x0000000000307805 */ /* 0x000fe2000001ff00 */
[----:B------:R-:W-:Y:S01]  /*7170*/  LEA.HI.X.SX32 R23, R10, R17, 0x1, P0 ;  /* 0x000000110a177211 */ /* 0x000fe200000f0eff */
[----:B------:R-:W-:Y:S01]  /*7180*/  CS2R R50, SRZ ;  /* 0x0000000000327805 */ /* 0x000fe2000001ff00 */
[C---:B--2---:R-:W-:Y:S01]  /*7190*/  LEA R12, P2, R11.reuse, R15, 0x1 ;  /* 0x0000000f0b0c7211 */ /* 0x044fe200078408ff */
[----:B------:R-:W-:Y:S01]  /*71a0*/  CS2R R44, SRZ ;  /* 0x00000000002c7805 */ /* 0x000fe2000001ff00 */
[-C--:B------:R-:W-:Y:S01]  /*71b0*/  LEA.HI.X.SX32 R21, R6, R17.reuse, 0x1, P1 ;  /* 0x0000001106157211 */ /* 0x080fe200008f0eff */
[----:B------:R0:W-:Y:S01]  /*71c0*/  STL.64 [R1+0x158], R22 ;  /* 0x0001581601007387 */ /* 0x0001e20000100a00 */
[----:B------:R-:W-:Y:S01]  /*71d0*/  LEA.HI.X.SX32 R13, R11, R17, 0x1, P2 ;  /* 0x000000110b0d7211 */ /* 0x000fe200010f0eff */
[----:B------:R-:W-:Y:S01]  /*71e0*/  CS2R R46, SRZ ;  /* 0x00000000002e7805 */ /* 0x000fe2000001ff00 */
[C---:B------:R-:W-:Y:S01]  /*71f0*/  LEA R6, R19.reuse, R5, 0x4 ;  /* 0x0000000513067211 */ /* 0x040fe200078e20ff */
[----:B------:R1:W-:Y:S01]  /*7200*/  STL.64 [R1+0x150], R20 ;  /* 0x0001501401007387 */ /* 0x0003e20000100a00 */
[----:B------:R-:W-:Y:S01]  /*7210*/  CS2R R40, SRZ ;  /* 0x0000000000287805 */ /* 0x000fe2000001ff00 */
[----:B------:R-:W-:Y:S01]  /*7220*/  CS2R R42, SRZ ;  /* 0x00000000002a7805 */ /* 0x000fe2000001ff00 */
[C---:B------:R-:W-:Y:S01]  /*7230*/  LEA R7, R19.reuse, R6, 0x4 ;  /* 0x0000000613077211 */ /* 0x040fe200078e20ff */
        /* <DEDUP_REMOVED lines=12> */
[----:B--2---:R-:W-:Y:S01]  /*7300*/  LEA R12, P2, R2, R15, 0x1 ;  /* 0x0000000f020c7211 */ /* 0x004fe200078408ff */
[----:B------:R-:W-:Y:S01]  /*7310*/  UMOV UR4, URZ ;  /* 0x0000003f00047c82 */ /* 0x000fe20008000000 */
[-C--:B------:R-:W-:Y:S01]  /*7320*/  LEA.HI.X.SX32 R21, R8, R17.reuse, 0x1, P1 ;  /* 0x0000001108157211 */ /* 0x080fe200008f0eff */
[----:B------:R0:W-:Y:S01]  /*7330*/  STL.64 [R1+0x140], R22 ;  /* 0x0001401601007387 */ /* 0x0001e20000100a00 */
[----:B------:R-:W-:Y:S01]  /*7340*/  LEA.HI.X.SX32 R13, R2, R17, 0x1, P2 ;  /* 0x00000011020d7211 */ /* 0x000fe200010f0eff */
[----:B------:R-:W-:Y:S01]  /*7350*/  UMOV UR5, URZ ;  /* 0x0000003f00057c82 */ /* 0x000fe20008000000 */
[----:B------:R-:W-:Y:S01]  /*7360*/  LEA R0, R19, R7, 0x4 ;  /* 0x0000000713007211 */ /* 0x000fe200078e20ff */
[----:B------:R1:W-:Y:S01]  /*7370*/  STL.64 [R1+0x138], R20 ;  /* 0x0001381401007387 */ /* 0x0003e20000100a00 */
[----:B------:R-:W-:-:S02]  /*7380*/  LEA R10, P2, R7, R15, 0x1 ;  /* 0x0000000f070a7211 */ /* 0x000fc400078408ff */
[C---:B------:R-:W-:Y:S01]  /*7390*/  LEA R8, P3, R0.reuse, R15, 0x1 ;  /* 0x0000000f00087211 */ /* 0x040fe200078608ff */
[----:B------:R2:W-:Y:S01]  /*73a0*/  STL.64 [R1+0x130], R12 ;  /* 0x0001300c01007387 */ /* 0x0005e20000100a00 */
[-C--:B------:R-:W-:Y:S02]  /*73b0*/  LEA.HI.X.SX32 R11, R7, R17.reuse, 0x1, P2 ;  /* 0x00000011070b7211 */ /* 0x080fe400010f0eff */
[----:B------:R-:W-:Y:S01]  /*73c0*/  LEA.HI.X.SX32 R9, R0, R17, 0x1, P3 ;  /* 0x0000001100097211 */ /* 0x000fe200018f0eff */
[----:B0-----:R-:W-:Y:S01]  /*73d0*/  CS2R R22, SRZ ;  /* 0x0000000000167805 */ /* 0x001fe2000001ff00 */
[----:B------:R-:W-:Y:S02]  /*73e0*/  MOV R2, 0xff800000 ;  /* 0xff80000000027802 */ /* 0x000fe40000000f00 */
[----:B------:R-:W-:Y:S02]  /*73f0*/  MOV R7, 0x3f800000 ;  /* 0x3f80000000077802 */ /* 0x000fe40000000f00 */
[----:B-1----:R-:W-:-:S02]  /*7400*/  LEA R20, P0, R5, R15, 0x1 ;  /* 0x0000000f05147211 */ /* 0x002fc400078008ff */
[----:B------:R-:W-:Y:S02]  /*7410*/  MOV R0, RZ ;  /* 0x000000ff00007202 */ /* 0x000fe40000000f00 */
[C---:B--2---:R-:W-:Y:S02]  /*7420*/  LEA R12, P1, R6.reuse, R15, 0x1 ;  /* 0x0000000f060c7211 */ /* 0x044fe400078208ff */
[-C--:B------:R-:W-:Y:S02]  /*7430*/  LEA.HI.X.SX32 R21, R5, R17.reuse, 0x1, P0 ;  /* 0x0000001105157211 */ /* 0x080fe400000f0eff */
[----:B------:R-:W-:Y:S02]  /*7440*/  LEA.HI.X.SX32 R13, R6, R17, 0x1, P1 ;  /* 0x00000011060d7211 */ /* 0x000fe400008f0eff */
[----:B------:R-:W-:Y:S01]  /*7450*/  MOV R6, 0x3f800000 ;  /* 0x3f80000000067802 */ /* 0x000fe20000000f00 */
[----:B------:R-:W-:Y:S01]  /*7460*/  STL.64 [R1+0x128], R20 ;  /* 0x0001281401007387 */ /* 0x000fe20000100a00 */
[----:B------:R-:W-:Y:S01]  /*7470*/  MOV R5, c[0x0][0x1a4] ;  /* 0x0000690000057a02 */ /* 0x000fe20000000f00 */
[----:B------:R-:W-:-:S02]  /*7480*/  CS2R R16, SRZ ;  /* 0x0000000000107805 */ /* 0x000fc4000001ff00 */
[----:B------:R0:W-:Y:S01]  /*7490*/  STL.64 [R1+0x120], R12 ;  /* 0x0001200c01007387 */ /* 0x0001e20000100a00 */
[CC--:B------:R-:W-:Y:S01]  /*74a0*/  LEA R206, R5.reuse, R5.reuse, 0x3 ;  /* 0x0000000505ce7211 */ /* 0x0c0fe200078e18ff */
[C---:B------:R-:W-:Y:S01]  /*74b0*/  IMAD R14, R5.reuse, 0x16, RZ ;  /* 0x00000016050e7824 */ /* 0x040fe200078e02ff */
[CC--:B------:R-:W-:Y:S01]  /*74c0*/  LEA R207, R5.reuse, R5.reuse, 0x2 ;  /* 0x0000000505cf7211 */ /* 0x0c0fe200078e10ff */
[----:B------:R-:W-:Y:S01]  /*74d0*/  STL.64 [R1+0x118], R10 ;  /* 0x0001180a01007387 */ /* 0x000fe20000100a00 */
[C---:B------:R-:W-:Y:S01]  /*74e0*/  IMAD R204, R5.reuse, 0x1c, RZ ;  /* 0x0000001c05cc7824 */ /* 0x040fe200078e02ff */
[C---:B------:R-:W-:Y:S01]  /*74f0*/  LEA R209, R5.reuse, R5, 0x1 ;  /* 0x0000000505d17211 */ /* 0x040fe200078e08ff */
[C---:B------:R-:W-:Y:S01]  /*7500*/  IMAD R208, R5.reuse, 0xb, RZ ;  /* 0x0000000b05d07824 */ /* 0x040fe200078e02ff */
[----:B------:R1:W-:Y:S01]  /*7510*/  STL.64 [R1+0x110], R8 ;  /* 0x0001100801007387 */ /* 0x0003e20000100a00 */
[-C--:B------:R-:W-:Y:S01]  /*7520*/  IADD3 R222, P1, R14, R218.reuse, RZ ;  /* 0x000000da0ede7210 */ /* 0x080fe20007f3e0ff */
[C---:B------:R-:W-:Y:S01]  /*7530*/  IMAD R205, R5.reuse, 0x1e, RZ ;  /* 0x0000001e05cd7824 */ /* 0x040fe200078e02ff */
[-C--:B------:R-:W-:Y:S01]  /*7540*/  IADD3 R220, P4, R204, R218.reuse, RZ ;  /* 0x000000daccdc7210 */ /* 0x080fe20007f9e0ff */
[----:B------:R-:W-:Y:S01]  /*7550*/  STL [R1+0xe0], R2 ;  /* 0x0000e00201007387 */ /* 0x000fe20000100800 */
[C---:B0-----:R-:W-:Y:S01]  /*7560*/  IMAD R12, R5.reuse, 0x12, RZ ;  /* 0x00000012050c7824 */ /* 0x041fe200078e02ff */
[-C--:B------:R-:W-:Y:S01]  /*7570*/  LEA.HI.X.SX32 R223, R208, R219.reuse, 0x1, P1 ;  /* 0x000000dbd0df7211 */ /* 0x080fe200008f0eff */
[C---:B------:R-:W-:Y:S01]  /*7580*/  IMAD R13, R5.reuse, 0x14, RZ ;  /* 0x00000014050d7824 */ /* 0x040fe200078e02ff */
[----:B------:R-:W-:Y:S01]  /*7590*/  STL [R1+0xfc], R6 ;  /* 0x0000fc0601007387 */ /* 0x000fe20000100800 */
[C---:B------:R-:W-:Y:S01]  /*75a0*/  IMAD R15, R5.reuse, 0x18, RZ ;  /* 0x00000018050f7824 */ /* 0x040fe200078e02ff */
[-C--:B------:R-:W-:Y:S01]  /*75b0*/  IADD3 R232, P0, R12, R218.reuse, RZ ;  /* 0x000000da0ce87210 */ /* 0x080fe20007f1e0ff */
[C---:B------:R-:W-:Y:S01]  /*75c0*/  IMAD R19, R5.reuse, 0x1a, RZ ;  /* 0x0000001a05137824 */ /* 0x040fe200078e02ff */
[----:B-1----:R-:W-:Y:S01]  /*75d0*/  MOV R8, 0x3f800000 ;  /* 0x3f80000000087802 */ /* 0x002fe20000000f00 */
[----:B------:R-:W-:Y:S01]  /*75e0*/  IMAD R9, R5, 0xe, RZ ;  /* 0x0000000e05097824 */ /* 0x000fe200078e02ff */
[-C--:B------:R-:W-:Y:S01]  /*75f0*/  IADD3 R228, P5, R13, R218.reuse, RZ ;  /* 0x000000da0de47210 */ /* 0x080fe20007fbe0ff */
[----:B------:R-:W-:Y:S01]  /*7600*/  IMAD R210, R5, 0xd, RZ ;  /* 0x0000000d05d27824 */ /* 0x000fe200078e02ff */
[----:B------:R-:W-:Y:S01]  /*7610*/  LEA.HI.X.SX32 R233, R206, R219, 0x1, P0 ;  /* 0x000000dbcee97211 */ /* 0x000fe200000f0eff */
[----:B------:R0:W-:Y:S01]  /*7620*/  STL [R1+0x100], R8 ;  /* 0x0001000801007387 */ /* 0x0001e20000100800 */
[-C--:B------:R-:W-:Y:S01]  /*7630*/  IADD3 R12, P0, R205, R218.reuse, RZ ;  /* 0x000000dacd0c7210 */ /* 0x080fe20007f1e0ff */
[----:B------:R-:W-:Y:S01]  /*7640*/  CS2R R20, SRZ ;  /* 0x0000000000147805 */ /* 0x000fe2000001ff00 */
[----:B------:R-:W-:Y:S01]  /*7650*/  IADD3 R226, P3, R15, R218, RZ ;  /* 0x000000da0fe27210 */ /* 0x000fe20007f7e0ff */
[----:B------:R1:W-:Y:S01]  /*7660*/  STL [R1+0x104], R7 ;  /* 0x0001040701007387 */ /* 0x0003e20000100800 */
[----:B------:R-:W-:-:S02]  /*7670*/  SHF.L.U32 R10, R5, 0x1, RZ ;  /* 0x00000001050a7819 */ /* 0x000fc400000006ff */
[----:B------:R-:W-:Y:S01]  /*7680*/  IADD3 R224, P2, R19, R218, RZ ;  /* 0x000000da13e07210 */ /* 0x000fe20007f5e0ff */
[----:B------:R2:W-:Y:S01]  /*7690*/  STL [R1+0x108], R6 ;  /* 0x0001080601007387 */ /* 0x0005e20000100800 */
[----:B------:R-:W-:Y:S01]  /*76a0*/  LEA R213, R5, -R5, 0x3 ;  /* 0x8000000505d57211 */ /* 0x000fe200078e18ff */
[----:B------:R-:W-:Y:S01]  /*76b0*/  CS2R R18, SRZ ;  /* 0x0000000000127805 */ /* 0x000fe2000001ff00 */
[----:B0-----:R-:W-:Y:S02]  /*76c0*/  MOV R8, 0xff800000 ;  /* 0xff80000000087802 */ /* 0x001fe40000000f00 */
[----:B------:R-:W-:Y:S02]  /*76d0*/  SHF.R.S32.HI R11, RZ, 0x6, R227 ;  /* 0x00000006ff0b7819 */ /* 0x000fe400000114e3 */
[----:B-1----:R-:W-:Y:S01]  /*76e0*/  MOV R7, 0xff800000 ;  /* 0xff80000000077802 */ /* 0x002fe20000000f00 */
[----:B------:R0:W-:Y:S01]  /*76f0*/  STL [R1+0xf0], R8 ;  /* 0x0000f00801007387 */ /* 0x0001e20000100800 */
[----:B------:R-:W-:-:S02]  /*7700*/  LEA.HI.X.SX32 R225, R210, R219, 0x1, P2 ;  /* 0x000000dbd2e17211 */ /* 0x000fc400010f0eff */
[----:B--2---:R-:W-:Y:S01]  /*7710*/  MOV R6, 0xff800000 ;  /* 0xff80000000067802 */ /* 0x004fe20000000f00 */
[----:B------:R1:W-:Y:S01]  /*7720*/  STL [R1+0xf4], R7 ;  /* 0x0000f40701007387 */ /* 0x0003e20000100800 */
[C---:B------:R-:W-:Y:S02]  /*7730*/  SHF.L.U32 R214, R5.reuse, 0x2, RZ ;  /* 0x0000000205d67819 */ /* 0x040fe400000006ff */
[----:B------:R-:W-:Y:S01]  /*7740*/  LEA R211, R5, -R5, 0x4 ;  /* 0x8000000505d37211 */ /* 0x000fe200078e20ff */
[----:B------:R-:W-:Y:S01]  /*7750*/  STL [R1+0xc0], RZ ;  /* 0x0000c0ff01007387 */ /* 0x000fe20000100800 */
[-C--:B------:R-:W-:Y:S01]  /*7760*/  LEA.HI.X.SX32 R221, R9, R219.reuse, 0x1, P4 ;  /* 0x000000db09dd7211 */ /* 0x080fe200020f0eff */
[C---:B0-----:R-:W-:Y:S01]  /*7770*/  IMAD R8, R5.reuse, 0xc, RZ ;  /* 0x0000000c05087824 */ /* 0x041fe200078e02ff */
[----:B------:R-:W-:Y:S01]  /*7780*/  SHF.L.U32 R212, R5, 0x3, RZ ;  /* 0x0000000305d47819 */ /* 0x000fe200000006ff */
[----:B------:R0:W-:Y:S01]  /*7790*/  STL [R1+0xf8], R6 ;  /* 0x0000f80601007387 */ /* 0x0001e20000100800 */
[-C--:B------:R-:W-:Y:S01]  /*77a0*/  LEA.HI.X.SX32 R13, R211, R219.reuse, 0x1, P0 ;  /* 0x000000dbd30d7211 */ /* 0x080fe200000f0eff */
[----:B-1----:R-:W-:Y:S01]  /*77b0*/  IMAD R7, R5, 0x6, RZ ;  /* 0x0000000605077824 */ /* 0x002fe200078e02ff */
[----:B------:R-:W-:Y:S01]  /*77c0*/  LEA.HI.X.SX32 R227, R8, R219, 0x1, P3 ;  /* 0x000000db08e37211 */ /* 0x000fe200018f0eff */
[----:B------:R-:W-:Y:S01]  /*77d0*/  STL [R1+0xc4], RZ ;  /* 0x0000c4ff01007387 */ /* 0x000fe20000100800 */
[----:B------:R-:W-:-:S02]  /*77e0*/  SGXT R11, R11, 0x1 ;  /* 0x000000010b0b781a */ /* 0x000fc40000000200 */
[----:B------:R-:W-:Y:S01]  /*77f0*/  MOV R2, RZ ;  /* 0x000000ff00027202 */ /* 0x000fe20000000f00 */
[----:B------:R-:W-:Y:S01]  /*7800*/  STL [R1+0xc8], RZ ;  /* 0x0000c8ff01007387 */ /* 0x000fe20000100800 */
[----:B------:R-:W-:Y:S01]  /*7810*/  LOP3.LUT R4, R11, 0x90, RZ, 0xc0, !PT ;  /* 0x000000900b047812 */ /* 0x000fe200078ec0ff */
[----:B0-----:R-:W-:Y:S02]  /*7820*/  IMAD R6, R5, 0xa, RZ ;  /* 0x0000000a05067824 */ /* 0x001fe400078e02ff */
[----:B------:R-:W-:Y:S01]  /*7830*/  STL [R1+0xcc], RZ ;  /* 0x0000ccff01007387 */ /* 0x000fe20000100800 */
[----:B------:R-:W-:Y:S02]  /*7840*/  LOP3.LUT R4, R4, 0x17e, R217, 0x78, !PT ;  /* 0x0000017e04047812 */ /* 0x000fe400078e78d9 */
[C---:B------:R-:W-:Y:S01]  /*7850*/  IADD3 R230, P6, R6.reuse, R218, RZ ;  /* 0x000000da06e67210 */ /* 0x040fe20007fde0ff */
[----:B------:R-:W-:Y:S01]  /*7860*/  STL [R1+0xb0], RZ ;  /* 0x0000b0ff01007387 */ /* 0x000fe20000100800 */
[----:B------:R-:W-:-:S02]  /*7870*/  LEA.HI.X.SX32 R229, R6, R219, 0x1, P5 ;  /* 0x000000db06e57211 */ /* 0x000fc400028f0eff */
[-C--:B------:R-:W-:Y:S01]  /*7880*/  LEA.HI.X.SX32 R231, R207, R219.reuse, 0x1, P6 ;  /* 0x000000dbcfe77211 */ /* 0x080fe200030f0eff */
[----:B------:R-:W-:Y:S01]  /*7890*/  STL [R1+0xb4], RZ ;  /* 0x0000b4ff01007387 */ /* 0x000fe20000100800 */
[-C--:B------:R-:W-:Y:S02]  /*78a0*/  IADD3 R204, P6, R7, R218.reuse, RZ ;  /* 0x000000da07cc7210 */ /* 0x080fe40007fde0ff */
[-C--:B------:R-:W-:Y:S01]  /*78b0*/  IADD3 R14, P5, R8, R218.reuse, RZ ;  /* 0x000000da080e7210 */ /* 0x080fe20007fbe0ff */
[----:B------:R-:W-:Y:S01]  /*78c0*/  STL [R1+0xb8], RZ ;  /* 0x0000b8ff01007387 */ /* 0x000fe20000100800 */
[-C--:B------:R-:W-:Y:S02]  /*78d0*/  LEA.HI.X.SX32 R205, R209, R219.reuse, 0x1, P6 ;  /* 0x000000dbd1cd7211 */ /* 0x080fe400030f0eff */
[----:B------:R-:W-:Y:S01]  /*78e0*/  LEA.HI.X.SX32 R15, R7, R219, 0x1, P5 ;  /* 0x000000db070f7211 */ /* 0x000fe200028f0eff */
[----:B------:R-:W-:Y:S01]  /*78f0*/  STL [R1+0xbc], RZ ;  /* 0x0000bcff01007387 */ /* 0x000fe20000100800 */
[----:B------:R-:W-:-:S02]  /*7900*/  IADD3 R206, P6, R10, R218, RZ ;  /* 0x000000da0ace7210 */ /* 0x000fc40007fde0ff */
[CC--:B------:R-:W-:Y:S01]  /*7910*/  LEA R6, P2, R5.reuse, R218.reuse, 0x4 ;  /* 0x000000da05067211 */ /* 0x0c0fe200078420ff */
[----:B------:R-:W-:Y:S01]  /*7920*/  STL [R1+0xa0], RZ ;  /* 0x0000a0ff01007387 */ /* 0x000fe20000100800 */
[-C--:B------:R-:W-:Y:S02]  /*7930*/  LEA.HI.X.SX32 R207, R5, R219.reuse, 0x1, P6 ;  /* 0x000000db05cf7211 */ /* 0x080fe400030f0eff */
[----:B------:R-:W-:Y:S01]  /*7940*/  LEA.HI.X.SX32 R7, R212, R219, 0x1, P2 ;  /* 0x000000dbd4077211 */ /* 0x000fe200010f0eff */
        /* <DEDUP_REMOVED lines=35> */
[----:B------:R-:W-:Y:S04]  /*7b80*/  STL.64 [R1+0x1c0], R232 ;  /* 0x0001c0e801007387 */ /* 0x000fe80000100a00 */
[----:B------:R-:W-:Y:S04]  /*7b90*/  STL.64 [R1+0x1e0], R230 ;  /* 0x0001e0e601007387 */ /* 0x000fe80000100a00 */
[----:B------:R0:W-:Y:S04]  /*7ba0*/  STL.64 [R1+0x1b0], R222 ;  /* 0x0001b0de01007387 */ /* 0x0001e80000100a00 */
[----:B------:R-:W-:Y:S04]  /*7bb0*/  STL.64 [R1+0x1b8], R228 ;  /* 0x0001b8e401007387 */ /* 0x000fe80000100a00 */
[----:B------:R1:W-:Y:S01]  /*7bc0*/  STL.64 [R1+0x1f0], R204 ;  /* 0x0001f0cc01007387 */ /* 0x0003e20000100a00 */
[----:B0-----:R-:W-:-:S03]  /*7bd0*/  IADD3 R222, P1, R9, R218, RZ ;  /* 0x000000da09de7210 */ /* 0x001fc60007f3e0ff */
[----:B------:R0:W-:Y:S01]  /*7be0*/  STL.64 [R1+0x1d8], R14 ;  /* 0x0001d80e01007387 */ /* 0x0001e20000100a00 */
[----:B------:R-:W-:Y:S01]  /*7bf0*/  CS2R R8, SRZ ;  /* 0x0000000000087805 */ /* 0x000fe2000001ff00 */
[----:B------:R-:W-:Y:S02]  /*7c00*/  LEA.HI.X.SX32 R223, R213, R219, 0x1, P1 ;  /* 0x000000dbd5df7211 */ /* 0x000fe400008f0eff */
[----:B------:R-:W-:Y:S01]  /*7c10*/  STL.64 [R1+0x1a8], R226 ;  /* 0x0001a8e201007387 */ /* 0x000fe20000100a00 */
[----:B-1----:R-:W-:-:S03]  /*7c20*/  LEA R204, P5, R5, R218, 0x2 ;  /* 0x000000da05cc7211 */ /* 0x002fc600078a10ff */
[----:B------:R-:W-:Y:S01]  /*7c30*/  STL.64 [R1+0x1a0], R224 ;  /* 0x0001a0e001007387 */ /* 0x000fe20000100a00 */
[----:B------:R-:W-:-:S03]  /*7c40*/  LEA.HI.X.SX32 R205, R10, R219, 0x1, P5 ;  /* 0x000000db0acd7211 */ /* 0x000fc600028f0eff */
[----:B------:R-:W-:Y:S01]  /*7c50*/  STL.64 [R1+0x1d0], R222 ;  /* 0x0001d0de01007387 */ /* 0x000fe20000100a00 */
[----:B0-----:R-:W-:Y:S01]  /*7c60*/  LEA R14, P3, R5, R218, 0x3 ;  /* 0x000000da050e7211 */ /* 0x001fe200078618ff */
[----:B------:R-:W-:Y:S01]  /*7c70*/  CS2R R10, SRZ ;  /* 0x00000000000a7805 */ /* 0x000fe2000001ff00 */
[----:B------:R-:W-:Y:S01]  /*7c80*/  CS2R R4, SRZ ;  /* 0x0000000000047805 */ /* 0x000fe2000001ff00 */
[----:B------:R-:W-:Y:S01]  /*7c90*/  STL.64 [R1+0x198], R220 ;  /* 0x000198dc01007387 */ /* 0x000fe20000100a00 */
[----:B------:R-:W-:-:S03]  /*7ca0*/  LEA.HI.X.SX32 R15, R214, R219, 0x1, P3 ;  /* 0x000000dbd60f7211 */ /* 0x000fc600018f0eff */
[----:B------:R0:W-:Y:S04]  /*7cb0*/  STL.64 [R1+0x200], R206 ;  /* 0x000200ce01007387 */ /* 0x0001e80000100a00 */
[----:B------:R1:W-:Y:S04]  /*7cc0*/  STL.64 [R1+0x1f8], R204 ;  /* 0x0001f8cc01007387 */ /* 0x0003e80000100a00 */
[----:B------:R2:W-:Y:S04]  /*7cd0*/  STL.64 [R1+0x1e8], R14 ;  /* 0x0001e80e01007387 */ /* 0x0005e80000100a00 */
[----:B------:R3:W-:Y:S01]  /*7ce0*/  STL.64 [R1+0x190], R12 ;  /* 0x0001900c01007387 */ /* 0x0007e20000100a00 */
[----:B0-----:R-:W-:-:S03]  /*7cf0*/  IADD3 R206, R216, 0x80, RZ ;  /* 0x00000080d8ce7810 */ /* 0x001fc60007ffe0ff */
[----:B------:R0:W-:Y:S01]  /*7d00*/  STL.64 [R1+0x1c8], R6 ;  /* 0x0001c80601007387 */ /* 0x0001e20000100a00 */
[C---:B-1----:R-:W-:Y:S02]  /*7d10*/  IADD3 R204, R216.reuse, 0x88, RZ ;  /* 0x00000088d8cc7810 */ /* 0x042fe40007ffe0ff */
[----:B------:R-:W-:Y:S01]  /*7d20*/  IADD3 R205, R216, 0x8, RZ ;  /* 0x00000008d8cd7810 */ /* 0x000fe20007ffe0ff */
[----:B------:R1:W-:Y:S01]  /*7d30*/  STL [R1], RZ ;  /* 0x000000ff01007387 */ /* 0x0003e20000100800 */
[----:B--2---:R-:W-:Y:S01]  /*7d40*/  CS2R R14, SRZ ;  /* 0x00000000000e7805 */ /* 0x004fe2000001ff00 */
[----:B------:R-:W-:Y:S02]  /*7d50*/  LOP3.LUT R204, R215, 0x40, RZ, 0x3c, !PT ;  /* 0x00000040d7cc7812 */ /* 0x000fe400078e3cff */
[----:B------:R1:W-:Y:S01]  /*7d60*/  STL [R1+0x4], RZ ;  /* 0x000004ff01007387 */ /* 0x0003e20000100800 */
[----:B---3--:R-:W-:-:S03]  /*7d70*/  CS2R R12, SRZ ;  /* 0x00000000000c7805 */ /* 0x008fc6000001ff00 */
[----:B------:R1:W-:Y:S01]  /*7d80*/  STL [R1+0x8], RZ ;  /* 0x000008ff01007387 */ /* 0x0003e20000100800 */
[----:B0-----:R-:W-:-:S03]  /*7d90*/  CS2R R6, SRZ ;  /* 0x0000000000067805 */ /* 0x001fc6000001ff00 */
[----:B------:R1:W-:Y:S04]  /*7da0*/  STL [R1+0xc], RZ ;  /* 0x00000cff01007387 */ /* 0x0003e80000100800 */
[----:B------:R1:W-:Y:S04]  /*7db0*/  STL [R1+0x10], RZ ;  /* 0x000010ff01007387 */ /* 0x0003e80000100800 */
[----:B------:R1:W-:Y:S04]  /*7dc0*/  STL [R1+0x14], RZ ;  /* 0x000014ff01007387 */ /* 0x0003e80000100800 */
[----:B------:R1:W-:Y:S04]  /*7dd0*/  STL [R1+0x18], RZ ;  /* 0x000018ff01007387 */ /* 0x0003e80000100800 */
[----:B------:R1:W-:Y:S02]  /*7de0*/  STL [R1+0x1c], RZ ;  /* 0x00001cff01007387 */ /* 0x0003e40000100800 */
.L_x_2:
[----:B------:R-:W2:Y:S04]  /*7df0*/  LDL.64 R204, [R1+0xe8] ;  /* 0x0000e80001cc7983 */ /* 0x000ea80000100a00 */
[----:B------:R-:W3:Y:S04]  /*7e00*/  LDL.64 R208, [R1+0x1f0] ;  /* 0x0001f00001d07983 */ /* 0x000ee80000100a00 */
[----:B------:R-:W4:Y:S04]  /*7e10*/  LDL.64 R206, [R1+0x1e8] ;  /* 0x0001e80001ce7983 */ /* 0x000f280000100a00 */
[----:B------:R-:W5:Y:S04]  /*7e20*/  LDL.64 R216, [R1+0x1e0] ;  /* 0x0001e00001d87983 */ /* 0x000f680000100a00 */
[----:B------:R-:W5:Y:S04]  /*7e30*/  LDL.64 R232, [R1+0x1c8] ;  /* 0x0001c80001e87983 */ /* 0x000f680000100a00 */
[----:B------:R-:W5:Y:S04]  /*7e40*/  LDL.64 R212, [R1+0x200] ;  /* 0x0002000001d47983 */ /* 0x000f680000100a00 */
[----:B------:R-:W5:Y:S04]  /*7e50*/  LDL.64 R210, [R1+0x1f8] ;  /* 0x0001f80001d27983 */ /* 0x000f680000100a00 */
[----:B------:R-:W5:Y:S04]  /*7e60*/  LDL.64 R234, [R1+0x1d8] ;  /* 0x0001d80001ea7983 */ /* 0x000f680000100a00 */
[----:B------:R-:W5:Y:S04]  /*7e70*/  LDL.64 R230, [R1+0x1c0] ;  /* 0x0001c00001e67983 */ /* 0x000f680000100a00 */
[----:B------:R-:W5:Y:S04]  /*7e80*/  LDL.64 R214, [R1+0x1b8] ;  /* 0x0001b80001d67983 */ /* 0x000f680000100a00 */
[----:B------:R-:W-:Y:S04]  /*7e90*/  STL [R1+0x220], R9 ;  /* 0x0002200901007387 */ /* 0x000fe80000100800 */
[----:B------:R-:W-:Y:S04]  /*7ea0*/  STL [R1+0x21c], R10 ;  /* 0x00021c0a01007387 */ /* 0x000fe80000100800 */
[----:B------:R-:W-:Y:S04]  /*7eb0*/  STL [R1+0x218], R11 ;  /* 0x0002180b01007387 */ /* 0x000fe80000100800 */
[----:B------:R-:W-:Y:S04]  /*7ec0*/  STL [R1+0x214], R4 ;  /* 0x0002140401007387 */ /* 0x000fe80000100800 */
[----:B------:R-:W-:Y:S04]  /*7ed0*/  STL [R1+0x210], R5 ;  /* 0x0002100501007387 */ /* 0x000fe80000100800 */
[----:B------:R-:W-:Y:S04]  /*7ee0*/  STL [R1+0x20c], R6 ;  /* 0x00020c0601007387 */ /* 0x000fe80000100800 */
[----:B------:R0:W-:Y:S04]  /*7ef0*/  STL [R1+0x208], R7 ;  /* 0x0002080701007387 */ /* 0x0001e80000100800 */
[----:B------:R-:W5:Y:S04]  /*7f00*/  LDL.64 R228, [R1+0x1b0] ;  /* 0x0001b00001e47983 */ /* 0x000f680000100a00 */
[----:B------:R-:W5:Y:S04]  /*7f10*/  LDL.64 R226, [R1+0x1a8] ;  /* 0x0001a80001e27983 */ /* 0x000f680000100a00 */
[----:B------:R-:W5:Y:S04]  /*7f20*/  LDL.64 R224, [R1+0x1a0] ;  /* 0x0001a00001e07983 */ /* 0x000f680000100a00 */
[----:B0-----:R-:W5:Y:S04]  /*7f30*/  LDL.64 R6, [R1+0x198] ;  /* 0x0001980001067983 */ /* 0x001f680000100a00 */
[----:B------:R-:W5:Y:S04]  /*7f40*/  LDL.64 R10, [R1+0x1d0] ;  /* 0x0001d000010a7983 */ /* 0x000f680000100a00 */
[----:B------:R-:W5:Y:S01]  /*7f50*/  LDL.64 R4, [R1+0x190] ;  /* 0x0001900001047983 */ /* 0x000f620000100a00 */
[----:B--2---:R-:W-:-:S04]  /*7f60*/  IMAD.WIDE R204, R0, 0x2, R204 ;  /* 0x0000000200cc7825 */ /* 0x004fc800078e02cc */
[C---:B---3--:R-:W-:Y:S01]  /*7f70*/  IMAD.WIDE R208, R0.reuse, 0x2, R208 ;  /* 0x0000000200d07825 */ /* 0x048fe200078e02d0 */
[----:B------:R5:W2:Y:S03]  /*7f80*/  LDG.E.U16 R222, [R204.64] ;  /* 0x00000006ccde7981 */ /* 0x000aa6000c1e1500 */
[C---:B----4-:R-:W-:Y:S01]  /*7f90*/  IMAD.WIDE R206, R0.reuse, 0x2, R206 ;  /* 0x0000000200ce7825 */ /* 0x050fe200078e02ce */
[----:B------:R0:W3:Y:S04]  /*7fa0*/  LDG.E.U16 R219, [R208.64] ;  /* 0x00000006d0db7981 */ /* 0x0000e8000c1e1500 */
[----:B------:R4:W3:Y:S01]  /*7fb0*/  LDG.E.U16 R218, [R206.64] ;  /* 0x00000006ceda7981 */ /* 0x0008e2000c1e1500 */
[----:B-----5:R-:W-:-:S04]  /*7fc0*/  IMAD.WIDE R204, R0, 0x2, R216 ;  /* 0x0000000200cc7825 */ /* 0x020fc800078e02d8 */
[C---:B0-----:R-:W-:Y:S01]  /*7fd0*/  IMAD.WIDE R208, R0.reuse, 0x2, R232 ;  /* 0x0000000200d07825 */ /* 0x041fe200078e02e8 */
[----:B------:R0:W5:Y:S03]  /*7fe0*/  LDG.E.U16 R217, [R204.64] ;  /* 0x00000006ccd97981 */ /* 0x000166000c1e1500 */
[----:B------:R-:W-:-:S04]  /*7ff0*/  IMAD.WIDE R212, R0, 0x2, R212 ;  /* 0x0000000200d47825 */ /* 0x000fc800078e02d4 */
[C---:B------:R-:W-:Y:S01]  /*8000*/  IMAD.WIDE R210, R0.reuse, 0x2, R210 ;  /* 0x0000000200d27825 */ /* 0x040fe200078e02d2 */
[----:B------:R1:W3:Y:S03]  /*8010*/  LDG.E.U16 R221, [R212.64] ;  /* 0x00000006d4dd7981 */ /* 0x0002e6000c1e1500 */
[C---:B----4-:R-:W-:Y:S01]  /*8020*/  IMAD.WIDE R206, R0.reuse, 0x2, R230 ;  /* 0x0000000200ce7825 */ /* 0x050fe200078e02e6 */
[----:B------:R4:W3:Y:S03]  /*8030*/  LDG.E.U16 R220, [R210.64] ;  /* 0x00000006d2dc7981 */ /* 0x0008e6000c1e1500 */
[C---:B0-----:R-:W-:Y:S02]  /*8040*/  IMAD.WIDE R204, R0.reuse, 0x2, R214 ;  /* 0x0000000200cc7825 */ /* 0x041fe400078e02d6 */
[----:B------:R0:W3:Y:S04]  /*8050*/  LDG.E.U16 R215, [R208.64] ;  /* 0x00000006d0d77981 */ /* 0x0000e8000c1e1500 */
[----:B------:R0:W5:Y:S01]  /*8060*/  LDG.E.U16 R214, [R206.64] ;  /* 0x00000006ced67981 */ /* 0x000162000c1e1500 */
[----:B----4-:R-:W-:-:S03]  /*8070*/  IMAD.WIDE R210, R0, 0x2, R234 ;  /* 0x0000000200d27825 */ /* 0x010fc600078e02ea */
[----:B-1----:R1:W4:Y:S04]  /*8080*/  LDG.E.U16 R213, [R204.64] ;  /* 0x00000006ccd57981 */ /* 0x002328000c1e1500 */
[----:B------:R0:W4:Y:S02]  /*8090*/  LDG.E.U16 R216, [R210.64] ;  /* 0x00000006d2d87981 */ /* 0x000124000c1e1500 */
[----:B0-----:R-:W-:-:S04]  /*80a0*/  IMAD.WIDE R208, R0, 0x2, R228 ;  /* 0x0000000200d07825 */ /* 0x001fc800078e02e4 */
[C---:B------:R-:W-:Y:S01]  /*80b0*/  IMAD.WIDE R206, R0.reuse, 0x2, R226 ;  /* 0x0000000200ce7825 */ /* 0x040fe200078e02e2 */
[----:B------:R0:W4:Y:S03]  /*80c0*/  LDG.E.U16 R212, [R208.64] ;  /* 0x00000006d0d47981 */ /* 0x000126000c1e1500 */
[C---:B-1----:R-:W-:Y:S01]  /*80d0*/  IMAD.WIDE R204, R0.reuse, 0x2, R224 ;  /* 0x0000000200cc7825 */ /* 0x042fe200078e02e0 */
[----:B------:R1:W4:Y:S04]  /*80e0*/  LDG.E.U16 R211, [R206.64] ;  /* 0x00000006ced37981 */ /* 0x000328000c1e1500 */
[----:B------:R1:W4:Y:S01]  /*80f0*/  LDG.E.U16 R210, [R204.64] ;  /* 0x00000006ccd27981 */ /* 0x000322000c1e1500 */
[----:B0-----:R-:W-:-:S03]  /*8100*/  IMAD.WIDE R208, R0, 0x2, R10 ;  /* 0x0000000200d07825 */ /* 0x001fc600078e020a */
[----:B------:R-:W0:Y:S01]  /*8110*/  S2R R223, SR_TID.X ;  /* 0x0000000000df7919 */ /* 0x000e220000002100 */
[----:B-1----:R-:W-:-:S03]  /*8120*/  IMAD.WIDE R206, R0, 0x2, R6 ;  /* 0x0000000200ce7825 */ /* 0x002fc600078e0206 */
[----:B------:R-:W1:Y:S01]  /*8130*/  S2R R237, SR_TID.X ;  /* 0x0000000000ed7919 */ /* 0x000e620000002100 */
[----:B------:R-:W-:-:S03]  /*8140*/  IMAD.WIDE R204, R0, 0x2, R4 ;  /* 0x0000000200cc7825 */ /* 0x000fc600078e0204 */
[----:B------:R-:W4:Y:S04]  /*8150*/  LDG.E.U16 R208, [R208.64] ;  /* 0x00000006d0d07981 */ /* 0x000f28000c1e1500 */
[----:B------:R-:W4:Y:S04]  /*8160*/  LDG.E.U16 R206, [R206.64] ;  /* 0x00000006cece7981 */ /* 0x000f28000c1e1500 */
[----:B------:R-:W4:Y:S04]  /*8170*/  LDG.E.U16 R204, [R204.64] ;  /* 0x00000006cccc7981 */ /* 0x000f28000c1e1500 */
[----:B------:R-:W4:Y:S01]  /*8180*/  LDL.64 R10, [R1+0x180] ;  /* 0x00018000010a7983 */ /* 0x000f220000100a00 */
[----:B0-----:R-:W-:-:S04]  /*8190*/  LOP3.LUT R223, R223, 0xff, RZ, 0xc0, !PT ;  /* 0x000000ffdfdf7812 */ /* 0x001fc800078ec0ff */
[C---:B------:R-:W-:Y:S02]  /*81a0*/  SHF.L.U32 R224, R223.reuse, 0x1, RZ ;  /* 0x00000001dfe07819 */ /* 0x040fe400000006ff */
[C---:B------:R-:W-:Y:S01]  /*81b0*/  SHF.L.U32 R5, R223.reuse, 0x1, RZ ;  /* 0x00000001df057819 */ /* 0x040fe200000006ff */
[----:B------:R-:W-:Y:S01]  /*81c0*/  BAR.SYNC.DEFER_BLOCKING 0x0 ;  /* 0x0000000000007b1d */ /* 0x000fe20000010000 */
[C---:B------:R-:W-:Y:S02]  /*81d0*/  LOP3.LUT R6, R224.reuse, 0x10, RZ, 0x3c, !PT ;  /* 0x00000010e0067812 */ /* 0x040fe400078e3cff */
[----:B------:R-:W-:Y:S02]  /*81e0*/  LOP3.LUT R4, R224, 0x20, RZ, 0x3c, !PT ;  /* 0x00000020e0047812 */ /* 0x000fe400078e3cff */
[----:B------:R-:W-:-:S04]  /*81f0*/  SHF.L.U32 R223, R223, 0x1, RZ ;  /* 0x00000001dfdf7819 */ /* 0x000fc800000006ff */
[----:B------:R-:W-:Y:S02]  /*8200*/  LOP3.LUT R7, R223, 0x30, RZ, 0x3c, !PT ;  /* 0x00000030df077812 */ /* 0x000fe400078e3cff */
[----:B-1----:R-:W-:Y:S01]  /*8210*/  SHF.L.U32 R236, R237, 0x1, RZ ;  /* 0x00000001edec7819 */ /* 0x002fe200000006ff */
[----:B--2---:R-:W-:Y:S04]  /*8220*/  STS.U16 [R5+0x20000], R222 ;  /* 0x020000de05007388 */ /* 0x004fe80000000400 */
[----:B---3--:R-:W-:Y:S04]  /*8230*/  STS.U16 [R5+0x21000], R215 ;  /* 0x021000d705007388 */ /* 0x008fe80000000400 */
[----:B------:R-:W-:Y:S04]  /*8240*/  STS.U16 [R6+0x20200], R221 ;  /* 0x020200dd06007388 */ /* 0x000fe80000000400 */
[----:B-----5:R0:W-:Y:S04]  /*8250*/  STS.U16 [R6+0x21200], R214 ;  /* 0x021200d606007388 */ /* 0x0201e80000000400 */
[----:B------:R-:W-:Y:S04]  /*8260*/  STS.U16 [R4+0x20400], R220 ;  /* 0x020400dc04007388 */ /* 0x000fe80000000400 */
[----:B----4-:R1:W-:Y:S01]  /*8270*/  STS.U16 [R4+0x21400], R213 ;  /* 0x021400d504007388 */ /* 0x0103e20000000400 */
[----:B0-----:R-:W-:-:S03]  /*8280*/  LOP3.LUT R6, R223, 0x50, RZ, 0x3c, !PT ;  /* 0x00000050df067812 */ /* 0x001fc600078e3cff */
[----:B------:R-:W-:Y:S01]  /*8290*/  STS.U16 [R7+0x20600], R219 ;  /* 0x020600db07007388 */ /* 0x000fe20000000400 */
[----:B-1----:R-:W-:-:S03]  /*82a0*/  LOP3.LUT R4, R223, 0x40, RZ, 0x3c, !PT ;  /* 0x00000040df047812 */ /* 0x002fc600078e3cff */
[----:B------:R-:W-:Y:S04]  /*82b0*/  STS.U16 [R7+0x21600], R212 ;  /* 0x021600d407007388 */ /* 0x000fe80000000400 */
[----:B------:R-:W-:Y:S04]  /*82c0*/  STS.U16 [R4+0x20800], R218 ;  /* 0x020800da04007388 */ /* 0x000fe80000000400 */
[----:B------:R0:W-:Y:S04]  /*82d0*/  STS.U16 [R4+0x21800], R211 ;  /* 0x021800d304007388 */ /* 0x0001e80000000400 */
[----:B------:R-:W-:Y:S01]  /*82e0*/  STS.U16 [R6+0x20a00], R217 ;  /* 0x020a00d906007388 */ /* 0x000fe20000000400 */
[----:B0-----:R-:W-:-:S02]  /*82f0*/  LOP3.LUT R4, R5, 0x60, RZ, 0x3c, !PT ;  /* 0x0000006005047812 */ /* 0x001fc400078e3cff */
[----:B------:R-:W-:Y:S01]  /*8300*/  LOP3.LUT R5, R5, 0x70, RZ, 0x3c, !PT ;  /* 0x0000007005057812 */ /* 0x000fe200078e3cff */
[----:B------:R-:W-:Y:S04]  /*8310*/  STS.U16 [R6+0x21a00], R210 ;  /* 0x021a00d206007388 */ /* 0x000fe80000000400 */
[----:B------:R-:W-:Y:S04]  /*8320*/  STS.U16 [R4+0x20c00], R216 ;  /* 0x020c00d804007388 */ /* 0x000fe80000000400 */
[----:B------:R0:W-:Y:S04]  /*8330*/  STS.U16 [R4+0x21c00], R206 ;  /* 0x021c00ce04007388 */ /* 0x0001e80000000400 */
[----:B------:R-:W-:Y:S04]  /*8340*/  STS.U16 [R5+0x20e00], R208 ;  /* 0x020e00d005007388 */ /* 0x000fe80000000400 */
[----:B------:R-:W-:Y:S04]  /*8350*/  STS.U16 [R5+0x21e00], R204 ;  /* 0x021e00cc05007388 */ /* 0x000fe80000000400 */
[----:B------:R-:W-:Y:S01]  /*8360*/  BAR.SYNC.DEFER_BLOCKING 0x0 ;  /* 0x0000000000007b1d */ /* 0x000fe20000010000 */
[----:B0-----:R-:W-:-:S05]  /*8370*/  LOP3.LUT R4, R237, 0x7, RZ, 0xc0, !PT ;  /* 0x00000007ed047812 */ /* 0x001fca00078ec0ff */
[----:B------:R-:W-:-:S05]  /*8380*/  IMAD R4, R4, 0x210, RZ ;  /* 0x0000021004047824 */ /* 0x000fca00078e02ff */
[----:B------:R-:W-:Y:S01]  /*8390*/  LOP3.LUT R4, R4, 0x30, R236, 0x78, !PT ;  /* 0x0000003004047812 */ /* 0x000fe200078e78ec */
[----:B------:R-:W-:Y:S04]  /*83a0*/  LDSM.16.MT88.4 R232, [R3] ;  /* 0x0000000003e8783b */ /* 0x000fe80000004200 */
[----:B------:R-:W0:Y:S04]  /*83b0*/  LDSM.16.M88.4 R220, [R4+0x20000] ;  /* 0x0200000004dc783b */ /* 0x000e280000000200 */
[----:B------:R-:W1:Y:S04]  /*83c0*/  LDSM.16.M88.4 R204, [R4+0x21000] ;  /* 0x0210000004cc783b */ /* 0x000e680000000200 */
[----:B------:R-:W2:Y:S04]  /*83d0*/  LDSM.16.MT88.4 R212, [R3+0x100] ;  /* 0x0001000003d4783b */ /* 0x000ea80000004200 */
[----:B------:R-:W3:Y:S04]  /*83e0*/  LDSM.16.MT88.4 R228, [R3+0x2000] ;  /* 0x0020000003e4783b */ /* 0x000ee80000004200 */
[----:B------:R-:W4:Y:S01]  /*83f0*/  LDSM.16.MT88.4 R208, [R3+0x2100] ;  /* 0x0021000003d0783b */ /* 0x000f220000004200 */
[----:B------:R-:W-:-:S03]  /*8400*/  LOP3.LUT R6, R237, 0x7, RZ, 0xc0, !PT ;  /* 0x00000007ed067812 */ /* 0x000fc600078ec0ff */
[----:B------:R-:W-:Y:S02]  /*8410*/  LDSM.16.MT88.4 R244, [R3+0x1c100] ;  /* 0x01c1000003f4783b */ /* 0x000fe40000004200 */
[----:B------:R-:W-:Y:S01]  /*8420*/  IMAD R6, R6, 0x210, RZ ;  /* 0x0000021006067824 */ /* 0x000fe200078e02ff */
[C---:B0-----:R-:W-:Y:S08]  /*8430*/  HMMA.16816.F32.BF16 R224, R232.reuse, R220, RZ ;  /* 0x000000dce8e0723c */ /* 0x041ff000000418ff */
[----:B-1----:R-:W-:Y:S08]  /*8440*/  HMMA.16816.F32.BF16 R232, R232, R204, RZ ;  /* 0x000000cce8e8723c */ /* 0x002ff000000418ff */
[C---:B--2---:R-:W-:Y:S08]  /*8450*/  HMMA.16816.F32.BF16 R216, R212.reuse, R220, RZ ;  /* 0x000000dcd4d8723c */ /* 0x044ff000000418ff */
[----:B------:R-:W-:Y:S01]  /*8460*/  HMMA.16816.F32.BF16 R212, R212, R204, RZ ;  /* 0x000000ccd4d4723c */ /* 0x000fe200000418ff */
[----:B------:R-:W-:-:S04]  /*8470*/  LOP3.LUT R6, R6, 0x30, R236, 0x78, !PT ;  /* 0x0000003006067812 */ /* 0x000fc800078e78ec */
[----:B------:R-:W-:-:S03]  /*8480*/  LOP3.LUT R6, R6, 0x40, RZ, 0x3c, !PT ;  /* 0x0000004006067812 */ /* 0x000fc600078e3cff */
[C---:B---3--:R-:W-:Y:S02]  /*8490*/  HMMA.16816.F32.BF16 R224, R228.reuse, R222, R224 ;  /* 0x000000dee4e0723c */ /* 0x048fe400000418e0 */
[----:B------:R-:W-:Y:S04]  /*84a0*/  LDSM.16.M88.4 R236, [R6+0x20180] ;  /* 0x0201800006ec783b */ /* 0x000fe80000000200 */
[----:B------:R-:W-:Y:S02]  /*84b0*/  LDSM.16.M88.4 R240, [R6+0x21180] ;  /* 0x0211800006f0783b */ /* 0x000fe40000000200 */
[----:B------:R-:W-:Y:S02]  /*84c0*/  HMMA.16816.F32.BF16 R228, R228, R206, R232 ;  /* 0x000000cee4e4723c */ /* 0x000fe400000418e8 */
[----:B------:R-:W-:Y:S06]  /*84d0*/  LDSM.16.MT88.4 R232, [R3+0x4000] ;  /* 0x0040000003e8783b */ /* 0x000fec0000004200 */
[C---:B----4-:R-:W-:Y:S01]  /*84e0*/  HMMA.16816.F32.BF16 R220, R208.reuse, R222, R216 ;  /* 0x000000ded0dc723c */ /* 0x050fe200000418d8 */
[----:B------:R-:W0:Y:S07]  /*84f0*/  LDSM.16.M88.4 R216, [R6+0x20000] ;  /* 0x0200000006d8783b */ /* 0x000e2e0000000200 */
[----:B------:R-:W-:Y:S01]  /*8500*/  HMMA.16816.F32.BF16 R204, R208, R206, R212 ;  /* 0x000000ced0cc723c */ /* 0x000fe200000418d4 */
[----:B------:R-:W1:Y:S04]  /*8510*/  LDSM.16.M88.4 R208, [R6+0x21000] ;  /* 0x0210000006d0783b */ /* 0x000e680000000200 */
[----:B------:R-:W2:Y:S03]  /*8520*/  LDSM.16.MT88.4 R212, [R3+0x4100] ;  /* 0x0041000003d4783b */ /* 0x000ea60000004200 */
[C---:B0-----:R-:W-:Y:S08]  /*8530*/  HMMA.16816.F32.BF16 R224, R232.reuse, R216, R224 ;  /* 0x000000d8e8e0723c */ /* 0x041ff000000418e0 */
[----:B-1----:R-:W-:Y:S01]  /*8540*/  HMMA.16816.F32.BF16 R228, R232, R208, R228 ;  /* 0x000000d0e8e4723c */ /* 0x002fe200000418e4 */
[----:B------:R-:W0:Y:S07]  /*8550*/  LDSM.16.MT88.4 R232, [R3+0x6000] ;  /* 0x0060000003e8783b */ /* 0x000e2e0000004200 */
[C---:B--2---:R-:W-:Y:S08]  /*8560*/  HMMA.16816.F32.BF16 R220, R212.reuse, R216, R220 ;  /* 0x000000d8d4dc723c */ /* 0x044ff000000418dc */
[----:B------:R-:W-:Y:S01]  /*8570*/  HMMA.16816.F32.BF16 R204, R212, R208, R204 ;  /* 0x000000d0d4cc723c */ /* 0x000fe200000418cc */
[----:B------:R-:W1:Y:S07]  /*8580*/  LDSM.16.MT88.4 R212, [R3+0x6100] ;  /* 0x0061000003d4783b */ /* 0x000e6e0000004200 */
[C---:B0-----:R-:W-:Y:S08]  /*8590*/  HMMA.16816.F32.BF16 R224, R232.reuse, R218, R224 ;  /* 0x000000dae8e0723c */ /* 0x041ff000000418e0 */
[----:B------:R-:W-:Y:S01]  /*85a0*/  HMMA.16816.F32.BF16 R228, R232, R210, R228 ;  /* 0x000000d2e8e4723c */ /* 0x000fe200000418e4 */
[----:B------:R-:W-:Y:S07]  /*85b0*/  LDSM.16.MT88.4 R232, [R3+0x8000] ;  /* 0x0080000003e8783b */ /* 0x000fee0000004200 */
[C---:B-1----:R-:W-:Y:S01]  /*85c0*/  HMMA.16816.F32.BF16 R216, R212.reuse, R218, R220 ;  /* 0x000000dad4d8723c */ /* 0x042fe200000418dc */
        /* <DEDUP_REMOVED lines=44> */
[----:B------:R1:W2:Y:S04]  /*8890*/  LDSM.16.M88.4 R212, [R6+0x20100] ;  /* 0x0201000006d4783b */ /* 0x0002a80000000200 */
[----:B------:R-:W3:Y:S04]  /*88a0*/  LDSM.16.MT88.4 R208, [R3+0x14100] ;  /* 0x0141000003d0783b */ /* 0x000ee80000004200 */
[----:B-1----:R-:W4:Y:S01]  /*88b0*/  LDL.64 R6, [R1+0x150] ;  /* 0x0001500001067983 */ /* 0x002f220000100a00 */
[C---:B0-----:R-:W-:Y:S08]  /*88c0*/  HMMA.16816.F32.BF16 R228, R232.reuse, R216, R228 ;  /* 0x000000d8e8e4723c */ /* 0x041ff000000418e4 */
[-C--:B--2---:R-:W-:Y:S01]  /*88d0*/  HMMA.16816.F32.BF16 R224, R232, R212.reuse, R224 ;  /* 0x000000d4e8e0723c */ /* 0x084fe200000418e0 */
[----:B------:R-:W0:Y:S07]  /*88e0*/  LDSM.16.MT88.4 R232, [R3+0x16000] ;  /* 0x0160000003e8783b */ /* 0x000e2e0000004200 */
[C---:B---3--:R-:W-:Y:S08]  /*88f0*/  HMMA.16816.F32.BF16 R220, R208.reuse, R212, R220 ;  /* 0x000000d4d0dc723c */ /* 0x048ff000000418dc */
[----:B------:R-:W-:Y:S01]  /*8900*/  HMMA.16816.F32.BF16 R204, R208, R216, R204 ;  /* 0x000000d8d0cc723c */ /* 0x000fe200000418cc */
[----:B------:R-:W1:Y:S07]  /*8910*/  LDSM.16.MT88.4 R208, [R3+0x16100] ;  /* 0x0161000003d0783b */ /* 0x000e6e0000004200 */
[C---:B0-----:R-:W-:Y:S08]  /*8920*/  HMMA.16816.F32.BF16 R224, R232.reuse, R214, R224 ;  /* 0x000000d6e8e0723c */ /* 0x041ff000000418e0 */
[----:B------:R-:W-:Y:S01]  /*8930*/  HMMA.16816.F32.BF16 R228, R232, R218, R228 ;  /* 0x000000dae8e4723c */ /* 0x000fe200000418e4 */
[----:B------:R-:W-:Y:S07]  /*8940*/  LDSM.16.MT88.4 R232, [R3+0x18000] ;  /* 0x0180000003e8783b */ /* 0x000fee0000004200 */
[C---:B-1----:R-:W-:Y:S01]  /*8950*/  HMMA.16816.F32.BF16 R212, R208.reuse, R214, R220 ;  /* 0x000000d6d0d4723c */ /* 0x042fe200000418dc */
[----:B------:R-:W-:Y:S07]  /*8960*/  LDSM.16.MT88.4 R220, [R3+0x18100] ;  /* 0x0181000003dc783b */ /* 0x000fee0000004200 */
[----:B------:R-:W-:Y:S01]  /*8970*/  HMMA.16816.F32.BF16 R216, R208, R218, R204 ;  /* 0x000000dad0d8723c */ /* 0x000fe200000418cc */
[----:B------:R-:W0:Y:S04]  /*8980*/  LDSM.16.M88.4 R204, [R4+0x20180] ;  /* 0x0201800004cc783b */ /* 0x000e280000000200 */
[----:B------:R1:W2:Y:S04]  /*8990*/  LDSM.16.M88.4 R208, [R4+0x21180] ;  /* 0x0211800004d0783b */ /* 0x0002a80000000200 */
[----:B-1----:R-:W3:Y:S01]  /*89a0*/  LDL.64 R4, [R1+0x168] ;  /* 0x0001680001047983 */ /* 0x002ee20000100a00 */
[C---:B0-----:R-:W-:Y:S08]  /*89b0*/  HMMA.16816.F32.BF16 R224, R232.reuse, R204, R224 ;  /* 0x000000cce8e0723c */ /* 0x041ff000000418e0 */
[----:B--2---:R-:W-:Y:S01]  /*89c0*/  HMMA.16816.F32.BF16 R228, R232, R208, R228 ;  /* 0x000000d0e8e4723c */ /* 0x004fe200000418e4 */
[----:B------:R-:W0:Y:S07]  /*89d0*/  LDSM.16.MT88.4 R232, [R3+0x1a000] ;  /* 0x01a0000003e8783b */ /* 0x000e2e0000004200 */
[C---:B------:R-:W-:Y:S01]  /*89e0*/  HMMA.16816.F32.BF16 R212, R220.reuse, R204, R212 ;  /* 0x000000ccdcd4723c */ /* 0x040fe200000418d4 */
[----:B------:R-:W2:Y:S07]  /*89f0*/  LDL.64 R204, [R1+0x188] ;  /* 0x0001880001cc7983 */ /* 0x000eae0000100a00 */
[----:B------:R-:W-:Y:S01]  /*8a00*/  HMMA.16816.F32.BF16 R216, R220, R208, R216 ;  /* 0x000000d0dcd8723c */ /* 0x000fe200000418d8 */
[----:B------:R-:W1:Y:S04]  /*8a10*/  LDSM.16.MT88.4 R220, [R3+0x1a100] ;  /* 0x01a1000003dc783b */ /* 0x000e680000004200 */
[----:B------:R-:W5:Y:S03]  /*8a20*/  LDL.64 R208, [R1+0x178] ;  /* 0x0001780001d07983 */ /* 0x000f660000100a00 */
[-C--:B0-----:R-:W-:Y:S11]  /*8a30*/  HMMA.16816.F32.BF16 R228, R232, R210.reuse, R228 ;  /* 0x000000d2e8e4723c */ /* 0x081ff600000418e4 */
[----:B------:R-:W-:Y:S05]  /*8a40*/  @!UPT UIADD3 URZ, URZ, URZ, URZ ;  /* 0x0000003f3f3ff290 */ /* 0x000fea000fffe03f */
[C---:B-1----:R-:W-:Y:S01]  /*8a50*/  HMMA.16816.F32.BF16 R216, R220.reuse, R210, R216 ;  /* 0x000000d2dcd8723c */ /* 0x042fe200000418d8 */
[----:B------:R-:W3:Y:S07]  /*8a60*/  LDL.64 R210, [R1+0x170] ;  /* 0x0001700001d27983 */ /* 0x000eee0000100a00 */
[-C--:B------:R-:W-:Y:S01]  /*8a70*/  HMMA.16816.F32.BF16 R212, R220, R206.reuse, R212 ;  /* 0x000000cedcd4723c */ /* 0x080fe200000418d4 */
[----:B------:R-:W4:Y:S04]  /*8a80*/  LDL.64 R222, [R1+0x158] ;  /* 0x0001580001de7983 */ /* 0x000f280000100a00 */
[----:B------:R-:W4:Y:S03]  /*8a90*/  LDL.64 R220, [R1+0x160] ;  /* 0x0001600001dc7983 */ /* 0x000f260000100a00 */
[----:B------:R-:W-:Y:S01]  /*8aa0*/  HMMA.16816.F32.BF16 R224, R232, R206, R224 ;  /* 0x000000cee8e0723c */ /* 0x000fe200000418e0 */
[----:B------:R-:W0:Y:S06]  /*8ab0*/  LDSM.16.MT88.4 R232, [R3+0x1c000] ;  /* 0x01c0000003e8783b */ /* 0x000e2c0000004200 */
[----:B--2---:R-:W-:-:S05]  /*8ac0*/  IMAD.WIDE R206, R2, 0x2, R204 ;  /* 0x0000000202ce7825 */ /* 0x004fca00078e02cc */
[----:B------:R3:W2:Y:S02]  /*8ad0*/  LDG.E.U16 R9, [R206.64] ;  /* 0x00000006ce097981 */ /* 0x0006a4000c1e1500 */
[C---:B---3--:R-:W-:Y:S02]  /*8ae0*/  IMAD.WIDE R206, R2.reuse, 0x2, R210 ;  /* 0x0000000202ce7825 */ /* 0x048fe400078e02d2 */
[----:B------:R-:W3:Y:S08]  /*8af0*/  LDL.64 R210, [R1+0x148] ;  /* 0x0001480001d27983 */ /* 0x000ef00000100a00 */
[----:B0-----:R-:W-:Y:S01]  /*8b00*/  HMMA.16816.F32.BF16 R224, R232, R236, R224 ;  /* 0x000000ece8e0723c */ /* 0x001fe200000418e0 */
[----:B------:R-:W-:-:S05]  /*8b10*/  IMAD.WIDE R204, R2, 0x2, R10 ;  /* 0x0000000202cc7825 */ /* 0x000fca00078e020a */
[----:B------:R0:W2:Y:S02]  /*8b20*/  LDG.E.U16 R10, [R204.64] ;  /* 0x00000006cc0a7981 */ /* 0x0000a4000c1e1500 */
[----:B------:R-:W-:Y:S02]  /*8b30*/  HMMA.16816.F32.BF16 R228, R232, R240, R228 ;  /* 0x000000f0e8e4723c */ /* 0x000fe400000418e4 */
[----:B------:R-:W2:Y:S06]  /*8b40*/  LDL.64 R234, [R1+0x140] ;  /* 0x0001400001ea7983 */ /* 0x000eac0000100a00 */
[----:B------:R-:W-:Y:S01]  /*8b50*/  HMMA.16816.F32.BF16 R212, R244, R236, R212 ;  /* 0x000000ecf4d4723c */ /* 0x000fe200000418d4 */
[----:B0-----:R-:W-:-:S02]  /*8b60*/  IMAD.WIDE R204, R2, 0x2, R4 ;  /* 0x0000000202cc7825 */ /* 0x001fc400078e0204 */
[----:B------:R4:W2:Y:S04]  /*8b70*/  LDG.E.U16 R4, [R206.64] ;  /* 0x00000006ce047981 */ /* 0x0008a8000c1e1500 */
[----:B------:R0:W2:Y:S01]  /*8b80*/  LDG.E.U16 R5, [R204.64] ;  /* 0x00000006cc057981 */ /* 0x0000a2000c1e1500 */
[----:B------:R-:W-:Y:S03]  /*8b90*/  HMMA.16816.F32.BF16 R216, R244, R240, R216 ;  /* 0x000000f0f4d8723c */ /* 0x000fe600000418d8 */
[----:B------:R-:W2:Y:S01]  /*8ba0*/  LDL.64 R246, [R1+0x138] ;  /* 0x0001380001f67983 */ /* 0x000ea20000100a00 */
[----:B----4-:R-:W-:-:S03]  /*8bb0*/  IMAD.WIDE R206, R2, 0x2, R222 ;  /* 0x0000000202ce7825 */ /* 0x010fc600078e02de */
[----:B------:R-:W4:Y:S01]  /*8bc0*/  LDL.64 R240, [R1+0x130] ;  /* 0x0001300001f07983 */ /* 0x000f220000100a00 */
[----:B0-----:R-:W-:-:S03]  /*8bd0*/  IMAD.WIDE R204, R2, 0x2, R6 ;  /* 0x0000000202cc7825 */ /* 0x001fc600078e0206 */
[----:B------:R0:W4:Y:S04]  /*8be0*/  LDG.E.U16 R237, [R206.64] ;  /* 0x00000006ceed7981 */ /* 0x000128000c1e1500 */
[----:B------:R0:W4:Y:S01]  /*8bf0*/  LDG.E.U16 R233, [R204.64] ;  /* 0x00000006cce97981 */ /* 0x000122000c1e1500 */
[----:B-----5:R-:W-:-:S03]  /*8c00*/  IMAD.WIDE R208, R2, 0x2, R208 ;  /* 0x0000000202d07825 */ /* 0x020fc600078e02d0 */
[----:B------:R-:W5:Y:S04]  /*8c10*/  LDL.64 R222, [R1+0x120] ;  /* 0x0001200001de7983 */ /* 0x000f680000100a00 */
[----:B------:R1:W5:Y:S04]  /*8c20*/  LDG.E.U16 R11, [R208.64] ;  /* 0x00000006d00b7981 */ /* 0x000368000c1e1500 */
[----:B0-----:R-:W0:Y:S01]  /*8c30*/  LDSM.16.MT88.4 R204, [R3+0x1e000] ;  /* 0x01e0000003cc783b */ /* 0x001e220000004200 */
[----:B-1----:R-:W-:-:S03]  /*8c40*/  IMAD.WIDE R208, R2, 0x2, R220 ;  /* 0x0000000202d07825 */ /* 0x002fc600078e02dc */
[----:B------:R-:W5:Y:S04]  /*8c50*/  LDL.64 R220, [R1+0x118] ;  /* 0x0001180001dc7983 */ /* 0x000f680000100a00 */
[----:B------:R1:W5:Y:S04]  /*8c60*/  LDG.E.U16 R6, [R208.64] ;  /* 0x00000006d0067981 */ /* 0x000368000c1e1500 */
[----:B-1----:R-:W5:Y:S01]  /*8c70*/  LDL.64 R208, [R1+0x128] ;  /* 0x0001280001d07983 */ /* 0x002f620000100a00 */
[C---:B0-----:R-:W-:Y:S08]  /*8c80*/  HMMA.16816.F32.BF16 R224, R204.reuse, R238, R224 ;  /* 0x000000eecce0723c */ /* 0x041ff000000418e0 */
[----:B------:R-:W-:Y:S07]  /*8c90*/  HMMA.16816.F32.BF16 R228, R204, R242, R228 ;  /* 0x000000f2cce4723c */ /* 0x000fee00000418e4 */
[----:B---3--:R-:W-:-:S02]  /*8ca0*/  IMAD.WIDE R204, R2, 0x2, R210 ;  /* 0x0000000202cc7825 */ /* 0x008fc400078e02d2 */
[----:B------:R-:W3:Y:S04]  /*8cb0*/  LDL.64 R210, [R1+0x110] ;  /* 0x0001100001d27983 */ /* 0x000ee80000100a00 */
[----:B------:R2:W3:Y:S02]  /*8cc0*/  LDG.E.U16 R236, [R204.64] ;  /* 0x00000006ccec7981 */ /* 0x0004e4000c1e1500 */
[----:B--2---:R-:W-:-:S05]  /*8cd0*/  IMAD.WIDE R204, R2, 0x2, R234 ;  /* 0x0000000202cc7825 */ /* 0x004fca00078e02ea */
[----:B------:R0:W2:Y:S02]  /*8ce0*/  LDG.E.U16 R235, [R204.64] ;  /* 0x00000006cceb7981 */ /* 0x0000a4000c1e1500 */
[----:B0-----:R-:W-:-:S05]  /*8cf0*/  IMAD.WIDE R204, R2, 0x2, R246 ;  /* 0x0000000202cc7825 */ /* 0x001fca00078e02f6 */
[----:B------:R4:W2:Y:S02]  /*8d00*/  LDG.E.U16 R234, [R204.64] ;  /* 0x00000006ccea7981 */ /* 0x0008a4000c1e1500 */
[----:B----4-:R-:W-:-:S05]  /*8d10*/  IMAD.WIDE R204, R2, 0x2, R240 ;  /* 0x0000000202cc7825 */ /* 0x010fca00078e02f0 */
[----:B------:R0:W4:Y:S04]  /*8d20*/  LDG.E.U16 R244, [R204.64] ;  /* 0x00000006ccf47981 */ /* 0x000128000c1e1500 */
[----:B0-----:R-:W0:Y:S04]  /*8d30*/  LDSM.16.MT88.4 R204, [R3+0x1e100] ;  /* 0x01e1000003cc783b */ /* 0x001e280000004200 */
[----:B------:R-:W1:Y:S01]  /*8d40*/  S2R R7, SR_TID.X ;  /* 0x0000000000077919 */ /* 0x000e620000002100 */
[----:B-----5:R-:W-:-:S05]  /*8d50*/  IMAD.WIDE R208, R2, 0x2, R208 ;  /* 0x0000000202d07825 */ /* 0x020fca00078e02d0 */
[----:B------:R5:W2:Y:S02]  /*8d60*/  LDG.E.U16 R241, [R208.64] ;  /* 0x00000006d0f17981 */ /* 0x000aa4000c1e1500 */
[----:B-----5:R-:W-:-:S05]  /*8d70*/  IMAD.WIDE R208, R2, 0x2, R222 ;  /* 0x0000000202d07825 */ /* 0x020fca00078e02de */
[----:B------:R5:W2:Y:S02]  /*8d80*/  LDG.E.U16 R240, [R208.64] ;  /* 0x00000006d0f07981 */ /* 0x000aa4000c1e1500 */
[----:B-----5:R-:W-:Y:S01]  /*8d90*/  IMAD.WIDE R208, R2, 0x2, R220 ;  /* 0x0000000202d07825 */ /* 0x020fe200078e02dc */
[----:B0-----:R-:W-:Y:S04]  /*8da0*/  HMMA.16816.F32.BF16 R212, R204, R238, R212 ;  /* 0x000000eeccd4723c */ /* 0x001fe800000418d4 */
[----:B------:R3:W5:Y:S01]  /*8db0*/  LDG.E.U16 R239, [R208.64] ;  /* 0x00000006d0ef7981 */ /* 0x000762000c1e1500 */
[----:B-1----:R-:W-:-:S03]  /*8dc0*/  LOP3.LUT R223, R7, 0x1c, RZ, 0xc0, !PT ;  /* 0x0000001c07df7812 */ /* 0x002fc600078ec0ff */
[----:B------:R-:W-:Y:S01]  /*8dd0*/  HMMA.16816.F32.BF16 R216, R204, R242, R216 ;  /* 0x000000f2ccd8723c */ /* 0x000fe200000418d8 */
[----:B------:R-:W-:Y:S11]  /*8de0*/  FMUL R221, R225, c[0x0][0x188] ;  /* 0x00006200e1dd7a20 */ /* 0x000ff60000400000 */
[----:B------:R-:W-:Y:S11]  /*8df0*/  @!UPT UIADD3 URZ, URZ, URZ, URZ ;  /* 0x0000003f3f3ff290 */ /* 0x000ff6000fffe03f */
[----:B------:R-:W-:Y:S01]  /*8e00*/  @!UPT UIADD3 URZ, URZ, URZ, URZ ;  /* 0x0000003f3f3ff290 */ /* 0x000fe2000fffe03f */
[----:B------:R-:W-:Y:S02]  /*8e10*/  FMUL R216, R216, c[0x0][0x188] ;  /* 0x00006200d8d87a20 */ /* 0x000fe40000400000 */
[----:B---3--:R-:W-:Y:S02]  /*8e20*/  IMAD.WIDE R208, R2, 0x2, R210 ;  /* 0x0000000202d07825 */ /* 0x008fe400078e02d2 */
[----:B------:R-:W0:Y:S01]  /*8e30*/  S2R R211, SR_TID.X ;  /* 0x0000000000d37919 */ /* 0x000e220000002100 */
[----:B------:R-:W-:-:S03]  /*8e40*/  LOP3.LUT R210, R7, 0xe0, RZ, 0xc0, !PT ;  /* 0x000000e007d27812 */ /* 0x000fc600078ec0ff */
[----:B------:R-:W1:Y:S01]  /*8e50*/  S2R R7, SR_CTAID.X ;  /* 0x0000000000077919 */ /* 0x000e620000002500 */
[----:B------:R-:W-:-:S03]  /*8e60*/  SHF.R.U32.HI R210, RZ, 0x1, R210 ;  /* 0x00000001ffd27819 */ /* 0x000fc600000116d2 */
[----:B------:R3:W2:Y:S01]  /*8e70*/  LDG.E.U16 R238, [R208.64] ;  /* 0x00000006d0ee7981 */ /* 0x0006a2000c1e1500 */
[----:B------:R-:W-:Y:S02]  /*8e80*/  LEA.HI R210, R223, R210, RZ, 0x1e ;  /* 0x000000d2dfd27211 */ /* 0x000fe400078ff0ff */
[----:B0-----:R-:W-:Y:S02]  /*8e90*/  LOP3.LUT R211, R211, 0x3, RZ, 0xc0, !PT ;  /* 0x00000003d3d37812 */ /* 0x001fe400078ec0ff */
[----:B-1----:R-:W-:Y:S01]  /*8ea0*/  SHF.L.U32 R7, R7, 0x8, RZ ;  /* 0x0000000807077819 */ /* 0x002fe200000006ff */
[----:B------:R-:W-:Y:S01]  /*8eb0*/  BAR.SYNC.DEFER_BLOCKING 0x0 ;  /* 0x0000000000007b1d */ /* 0x000fe20000010000 */
[----:B------:R-:W-:Y:S02]  /*8ec0*/  LEA R204, P0, R211, UR4, 0x1 ;  /* 0x00000004d3cc7c11 */ /* 0x000fe4000f8008ff */
[----:B------:R-:W-:Y:S02]  /*8ed0*/  IADD3 R7, R7, R210, RZ ;  /* 0x000000d207077210 */ /* 0x000fe40007ffe0ff */
[----:B------:R-:W-:-:S02]  /*8ee0*/  IADD3 R206, P3, R204, 0x8, RZ ;  /* 0x00000008ccce7810 */ /* 0x000fc40007f7e0ff */
[----:B---3--:R-:W-:Y:S02]  /*8ef0*/  IADD3.X R208, RZ, UR5, RZ, P0, !PT ;  /* 0x00000005ffd07c10 */ /* 0x008fe400087fe4ff */
[C---:B------:R-:W-:Y:S02]  /*8f00*/  IADD3 R205, P4, R204.reuse, 0x9, RZ ;  /* 0x00000009cccd7810 */ /* 0x040fe40007f9e0ff */
[----:B------:R-:W-:Y:S02]  /*8f10*/  IADD3.X R232, RZ, R208, RZ, P3, !PT ;  /* 0x000000d0ffe87210 */ /* 0x000fe40001ffe4ff */
[CC--:B------:R-:W-:Y:S02]  /*8f20*/  ISETP.GT.U32.AND P2, PT, R204.reuse, R7.reuse, PT ;  /* 0x00000007cc00720c */ /* 0x0c0fe40003f44070 */
[-C--:B------:R-:W-:Y:S02]  /*8f30*/  ISETP.GE.U32.AND P1, PT, R204, R7.reuse, PT ;  /* 0x00000007cc00720c */ /* 0x080fe40003f26070 */
[----:B------:R-:W-:-:S02]  /*8f40*/  ISETP.GT.U32.AND P0, PT, R206, R7, PT ;  /* 0x00000007ce00720c */ /* 0x000fc40003f04070 */
[----:B------:R-:W-:Y:S02]  /*8f50*/  ISETP.GT.U32.AND P3, PT, R205, R7, PT ;  /* 0x00000007cd00720c */ /* 0x000fe40003f64070 */
[----:B------:R-:W0:Y:S01]  /*8f60*/  S2R R7, SR_TID.X ;  /* 0x0000000000077919 */ /* 0x000e220000002100 */
[----:B------:R-:W-:Y:S01]  /*8f70*/  FMUL R209, R224, c[0x0][0x188] ;  /* 0x00006200e0d17a20 */ /* 0x000fe20000400000 */
[C---:B------:R-:W-:Y:S02]  /*8f80*/  ISETP.GT.U32.AND.EX P2, PT, R208.reuse, RZ, PT, P2 ;  /* 0x000000ffd000720c */ /* 0x040fe40003f44120 */
[----:B------:R-:W-:Y:S01]  /*8f90*/  ISETP.GE.U32.AND.EX P1, PT, R208, RZ, PT, P1 ;  /* 0x000000ffd000720c */ /* 0x000fe20003f26110 */
[----:B------:R-:W-:Y:S01]  /*8fa0*/  FMUL R210, R228, c[0x0][0x188] ;  /* 0x00006200e4d27a20 */ /* 0x000fe20000400000 */
[----:B------:R-:W-:Y:S02]  /*8fb0*/  ISETP.GT.U32.AND.EX P0, PT, R232, RZ, PT, P0 ;  /* 0x000000ffe800720c */ /* 0x000fe40003f04100 */
[----:B------:R-:W-:-:S02]  /*8fc0*/  IADD3.X R225, RZ, R208, RZ, P4, !PT ;  /* 0x000000d0ffe17210 */ /* 0x000fc400027fe4ff */
[----:B------:R-:W-:Y:S02]  /*8fd0*/  FSEL R209, R209, -INF , !P2 ;  /* 0xff800000d1d17808 */ /* 0x000fe40005000000 */
[----:B------:R-:W-:Y:S01]  /*8fe0*/  FSEL R221, R221, -INF , !P1 ;  /* 0xff800000dddd7808 */ /* 0x000fe20004800000 */
[----:B------:R-:W-:Y:S01]  /*8ff0*/  FMUL R223, R229, c[0x0][0x188] ;  /* 0x00006200e5df7a20 */ /* 0x000fe20000400000 */
[----:B------:R-:W-:Y:S02]  /*9000*/  ISETP.GT.U32.AND.EX P1, PT, R225, RZ, PT, P3 ;  /* 0x000000ffe100720c */ /* 0x000fe40003f24130 */
[----:B------:R-:W-:Y:S02]  /*9010*/  FSEL R210, R210, -INF , !P0 ;  /* 0xff800000d2d27808 */ /* 0x000fe40004000000 */
[----:B------:R-:W-:Y:S02]  /*9020*/  FMNMX R207, R209, R221, !PT ;  /* 0x000000ddd1cf7209 */ /* 0x000fe40007800000 */
[----:B0-----:R-:W-:-:S02]  /*9030*/  LOP3.LUT R220, R7, 0xe0, RZ, 0xc0, !PT ;  /* 0x000000e007dc7812 */ /* 0x001fc400078ec0ff */
[----:B------:R-:W-:Y:S02]  /*9040*/  LOP3.LUT R222, R7, 0x1c, RZ, 0xc0, !PT ;  /* 0x0000001c07de7812 */ /* 0x000fe400078ec0ff */
[----:B------:R-:W0:Y:S01]  /*9050*/  S2R R7, SR_CTAID.X ;  /* 0x0000000000077919 */ /* 0x000e220000002500 */
[----:B------:R-:W-:Y:S02]  /*9060*/  FSEL R223, R223, -INF , !P1 ;  /* 0xff800000dfdf7808 */ /* 0x000fe40004800000 */
[----:B------:R-:W-:-:S04]  /*9070*/  FMNMX R207, R210, R207, !PT ;  /* 0x000000cfd2cf7209 */ /* 0x000fc80007800000 */
[----:B------:R-:W-:-:S05]  /*9080*/  FMNMX R207, R223, R207, !PT ;  /* 0x000000cfdfcf7209 */ /* 0x000fca0007800000 */
[----:B------:R-:W1:Y:S01]  /*9090*/  SHFL.BFLY PT, R211, R207, 0x2, 0x1f ;  /* 0x0c401f00cfd37f89 */ /* 0x000e6200000e0000 */
[--C-:B------:R-:W-:Y:S02]  /*90a0*/  SHF.R.U32.HI R247, RZ, 0x1, R220.reuse ;  /* 0x00000001fff77819 */ /* 0x100fe400000116dc */
[--C-:B------:R-:W-:Y:S02]  /*90b0*/  SHF.R.U32.HI R245, RZ, 0x1, R220.reuse ;  /* 0x00000001fff57819 */ /* 0x100fe400000116dc */
[----:B------:R-:W-:Y:S02]  /*90c0*/  SHF.R.U32.HI R242, RZ, 0x1, R220 ;  /* 0x00000001fff27819 */ /* 0x000fe400000116dc */
[C---:B------:R-:W-:Y:S02]  /*90d0*/  LEA.HI R247, R222.reuse, R247, RZ, 0x1e ;  /* 0x000000f7def77211 */ /* 0x040fe400078ff0ff */
[C---:B------:R-:W-:Y:S02]  /*90e0*/  LEA.HI R245, R222.reuse, R245, RZ, 0x1e ;  /* 0x000000f5def57211 */ /* 0x040fe400078ff0ff */
[----:B------:R-:W-:-:S02]  /*90f0*/  LEA.HI R242, R222, R242, RZ, 0x1e ;  /* 0x000000f2def27211 */ /* 0x000fc400078ff0ff */
[C---:B0-----:R-:W-:Y:S02]  /*9100*/  SHF.L.U32 R243, R7.reuse, 0x8, RZ ;  /* 0x0000000807f37819 */ /* 0x041fe400000006ff */
[C---:B------:R-:W-:Y:S02]  /*9110*/  SHF.L.U32 R246, R7.reuse, 0x8, RZ ;  /* 0x0000000807f67819 */ /* 0x040fe400000006ff */
[----:B------:R-:W-:Y:S02]  /*9120*/  SHF.L.U32 R7, R7, 0x8, RZ ;  /* 0x0000000807077819 */ /* 0x000fe400000006ff */
[----:B------:R-:W-:Y:S02]  /*9130*/  IADD3 R246, R246, R247, RZ ;  /* 0x000000f7f6f67210 */ /* 0x000fe40007ffe0ff */
[----:B------:R-:W-:Y:S02]  /*9140*/  IADD3 R243, R243, R245, RZ ;  /* 0x000000f5f3f37210 */ /* 0x000fe40007ffe0ff */
[----:B------:R-:W-:Y:S01]  /*9150*/  IADD3 R7, R7, R242, RZ ;  /* 0x000000f207077210 */ /* 0x000fe20007ffe0ff */
[----:B------:R-:W-:Y:S01]  /*9160*/  FMUL R222, R230, c[0x0][0x188] ;  /* 0x00006200e6de7a20 */ /* 0x000fe20000400000 */
[----:B------:R-:W-:-:S02]  /*9170*/  IADD3 R246, R246, 0x8, RZ ;  /* 0x00000008f6f67810 */ /* 0x000fc40007ffe0ff */
[----:B------:R-:W-:Y:S02]  /*9180*/  IADD3 R243, R243, 0x80, RZ ;  /* 0x00000080f3f37810 */ /* 0x000fe40007ffe0ff */
[----:B------:R-:W-:Y:S02]  /*9190*/  IADD3 R7, R7, 0x88, RZ ;  /* 0x0000008807077810 */ /* 0x000fe40007ffe0ff */
[----:B------:R-:W-:Y:S02]  /*91a0*/  ISETP.GT.U32.AND P3, PT, R204, R246, PT ;  /* 0x000000f6cc00720c */ /* 0x000fe40003f64070 */
[----:B------:R-:W-:Y:S02]  /*91b0*/  FSEL R222, R222, -INF , !P2 ;  /* 0xff800000dede7808 */ /* 0x000fe40005000000 */
[C---:B------:R-:W-:Y:S02]  /*91c0*/  ISETP.GT.U32.AND P1, PT, R206.reuse, R243, PT ;  /* 0x000000f3ce00720c */ /* 0x040fe40003f24070 */
[----:B------:R-:W-:-:S02]  /*91d0*/  ISETP.GT.U32.AND P2, PT, R206, R7, PT ;  /* 0x00000007ce00720c */ /* 0x000fc40003f44070 */
[----:B-1----:R-:W-:Y:S01]  /*91e0*/  FMNMX R206, R207, R211, !PT ;  /* 0x000000d3cfce7209 */ /* 0x002fe20007800000 */
[----:B------:R-:W-:Y:S01]  /*91f0*/  FMUL R207, R226, c[0x0][0x188] ;  /* 0x00006200e2cf7a20 */ /* 0x000fe20000400000 */
[----:B------:R-:W-:-:S04]  /*9200*/  ISETP.GT.U32.AND.EX P3, PT, R208, RZ, PT, P3 ;  /* 0x000000ffd000720c */ /* 0x000fc80003f64130 */
[----:B------:R-:W-:Y:S02]  /*9210*/  FSEL R207, R207, -INF , !P3 ;  /* 0xff800000cfcf7808 */ /* 0x000fe40005800000 */
[----:B------:R-:W-:Y:S01]  /*9220*/  ISETP.GT.U32.AND P3, PT, R205, R246, PT ;  /* 0x000000f6cd00720c */ /* 0x000fe20003f64070 */
[----:B------:R-:W-:Y:S01]  /*9230*/  FMUL R211, R231, c[0x0][0x188] ;  /* 0x00006200e7d37a20 */ /* 0x000fe20000400000 */
[----:B------:R-:W-:Y:S02]  /*9240*/  ISETP.GT.U32.AND.EX P1, PT, R232, RZ, PT, P1 ;  /* 0x000000ffe800720c */ /* 0x000fe40003f24110 */
[----:B------:R-:W-:Y:S02]  /*9250*/  ISETP.GT.U32.AND.EX P3, PT, R225, RZ, PT, P3 ;  /* 0x000000ffe100720c */ /* 0x000fe40003f64130 */
[----:B------:R-:W-:Y:S02]  /*9260*/  FSEL R224, R216, -INF , !P1 ;  /* 0xff800000d8e07808 */ /* 0x000fe40004800000 */
[----:B------:R-:W-:-:S02]  /*9270*/  FSEL R211, R211, -INF , !P3 ;  /* 0xff800000d3d37808 */ /* 0x000fc40005800000 */
[CC--:B------:R-:W-:Y:S02]  /*9280*/  ISETP.GT.U32.AND P0, PT, R204.reuse, R7.reuse, PT ;  /* 0x00000007cc00720c */ /* 0x0c0fe40003f04070 */
[-C--:B------:R-:W-:Y:S02]  /*9290*/  ISETP.GE.U32.AND P1, PT, R204, R7.reuse, PT ;  /* 0x00000007cc00720c */ /* 0x080fe40003f26070 */
[----:B------:R-:W-:Y:S02]  /*92a0*/  ISETP.GT.U32.AND P3, PT, R205, R7, PT ;  /* 0x00000007cd00720c */ /* 0x000fe40003f64070 */
[----:B------:R-:W0:Y:S02]  /*92b0*/  S2R R7, SR_TID.X ;  /* 0x0000000000077919 */ /* 0x000e240000002100 */
[----:B0-----:R-:W-:Y:S02]  /*92c0*/  SHF.R.S32.HI R226, RZ, 0x6, R7 ;  /* 0x00000006ffe27819 */ /* 0x001fe40000011407 */
[----:B------:R-:W-:-:S02]  /*92d0*/  SHF.L.U32 R247, R7, 0x1, RZ ;  /* 0x0000000107f77819 */ /* 0x000fc400000006ff */
[----:B------:R-:W3:Y:S01]  /*92e0*/  LDL.LU R7, [R1+0xe0] ;  /* 0x0000e00001077983 */ /* 0x000ee20000300800 */
[----:B------:R-:W-:-:S04]  /*92f0*/  SGXT R226, R226, 0x1 ;  /* 0x00000001e2e2781a */ /* 0x000fc80000000200 */
[----:B------:R-:W-:-:S04]  /*9300*/  LOP3.LUT R226, R226, 0x90, RZ, 0xc0, !PT ;  /* 0x00000090e2e27812 */ /* 0x000fc800078ec0ff */
[----:B------:R-:W-:-:S05]  /*9310*/  LOP3.LUT R226, R226, 0x17e, R247, 0x78, !PT ;  /* 0x0000017ee2e27812 */ /* 0x000fca00078e78f7 */
[----:B------:R0:W-:Y:S04]  /*9320*/  STS.U16 [R226+0x20000], R9 ;  /* 0x02000009e2007388 */ /* 0x0001e80000000400 */
[----:B------:R1:W-:Y:S04]  /*9330*/  STS.U16 [R226+0x20200], R10 ;  /* 0x0202000ae2007388 */ /* 0x0003e80000000400 */
[----:B------:R4:W-:Y:S04]  /*9340*/  STS.U16 [R226+0x20400], R11 ;  /* 0x0204000be2007388 */ /* 0x0009e80000000400 */
[----:B0-----:R-:W2:Y:S04]  /*9350*/  LDL.LU R9, [R1+0x220] ;  /* 0x0002200001097983 */ /* 0x001ea80000300800 */
[----:B-1----:R-:W2:Y:S04]  /*9360*/  LDL.LU R10, [R1+0x21c] ;  /* 0x00021c00010a7983 */ /* 0x002ea80000300800 */
[----:B----4-:R-:W4:Y:S04]  /*9370*/  LDL.LU R11, [R1+0x218] ;  /* 0x00021800010b7983 */ /* 0x010f280000300800 */
[----:B------:R0:W-:Y:S01]  /*9380*/  STS.U16 [R226+0x20600], R4 ;  /* 0x02060004e2007388 */ /* 0x0001e20000000400 */
[----:B------:R-:W-:-:S03]  /*9390*/  ISETP.GE.U32.AND P4, PT, R204, R246, PT ;  /* 0x000000f6cc00720c */ /* 0x000fc60003f86070 */
[----:B------:R1:W-:Y:S04]  /*93a0*/  STS.U16 [R226+0x20800], R5 ;  /* 0x02080005e2007388 */ /* 0x0003e80000000400 */
[----:B------:R5:W-:Y:S04]  /*93b0*/  STS.U16 [R226+0x20a00], R6 ;  /* 0x020a0006e2007388 */ /* 0x000be80000000400 */
[----:B0-----:R-:W2:Y:S04]  /*93c0*/  LDL.LU R4, [R1+0x214] ;  /* 0x0002140001047983 */ /* 0x001ea80000300800 */
[----:B-1----:R-:W2:Y:S04]  /*93d0*/  LDL.LU R5, [R1+0x210] ;  /* 0x0002100001057983 */ /* 0x002ea80000300800 */
[----:B-----5:R-:W5:Y:S01]  /*93e0*/  LDL.LU R6, [R1+0x20c] ;  /* 0x00020c0001067983 */ /* 0x020f620000300800 */
[----:B------:R-:W-:-:S03]  /*93f0*/  ISETP.GE.U32.AND P6, PT, R204, R243, PT ;  /* 0x000000f3cc00720c */ /* 0x000fc60003fc6070 */
[----:B------:R-:W2:Y:S01]  /*9400*/  LDL.LU R230, [R1+0xf0] ;  /* 0x0000f00001e67983 */ /* 0x000ea20000300800 */
[----:B------:R-:W-:Y:S01]  /*9410*/  FMUL R220, R227, c[0x0][0x188] ;  /* 0x00006200e3dc7a20 */ /* 0x000fe20000400000 */
[----:B------:R-:W-:Y:S02]  /*9420*/  ISETP.GE.U32.AND.EX P4, PT, R208, RZ, PT, P4 ;  /* 0x000000ffd000720c */ /* 0x000fe40003f86140 */
[----:B------:R-:W-:Y:S01]  /*9430*/  ISETP.GT.U32.AND P5, PT, R204, R243, PT ;  /* 0x000000f3cc00720c */ /* 0x000fe20003fa4070 */
[----:B------:R-:W-:Y:S01]  /*9440*/  FMUL R204, R213, c[0x0][0x188] ;  /* 0x00006200d5cc7a20 */ /* 0x000fe20000400000 */
[----:B------:R-:W-:Y:S01]  /*9450*/  ISETP.GE.U32.AND.EX P6, PT, R208, RZ, PT, P6 ;  /* 0x000000ffd000720c */ /* 0x000fe20003fc6160 */
[----:B------:R-:W-:Y:S01]  /*9460*/  FMUL R212, R212, c[0x0][0x188] ;  /* 0x00006200d4d47a20 */ /* 0x000fe20000400000 */
[----:B------:R-:W-:Y:S01]  /*9470*/  FSEL R220, R220, -INF , !P4 ;  /* 0xff800000dcdc7808 */ /* 0x000fe20006000000 */
[----:B------:R-:W-:Y:S01]  /*9480*/  FMUL R216, R217, c[0x0][0x188] ;  /* 0x00006200d9d87a20 */ /* 0x000fe20000400000 */
[----:B------:R-:W-:Y:S01]  /*9490*/  ISETP.GT.U32.AND.EX P5, PT, R208, RZ, PT, P5 ;  /* 0x000000ffd000720c */ /* 0x000fe20003fa4150 */
[----:B------:R-:W0:Y:S01]  /*94a0*/  SHFL.BFLY PT, R231, R206, 0x1, 0x1f ;  /* 0x0c201f00cee77f89 */ /* 0x000e2200000e0000 */
[----:B------:R-:W-:-:S02]  /*94b0*/  FSEL R217, R204, -INF , !P6 ;  /* 0xff800000ccd97808 */ /* 0x000fc40007000000 */
[----:B------:R-:W-:Y:S01]  /*94c0*/  FMNMX R204, R207, R220, !PT ;  /* 0x000000dccfcc7209 */ /* 0x000fe20007800000 */
[----:B------:R-:W4:Y:S01]  /*94d0*/  LDL.LU R227, [R1+0xf4] ;  /* 0x0000f40001e37983 */ /* 0x000f220000300800 */
[----:B------:R-:W-:Y:S02]  /*94e0*/  ISETP.GT.U32.AND P4, PT, R205, R243, PT ;  /* 0x000000f3cd00720c */ /* 0x000fe40003f84070 */
[----:B------:R-:W-:Y:S02]  /*94f0*/  FSEL R213, R212, -INF , !P5 ;  /* 0xff800000d4d57808 */ /* 0x000fe40006800000 */
[----:B------:R-:W-:Y:S02]  /*9500*/  FMNMX R212, R222, R204, !PT ;  /* 0x000000ccded47209 */ /* 0x000fe40007800000 */
[----:B------:R-:W-:Y:S02]  /*9510*/  ISETP.GT.U32.AND.EX P4, PT, R225, RZ, PT, P4 ;  /* 0x000000ffe100720c */ /* 0x000fe40003f84140 */
[----:B------:R-:W-:-:S02]  /*9520*/  FMNMX R204, R213, R217, !PT ;  /* 0x000000d9d5cc7209 */ /* 0x000fc40007800000 */
[C---:B------:R-:W-:Y:S02]  /*9530*/  ISETP.GT.U32.AND.EX P0, PT, R208.reuse, RZ, PT, P0 ;  /* 0x000000ffd000720c */ /* 0x040fe40003f04100 */
[----:B------:R-:W-:Y:S02]  /*9540*/  ISETP.GE.U32.AND.EX P1, PT, R208, RZ, PT, P1 ;  /* 0x000000ffd000720c */ /* 0x000fe40003f26110 */
[----:B------:R-:W-:Y:S02]  /*9550*/  FSEL R216, R216, -INF , !P4 ;  /* 0xff800000d8d87808 */ /* 0x000fe40006000000 */
[----:B------:R-:W-:Y:S02]  /*9560*/  FMNMX R208, R224, R204, !PT ;  /* 0x000000cce0d07209 */ /* 0x000fe40007800000 */
[----:B------:R-:W-:Y:S02]  /*9570*/  FMNMX R204, R211, R212, !PT ;  /* 0x000000d4d3cc7209 */ /* 0x000fe40007800000 */
[----:B------:R-:W-:-:S03]  /*9580*/  FMNMX R205, R216, R208, !PT ;  /* 0x000000d0d8cd7209 */ /* 0x000fc60007800000 */
[----:B------:R-:W1:Y:S04]  /*9590*/  SHFL.BFLY PT, R208, R204, 0x2, 0x1f ;  /* 0x0c401f00ccd07f89 */ /* 0x000e6800000e0000 */
[----:B------:R-:W1:Y:S01]  /*95a0*/  SHFL.BFLY PT, R212, R205, 0x2, 0x1f ;  /* 0x0c401f00cdd47f89 */ /* 0x000e6200000e0000 */
[----:B0-----:R-:W-:Y:S02]  /*95b0*/  FMNMX R231, R206, R231, !PT ;  /* 0x000000e7cee77209 */ /* 0x001fe40007800000 */
[----:B-1----:R-:W-:Y:S02]  /*95c0*/  FMNMX R204, R204, R208, !PT ;  /* 0x000000d0cccc7209 */ /* 0x002fe40007800000 */
[----:B------:R-:W-:Y:S02]  /*95d0*/  FMNMX R208, R205, R212, !PT ;  /* 0x000000d4cdd07209 */ /* 0x000fe40007800000 */
[----:B---3--:R-:W-:-:S05]  /*95e0*/  FMNMX R231, R231, R7, !PT ;  /* 0x00000007e7e77209 */ /* 0x008fca0007800000 */
[--C-:B------:R-:W-:Y:S02]  /*95f0*/  FADD R205, R221, -R231.reuse ;  /* 0x800000e7ddcd7221 */ /* 0x100fe40000000000 */
[----:B------:R-:W3:Y:S01]  /*9600*/  LDL.LU R221, [R1+0xf8] ;  /* 0x0000f80001dd7983 */ /* 0x000ee20000300800 */
[----:B------:R-:W-:-:S03]  /*9610*/  FADD R206, R209, -R231 ;  /* 0x800000e7d1ce7221 */ /* 0x000fc60000000000 */
[----:B------:R-:W0:Y:S01]  /*9620*/  SHFL.BFLY PT, R228, R204, 0x1, 0x1f ;  /* 0x0c201f00cce47f89 */ /* 0x000e2200000e0000 */
[----:B------:R-:W-:Y:S01]  /*9630*/  FMUL R206, R206, 1.4426950216293334961 ;  /* 0x3fb8aa3bcece7820 */ /* 0x000fe20000400000 */
[----:B------:R-:W-:Y:S01]  /*9640*/  ISETP.GT.U32.AND.EX P2, PT, R232, RZ, PT, P2 ;  /* 0x000000ffe800720c */ /* 0x000fe20003f44120 */
[----:B------:R-:W-:Y:S02]  /*9650*/  FMUL R215, R215, c[0x0][0x188] ;  /* 0x00006200d7d77a20 */ /* 0x000fe40000400000 */
[----:B------:R1:W-:Y:S01]  /*9660*/  MUFU.EX2 R232, R206 ;  /* 0x000000ce00e87308 */ /* 0x0003e20000000800 */
[----:B------:R-:W-:Y:S02]  /*9670*/  FMUL R209, R218, c[0x0][0x188] ;  /* 0x00006200dad17a20 */ /* 0x000fe40000400000 */
[----:B-1----:R-:W-:Y:S02]  /*9680*/  FMUL R206, R214, c[0x0][0x188] ;  /* 0x00006200d6ce7a20 */ /* 0x002fe40000400000 */
[----:B------:R-:W-:Y:S01]  /*9690*/  FADD R214, R210, -R231 ;  /* 0x800000e7d2d67221 */ /* 0x000fe20000000000 */
[----:B------:R-:W-:-:S02]  /*96a0*/  FSEL R210, R215, -INF , !P1 ;  /* 0xff800000d7d27808 */ /* 0x000fc40004800000 */
[----:B------:R-:W-:Y:S01]  /*96b0*/  FSEL R206, R206, -INF , !P0 ;  /* 0xff800000cece7808 */ /* 0x000fe20004000000 */
[----:B------:R-:W-:Y:S01]  /*96c0*/  FMUL R212, R219, c[0x0][0x188] ;  /* 0x00006200dbd47a20 */ /* 0x000fe20000400000 */
[----:B------:R-:W-:Y:S01]  /*96d0*/  ISETP.GT.U32.AND.EX P3, PT, R225, RZ, PT, P3 ;  /* 0x000000ffe100720c */ /* 0x000fe20003f64130 */
[----:B------:R-:W-:Y:S01]  /*96e0*/  FMUL R214, R214, 1.4426950216293334961 ;  /* 0x3fb8aa3bd6d67820 */ /* 0x000fe20000400000 */
[----:B------:R-:W-:Y:S02]  /*96f0*/  FSEL R209, R209, -INF , !P2 ;  /* 0xff800000d1d17808 */ /* 0x000fe40005000000 */
[----:B------:R-:W-:Y:S01]  /*9700*/  FMNMX R215, R206, R210, !PT ;  /* 0x000000d2ced77209 */ /* 0x000fe20007800000 */
[----:B------:R1:W2:Y:S01]  /*9710*/  MUFU.EX2 R242, R214 ;  /* 0x000000d600f27308 */ /* 0x0002a20000000800 */
[----:B------:R-:W-:Y:S01]  /*9720*/  FSEL R212, R212, -INF , !P3 ;  /* 0xff800000d4d47808 */ /* 0x000fe20005800000 */
[----:B------:R-:W-:Y:S01]  /*9730*/  FMUL R205, R205, 1.4426950216293334961 ;  /* 0x3fb8aa3bcdcd7820 */ /* 0x000fe20000400000 */
[----:B0-----:R-:W-:-:S02]  /*9740*/  FMNMX R228, R204, R228, !PT ;  /* 0x000000e4cce47209 */ /* 0x001fc40007800000 */
[----:B-1----:R-:W-:-:S03]  /*9750*/  FMNMX R214, R209, R215, !PT ;  /* 0x000000d7d1d67209 */ /* 0x002fc60007800000 */
[----:B------:R0:W1:Y:S01]  /*9760*/  MUFU.EX2 R225, R205 ;  /* 0x000000cd00e17308 */ /* 0x0000620000000800 */
[----:B------:R-:W-:Y:S01]  /*9770*/  FMNMX R204, R212, R214, !PT ;  /* 0x000000d6d4cc7209 */ /* 0x000fe20007800000 */
[----:B------:R-:W-:Y:S02]  /*9780*/  FADD R214, -R231, R7 ;  /* 0x00000007e7d67221 */ /* 0x000fe40000000100 */
[----:B0-----:R-:W-:Y:S02]  /*9790*/  FADD R205, R223, -R231 ;  /* 0x800000e7dfcd7221 */ /* 0x001fe40000000000 */
[----:B------:R-:W-:Y:S02]  /*97a0*/  FMUL R215, R214, 1.4426950216293334961 ;  /* 0x3fb8aa3bd6d77820 */ /* 0x000fe40000400000 */
[----:B------:R-:W-:Y:S01]  /*97b0*/  SHFL.BFLY PT, R214, R204, 0x2, 0x1f ;  /* 0x0c401f00ccd67f89 */ /* 0x000fe200000e0000 */
[----:B------:R-:W-:Y:S01]  /*97c0*/  FMUL R205, R205, 1.4426950216293334961 ;  /* 0x3fb8aa3bcdcd7820 */ /* 0x000fe20000400000 */
[----:B--2---:R-:W-:-:S02]  /*97d0*/  FMNMX R228, R228, R230, !PT ;  /* 0x000000e6e4e47209 */ /* 0x004fc40007800000 */
[----:B------:R-:W0:Y:S01]  /*97e0*/  SHFL.BFLY PT, R229, R208, 0x1, 0x1f ;  /* 0x0c201f00d0e57f89 */ /* 0x000e2200000e0000 */
[----:B------:R2:W-:Y:S02]  /*97f0*/  MUFU.EX2 R7, R205 ;  /* 0x000000cd00077308 */ /* 0x0005e40000000800 */
[----:B--2---:R-:W-:-:S04]  /*9800*/  FADD R205, R207, -R228 ;  /* 0x800000e4cfcd7221 */ /* 0x004fc80000000000 */
[----:B------:R-:W-:-:S04]  /*9810*/  FMUL R205, R205, 1.4426950216293334961 ;  /* 0x3fb8aa3bcdcd7820 */ /* 0x000fc80000400000 */
[----:B------:R2:W-:Y:S02]  /*9820*/  MUFU.EX2 R247, R205 ;  /* 0x000000cd00f77308 */ /* 0x0005e40000000800 */
[----:B--2---:R-:W-:-:S04]  /*9830*/  FADD R205, R222, -R228 ;  /* 0x800000e4decd7221 */ /* 0x004fc80000000000 */
[----:B------:R-:W-:-:S04]  /*9840*/  FMUL R205, R205, 1.4426950216293334961 ;  /* 0x3fb8aa3bcdcd7820 */ /* 0x000fc80000400000 */
[----:B------:R2:W-:Y:S01]  /*9850*/  MUFU.EX2 R245, R205 ;  /* 0x000000cd00f57308 */ /* 0x0005e20000000800 */
[----:B0-----:R-:W-:Y:S01]  /*9860*/  FMNMX R229, R208, R229, !PT ;  /* 0x000000e5d0e57209 */ /* 0x001fe20007800000 */
[----:B------:R-:W-:Y:S01]  /*9870*/  FADD R208, -R228, R230 ;  /* 0x000000e6e4d07221 */ /* 0x000fe20000000100 */
[----:B--2---:R-:W-:-:S05]  /*9880*/  FMNMX R205, R204, R214, !PT ;  /* 0x000000d6cccd7209 */ /* 0x004fca0007800000 */
[----:B------:R-:W0:Y:S01]  /*9890*/  SHFL.BFLY PT, R230, R205, 0x1, 0x1f ;  /* 0x0c201f00cde67f89 */ /* 0x000e2200000e0000 */
[----:B------:R-:W-:Y:S01]  /*98a0*/  FADD R211, R211, -R228 ;  /* 0x800000e4d3d37221 */ /* 0x000fe20000000000 */
[----:B----4-:R-:W-:-:S03]  /*98b0*/  FMNMX R229, R229, R227, !PT ;  /* 0x000000e3e5e57209 */ /* 0x010fc60007800000 */
[----:B------:R-:W-:Y:S02]  /*98c0*/  FMUL R204, R211, 1.4426950216293334961 ;  /* 0x3fb8aa3bd3cc7820 */ /* 0x000fe40000400000 */
[--C-:B------:R-:W-:Y:S02]  /*98d0*/  FADD R216, R216, -R229.reuse ;  /* 0x800000e5d8d87221 */ /* 0x100fe40000000000 */
[----:B------:R2:W4:Y:S01]  /*98e0*/  MUFU.EX2 R243, R204 ;  /* 0x000000cc00f37308 */ /* 0x0005220000000800 */
[----:B------:R-:W-:Y:S01]  /*98f0*/  STS.U16 [R226+0x20c00], R237 ;  /* 0x020c00ede2007388 */ /* 0x000fe20000000400 */
[----:B------:R-:W-:-:S03]  /*9900*/  FADD R213, R213, -R229 ;  /* 0x800000e5d5d57221 */ /* 0x000fc60000000000 */
[----:B------:R-:W-:Y:S01]  /*9910*/  STS.U16 [R226+0x20e00], R233 ;  /* 0x020e00e9e2007388 */ /* 0x000fe20000000400 */
[----:B0-----:R-:W-:Y:S01]  /*9920*/  FMNMX R230, R205, R230, !PT ;  /* 0x000000e6cde67209 */ /* 0x001fe20007800000 */
[----:B--2---:R-:W-:Y:S02]  /*9930*/  FMUL R204, R208, 1.4426950216293334961 ;  /* 0x3fb8aa3bd0cc7820 */ /* 0x004fe40000400000 */
[----:B------:R-:W-:Y:S02]  /*9940*/  FMUL R205, R216, 1.4426950216293334961 ;  /* 0x3fb8aa3bd8cd7820 */ /* 0x000fe40000400000 */
[----:B------:R-:W-:Y:S01]  /*9950*/  FADD R208, -R229, R227 ;  /* 0x000000e3e5d07221 */ /* 0x000fe20000000100 */
[----:B------:R0:W-:Y:S01]  /*9960*/  STS.U16 [R226+0x21000], R236 ;  /* 0x021000ece2007388 */ /* 0x0001e20000000400 */
[----:B------:R-:W-:Y:S02]  /*9970*/  FADD R220, R220, -R228 ;  /* 0x800000e4dcdc7221 */ /* 0x000fe40000000000 */
[----:B------:R-:W-:Y:S01]  /*9980*/  FMUL R213, R213, 1.4426950216293334961 ;  /* 0x3fb8aa3bd5d57820 */ /* 0x000fe20000400000 */
[----:B------:R-:W-:Y:S01]  /*9990*/  STS.U16 [R226+0x21200], R235 ;  /* 0x021200ebe2007388 */ /* 0x000fe20000000400 */
[----:B0-----:R0:W-:Y:S01]  /*99a0*/  MUFU.EX2 R236, R205 ;  /* 0x000000cd00ec7308 */ /* 0x0011e20000000800 */
[----:B------:R-:W-:-:S02]  /*99b0*/  FMUL R220, R220, 1.4426950216293334961 ;  /* 0x3fb8aa3bdcdc7820 */ /* 0x000fc40000400000 */
[----:B------:R-:W-:Y:S01]  /*99c0*/  STS.U16 [R226+0x21400], R234 ;  /* 0x021400eae2007388 */ /* 0x000fe20000000400 */
[----:B0-----:R-:W-:-:S04]  /*99d0*/  FMUL R205, R208, 1.4426950216293334961 ;  /* 0x3fb8aa3bd0cd7820 */ /* 0x001fc80000400000 */
[----:B------:R0:W-:Y:S01]  /*99e0*/  MUFU.EX2 R207, R215 ;  /* 0x000000d700cf7308 */ /* 0x0001e20000000800 */
[----:B------:R2:W-:Y:S04]  /*99f0*/  STS.U16 [R226+0x21600], R244 ;  /* 0x021600f4e2007388 */ /* 0x0005e80000000400 */
[----:B------:R-:W-:Y:S04]  /*9a00*/  STS.U16 [R226+0x21800], R241 ;  /* 0x021800f1e2007388 */ /* 0x000fe80000000400 */
[----:B0-----:R-:W5:Y:S01]  /*9a10*/  LDL.LU R215, [R1+0xc0] ;  /* 0x0000c00001d77983 */ /* 0x001f620000300800 */
[----:B--2---:R-:W-:-:S02]  /*9a20*/  MOV R244, R242 ;  /* 0x000000f200f47202 */ /* 0x004fc40000000f00 */
[----:B------:R0:W-:Y:S01]  /*9a30*/  MUFU.EX2 R242, R213 ;  /* 0x000000d500f27308 */ /* 0x0001e20000000800 */
[----:B------:R2:W-:Y:S04]  /*9a40*/  STS.U16 [R226+0x21a00], R240 ;  /* 0x021a00f0e2007388 */ /* 0x0005e80000000400 */
[----:B------:R-:W5:Y:S03]  /*9a50*/  LDL.LU R214, [R1+0xc4] ;  /* 0x0000c40001d67983 */ /* 0x000f660000300800 */
[----:B------:R1:W3:Y:S01]  /*9a60*/  MUFU.EX2 R246, R220 ;  /* 0x000000dc00f67308 */ /* 0x0002e20000000800 */
[----:B0-----:R-:W5:Y:S01]  /*9a70*/  LDL.LU R213, [R1+0xc8] ;  /* 0x0000c80001d57983 */ /* 0x001f620000300800 */
[----:B--2---:R-:W-:-:S03]  /*9a80*/  MOV R240, R232 ;  /* 0x000000e800f07202 */ /* 0x004fc60000000f00 */
[----:B------:R-:W2:Y:S04]  /*9a90*/  LDL.LU R211, [R1+0xcc] ;  /* 0x0000cc0001d37983 */ /* 0x000ea80000300800 */
[----:B-1----:R-:W2:Y:S01]  /*9aa0*/  LDL.LU R220, [R1+0xb0] ;  /* 0x0000b00001dc7983 */ /* 0x002ea20000300800 */
[----:B---3--:R-:W-:-:S05]  /*9ab0*/  FMNMX R230, R230, R221, !PT ;  /* 0x000000dde6e67209 */ /* 0x008fca0007800000 */
[----:B------:R-:W-:-:S04]  /*9ac0*/  FADD R206, R206, -R230 ;  /* 0x800000e6cece7221 */ /* 0x000fc80000000000 */
[----:B------:R-:W-:Y:S02]  /*9ad0*/  FMUL R208, R206, 1.4426950216293334961 ;  /* 0x3fb8aa3bced07820 */ /* 0x000fe40000400000 */
[----:B------:R-:W-:-:S04]  /*9ae0*/  FADD R206, R210, -R230 ;  /* 0x800000e6d2ce7221 */ /* 0x000fc80000000000 */
[----:B------:R-:W-:-:S04]  /*9af0*/  FMUL R206, R206, 1.4426950216293334961 ;  /* 0x3fb8aa3bcece7820 */ /* 0x000fc80000400000 */
[----:B------:R0:W-:Y:S02]  /*9b00*/  MUFU.EX2 R232, R206 ;  /* 0x000000ce00e87308 */ /* 0x0001e40000000800 */
[----:B0-----:R-:W-:Y:S02]  /*9b10*/  FADD R206, -R230, R221 ;  /* 0x000000dde6ce7221 */ /* 0x001fe40000000100 */
[----:B------:R-:W3:Y:S04]  /*9b20*/  LDL.LU R221, [R1+0xb4] ;  /* 0x0000b40001dd7983 */ /* 0x000ee80000300800 */
[----:B------:R-:W3:Y:S04]  /*9b30*/  LDL.LU R222, [R1+0xb8] ;  /* 0x0000b80001de7983 */ /* 0x000ee80000300800 */
[----:B------:R-:W3:Y:S04]  /*9b40*/  LDL.LU R223, [R1+0xbc] ;  /* 0x0000bc0001df7983 */ /* 0x000ee80000300800 */
[----:B------:R0:W-:Y:S04]  /*9b50*/  STS.U16 [R226+0x21c00], R239 ;  /* 0x021c00efe2007388 */ /* 0x0001e80000000400 */
[----:B------:R1:W-:Y:S01]  /*9b60*/  STS.U16 [R226+0x21e00], R238 ;  /* 0x021e00eee2007388 */ /* 0x0003e20000000400 */
[----:B------:R-:W-:-:S04]  /*9b70*/  FADD R217, R217, -R229 ;  /* 0x800000e5d9d97221 */ /* 0x000fc80000000000 */
[----:B------:R-:W-:-:S04]  /*9b80*/  FMUL R217, R217, 1.4426950216293334961 ;  /* 0x3fb8aa3bd9d97820 */ /* 0x000fc80000400000 */
[----:B------:R0:W-:Y:S01]  /*9b90*/  MUFU.EX2 R241, R217 ;  /* 0x000000d900f17308 */ /* 0x0001e20000000800 */
[----:B------:R-:W-:Y:S07]  /*9ba0*/  BAR.SYNC.DEFER_BLOCKING 0x0 ;  /* 0x0000000000007b1d */ /* 0x000fee0000010000 */
[----:B------:R0:W-:Y:S01]  /*9bb0*/  MUFU.EX2 R235, R208 ;  /* 0x000000d000eb7308 */ /* 0x0001e20000000800 */
[----:B------:R-:W-:-:S07]  /*9bc0*/  FADD R224, R224, -R229 ;  /* 0x800000e5e0e07221 */ /* 0x000fce0000000000 */
[----:B------:R-:W-:Y:S01]  /*9bd0*/  MUFU.EX2 R204, R204 ;  /* 0x000000cc00cc7308 */ /* 0x000fe20000000800 */
[----:B0-----:R-:W-:Y:S02]  /*9be0*/  MOV R239, R225 ;  /* 0x000000e100ef7202 */ /* 0x001fe40000000f00 */
[----:B----4-:R-:W-:Y:S01]  /*9bf0*/  F2FP.BF16.PACK_AB R227, R243, R245 ;  /* 0x000000f5f3e3723e */ /* 0x010fe200000010ff */
[----:B------:R-:W-:Y:S01]  /*9c00*/  FMUL R206, R206, 1.4426950216293334961 ;  /* 0x3fb8aa3bcece7820 */ /* 0x000fe20000400000 */
[----:B-1----:R-:W4:Y:S04]  /*9c10*/  LDL.LU R238, [R1+0xac] ;  /* 0x0000ac0001ee7983 */ /* 0x002f280000300800 */
[----:B------:R-:W0:Y:S01]  /*9c20*/  LDSM.16.M88.4 R216, [R252+0x20000] ;  /* 0x02000000fcd8783b */ /* 0x000e220000000200 */
[----:B------:R-:W-:-:S04]  /*9c30*/  FADD R208, R209, -R230 ;  /* 0x800000e6d1d07221 */ /* 0x000fc80000000000 */
[----:B------:R-:W-:-:S04]  /*9c40*/  FMUL R208, R208, 1.4426950216293334961 ;  /* 0x3fb8aa3bd0d07820 */ /* 0x000fc80000400000 */
[----:B------:R1:W-:Y:S01]  /*9c50*/  MUFU.EX2 R234, R208 ;  /* 0x000000d000ea7308 */ /* 0x0003e20000000800 */
[----:B------:R-:W-:Y:S02]  /*9c60*/  FMUL R224, R224, 1.4426950216293334961 ;  /* 0x3fb8aa3be0e07820 */ /* 0x000fe40000400000 */
[----:B-1----:R-:W-:-:S04]  /*9c70*/  FADD R208, R212, -R230 ;  /* 0x800000e6d4d07221 */ /* 0x002fc80000000000 */
[----:B------:R-:W-:Y:S01]  /*9c80*/  FMUL R208, R208, 1.4426950216293334961 ;  /* 0x3fb8aa3bd0d07820 */ /* 0x000fe20000400000 */
[----:B------:R1:W-:Y:S01]  /*9c90*/  MUFU.EX2 R237, R224 ;  /* 0x000000e000ed7308 */ /* 0x0003e20000000800 */
[----:B------:R-:W-:Y:S02]  /*9ca0*/  F2FP.BF16.PACK_AB R225, R246, R247 ;  /* 0x000000f7f6e1723e */ /* 0x000fe400000010ff */
[----:B------:R-:W-:-:S05]  /*9cb0*/  F2FP.BF16.PACK_AB R226, R7, R244 ;  /* 0x000000f407e2723e */ /* 0x000fca00000010ff */
[----:B------:R-:W-:Y:S01]  /*9cc0*/  MUFU.EX2 R233, R208 ;  /* 0x000000d000e97308 */ /* 0x000fe20000000800 */
[----:B-1----:R-:W-:-:S07]  /*9cd0*/  F2FP.BF16.PACK_AB R224, R239, R240 ;  /* 0x000000f0efe0723e */ /* 0x002fce00000010ff */
[----:B------:R-:W1:Y:S08]  /*9ce0*/  MUFU.EX2 R205, R205 ;  /* 0x000000cd00cd7308 */ /* 0x000e700000000800 */
[----:B------:R-:W0:Y:S01]  /*9cf0*/  MUFU.EX2 R206, R206 ;  /* 0x000000ce00ce7308 */ /* 0x000e220000000800 */
[C---:B-1----:R-:W-:Y:S02]  /*9d00*/  FMUL R120, R205.reuse, R120 ;  /* 0x00000078cd787220 */ /* 0x042fe40000400000 */
[----:B------:R-:W-:-:S02]  /*9d10*/  FMUL R121, R205, R121 ;  /* 0x00000079cd797220 */ /* 0x000fc40000400000 */
[C---:B-----5:R-:W-:Y:S02]  /*9d20*/  FMUL R208, R207.reuse, R215 ;  /* 0x000000d7cfd07220 */ /* 0x060fe40000400000 */
[C---:B------:R-:W-:Y:S02]  /*9d30*/  FMUL R209, R207.reuse, R214 ;  /* 0x000000d6cfd17220 */ /* 0x040fe40000400000 */
[C---:B------:R-:W-:Y:S02]  /*9d40*/  FMUL R210, R204.reuse, R213 ;  /* 0x000000d5ccd27220 */ /* 0x040fe40000400000 */
[----:B--2---:R-:W-:Y:S02]  /*9d50*/  FMUL R211, R204, R211 ;  /* 0x000000d3ccd37220 */ /* 0x004fe40000400000 */
[----:B------:R-:W-:-:S05]  /*9d60*/  FMUL R220, R207, R220 ;  /* 0x000000dccfdc7220 */ /* 0x000fca0000400000 */
[----:B0-----:R-:W-:Y:S01]  /*9d70*/  HMMA.16816.F32.BF16 R212, R224, R216, R208 ;  /* 0x000000d8e0d4723c */ /* 0x001fe200000418d0 */
[C---:B------:R-:W-:Y:S02]  /*9d80*/  FMUL R122, R206.reuse, R122 ;  /* 0x0000007ace7a7220 */ /* 0x040fe40000400000 */
[----:B------:R-:W-:-:S04]  /*9d90*/  FMUL R123, R206, R123 ;  /* 0x0000007bce7b7220 */ /* 0x000fc80000400000 */
[----:B------:R-:W-:Y:S02]  /*9da0*/  F2FP.BF16.PACK_AB R208, R241, R242 ;  /* 0x000000f2f1d0723e */ /* 0x000fe400000010ff */
[----:B------:R-:W-:Y:S02]  /*9db0*/  F2FP.BF16.PACK_AB R209, R232, R235 ;  /* 0x000000ebe8d1723e */ /* 0x000fe400000010ff */
[----:B------:R-:W-:Y:S02]  /*9dc0*/  F2FP.BF16.PACK_AB R210, R236, R237 ;  /* 0x000000edecd2723e */ /* 0x000fe400000010ff */
[----:B------:R-:W-:Y:S01]  /*9dd0*/  F2FP.BF16.PACK_AB R211, R233, R234 ;  /* 0x000000eae9d3723e */ /* 0x000fe200000010ff */
[C---:B------:R-:W-:Y:S02]  /*9de0*/  FMUL R116, R205.reuse, R116 ;  /* 0x00000074cd747220 */ /* 0x040fe40000400000 */
[----:B------:R-:W-:Y:S02]  /*9df0*/  FMUL R117, R205, R117 ;  /* 0x00000075cd757220 */ /* 0x000fe40000400000 */
[----:B------:R-:W-:-:S02]  /*9e00*/  FMUL R118, R206, R118 ;  /* 0x00000076ce767220 */ /* 0x000fc40000400000 */
[C---:B------:R-:W-:Y:S01]  /*9e10*/  HMMA.16816.F32.BF16 R120, R208.reuse, R216, R120 ;  /* 0x000000d8d078723c */ /* 0x040fe20000041878 */
[----:B------:R-:W-:Y:S02]  /*9e20*/  FMUL R119, R206, R119 ;  /* 0x00000077ce777220 */ /* 0x000fe40000400000 */
[----:B------:R-:W-:Y:S04]  /*9e30*/  STL.64 [R1+0xc0], R212 ;  /* 0x0000c0d401007387 */ /* 0x000fe80000100a00 */
[----:B------:R-:W-:Y:S04]  /*9e40*/  STL.64 [R1+0xc8], R214 ;  /* 0x0000c8d601007387 */ /* 0x000fe80000100a00 */
[----:B------:R-:W2:Y:S04]  /*9e50*/  LDL.LU R216, [R1+0xa0] ;  /* 0x0000a00001d87983 */ /* 0x000ea80000300800 */
[----:B------:R-:W5:Y:S01]  /*9e60*/  LDL.LU R217, [R1+0xa4] ;  /* 0x0000a40001d97983 */ /* 0x000f620000300800 */
[----:B------:R-:W-:Y:S03]  /*9e70*/  HMMA.16816.F32.BF16 R116, R208, R218, R116 ;  /* 0x000000dad074723c */ /* 0x000fe60000041874 */
[----:B------:R-:W0:Y:S01]  /*9e80*/  LDSM.16.M88.4 R212, [R252+0x20200] ;  /* 0x02020000fcd4783b */ /* 0x000e220000000200 */
[----:B---3--:R-:W-:-:S02]  /*9e90*/  FMUL R221, R207, R221 ;  /* 0x000000ddcfdd7220 */ /* 0x008fc40000400000 */
[C---:B------:R-:W-:Y:S02]  /*9ea0*/  FMUL R222, R204.reuse, R222 ;  /* 0x000000deccde7220 */ /* 0x040fe40000400000 */
[----:B------:R-:W-:-:S07]  /*9eb0*/  FMUL R223, R204, R223 ;  /* 0x000000dfccdf7220 */ /* 0x000fce0000400000 */
[----:B------:R-:W-:Y:S11]  /*9ec0*/  HMMA.16816.F32.BF16 R220, R224, R218, R220 ;  /* 0x000000dae0dc723c */ /* 0x000ff600000418dc */
[----:B------:R-:W-:Y:S11]  /*9ed0*/  @!UPT UIADD3 URZ, URZ, URZ, URZ ;  /* 0x0000003f3f3ff290 */ /* 0x000ff6000fffe03f */
[----:B------:R-:W-:Y:S01]  /*9ee0*/  @!UPT UIADD3 URZ, URZ, URZ, URZ ;  /* 0x0000003f3f3ff290 */ /* 0x000fe2000fffe03f */
[----:B------:R1:W-:Y:S04]  /*9ef0*/  STL.64 [R1+0xb0], R220 ;  /* 0x0000b0dc01007387 */ /* 0x0003e80000100a00 */
[----:B------:R3:W-:Y:S04]  /*9f00*/  STL.64 [R1+0xb8], R222 ;  /* 0x0000b8de01007387 */ /* 0x0007e80000100a00 */
[----:B-1----:R-:W4:Y:S04]  /*9f10*/  LDL.LU R220, [R1+0x90] ;  /* 0x0000900001dc7983 */ /* 0x002f280000300800 */
[----:B------:R-:W4:Y:S04]  /*9f20*/  LDL.LU R221, [R1+0x94] ;  /* 0x0000940001dd7983 */ /* 0x000f280000300800 */
[----:B---3--:R-:W3:Y:S04]  /*9f30*/  LDL.LU R222, [R1+0x98] ;  /* 0x0000980001de7983 */ /* 0x008ee80000300800 */
[----:B------:R-:W3:Y:S04]  /*9f40*/  LDL.LU R223, [R1+0x9c] ;  /* 0x00009c0001df7983 */ /* 0x000ee80000300800 */
[----:B------:R-:W3:Y:S01]  /*9f50*/  LDL.LU R219, [R1+0xa8] ;  /* 0x0000a80001db7983 */ /* 0x000ee20000300800 */
[----:B------:R-:W-:-:S02]  /*9f60*/  FMUL R112, R205, R112 ;  /* 0x00000070cd707220 */ /* 0x000fc40000400000 */
[C---:B------:R-:W-:Y:S02]  /*9f70*/  FMUL R113, R205.reuse, R113 ;  /* 0x00000071cd717220 */ /* 0x040fe40000400000 */
[C---:B------:R-:W-:Y:S02]  /*9f80*/  FMUL R114, R206.reuse, R114 ;  /* 0x00000072ce727220 */ /* 0x040fe40000400000 */
[C---:B------:R-:W-:Y:S02]  /*9f90*/  FMUL R115, R206.reuse, R115 ;  /* 0x00000073ce737220 */ /* 0x040fe40000400000 */
[C---:B------:R-:W-:Y:S02]  /*9fa0*/  FMUL R108, R205.reuse, R108 ;  /* 0x0000006ccd6c7220 */ /* 0x040fe40000400000 */
[----:B------:R-:W-:Y:S02]  /*9fb0*/  FMUL R109, R205, R109 ;  /* 0x0000006dcd6d7220 */ /* 0x000fe40000400000 */
[C---:B------:R-:W-:Y:S01]  /*9fc0*/  FMUL R110, R206.reuse, R110 ;  /* 0x0000006ece6e7220 */ /* 0x040fe20000400000 */
[----:B0-----:R-:W-:Y:S01]  /*9fd0*/  HMMA.16816.F32.BF16 R112, R208, R212, R112 ;  /* 0x000000d4d070723c */ /* 0x001fe20000041870 */
[----:B------:R-:W-:-:S07]  /*9fe0*/  FMUL R111, R206, R111 ;  /* 0x0000006fce6f7220 */ /* 0x000fce0000400000 */
[----:B------:R-:W-:Y:S01]  /*9ff0*/  HMMA.16816.F32.BF16 R108, R208, R214, R108 ;  /* 0x000000d6d06c723c */ /* 0x000fe2000004186c */
[C---:B--2---:R-:W-:Y:S02]  /*a000*/  FMUL R216, R207.reuse, R216 ;  /* 0x000000d8cfd87220 */ /* 0x044fe40000400000 */
[C---:B-----5:R-:W-:Y:S02]  /*a010*/  FMUL R217, R207.reuse, R217 ;  /* 0x000000d9cfd97220 */ /* 0x060fe40000400000 */
[C---:B----4-:R-:W-:Y:S02]  /*a020*/  FMUL R220, R207.reuse, R220 ;  /* 0x000000dccfdc7220 */ /* 0x050fe40000400000 */
[----:B------:R-:W-:Y:S02]  /*a030*/  FMUL R221, R207, R221 ;  /* 0x000000ddcfdd7220 */ /* 0x000fe40000400000 */
[C---:B---3--:R-:W-:Y:S02]  /*a040*/  FMUL R222, R204.reuse, R222 ;  /* 0x000000deccde7220 */ /* 0x048fe40000400000 */
[----:B------:R-:W-:-:S02]  /*a050*/  FMUL R218, R204, R219 ;  /* 0x000000dbccda7220 */ /* 0x000fc40000400000 */
[C---:B------:R-:W-:Y:S02]  /*a060*/  FMUL R219, R204.reuse, R238 ;  /* 0x000000eeccdb7220 */ /* 0x040fe40000400000 */
[----:B------:R-:W-:Y:S01]  /*a070*/  FMUL R223, R204, R223 ;  /* 0x000000dfccdf7220 */ /* 0x000fe20000400000 */
[----:B------:R-:W2:Y:S04]  /*a080*/  LDL.LU R238, [R1+0x8c] ;  /* 0x00008c0001ee7983 */ /* 0x000ea80000300800 */
[C---:B------:R-:W-:Y:S08]  /*a090*/  HMMA.16816.F32.BF16 R216, R224.reuse, R212, R216 ;  /* 0x000000d4e0d8723c */ /* 0x040ff000000418d8 */
[----:B------:R-:W-:Y:S11]  /*a0a0*/  HMMA.16816.F32.BF16 R220, R224, R214, R220 ;  /* 0x000000d6e0dc723c */ /* 0x000ff600000418dc */
[----:B------:R-:W-:Y:S04]  /*a0b0*/  @!UPT UIADD3 URZ, URZ, URZ, URZ ;  /* 0x0000003f3f3ff290 */ /* 0x000fe8000fffe03f */
[----:B------:R-:W-:Y:S04]  /*a0c0*/  STL.64 [R1+0xa0], R216 ;  /* 0x0000a0d801007387 */ /* 0x000fe80000100a00 */
[----:B------:R-:W-:Y:S04]  /*a0d0*/  STL.64 [R1+0xa8], R218 ;  /* 0x0000a8da01007387 */ /* 0x000fe80000100a00 */
[----:B------:R-:W3:Y:S04]  /*a0e0*/  LDL.LU R212, [R1+0x80] ;  /* 0x0000800001d47983 */ /* 0x000ee80000300800 */
[----:B------:R-:W4:Y:S04]  /*a0f0*/  LDL.LU R213, [R1+0x84] ;  /* 0x0000840001d57983 */ /* 0x000f280000300800 */
[----:B------:R0:W-:Y:S04]  /*a100*/  STL.64 [R1+0x90], R220 ;  /* 0x000090dc01007387 */ /* 0x0001e80000100a00 */
[----:B------:R1:W-:Y:S04]  /*a110*/  STL.64 [R1+0x98], R222 ;  /* 0x000098de01007387 */ /* 0x0003e80000100a00 */
[----:B------:R-:W5:Y:S04]  /*a120*/  LDSM.16.M88.4 R216, [R252+0x20400] ;  /* 0x02040000fcd8783b */ /* 0x000f680000000200 */
[----:B0-----:R-:W2:Y:S04]  /*a130*/  LDL.LU R220, [R1+0x70] ;  /* 0x0000700001dc7983 */ /* 0x001ea80000300800 */
[----:B------:R-:W2:Y:S04]  /*a140*/  LDL.LU R221, [R1+0x74] ;  /* 0x0000740001dd7983 */ /* 0x000ea80000300800 */
[----:B-1----:R-:W2:Y:S04]  /*a150*/  LDL.LU R222, [R1+0x78] ;  /* 0x0000780001de7983 */ /* 0x002ea80000300800 */
[----:B------:R-:W2:Y:S04]  /*a160*/  LDL.LU R223, [R1+0x7c] ;  /* 0x00007c0001df7983 */ /* 0x000ea80000300800 */
[----:B------:R-:W2:Y:S01]  /*a170*/  LDL.LU R215, [R1+0x88] ;  /* 0x0000880001d77983 */ /* 0x000ea20000300800 */
[----:B------:R-:W-:-:S02]  /*a180*/  FMUL R104, R205, R104 ;  /* 0x00000068cd687220 */ /* 0x000fc40000400000 */
[C---:B------:R-:W-:Y:S02]  /*a190*/  FMUL R105, R205.reuse, R105 ;  /* 0x00000069cd697220 */ /* 0x040fe40000400000 */
[C---:B------:R-:W-:Y:S02]  /*a1a0*/  FMUL R106, R206.reuse, R106 ;  /* 0x0000006ace6a7220 */ /* 0x040fe40000400000 */
[C---:B------:R-:W-:Y:S02]  /*a1b0*/  FMUL R107, R206.reuse, R107 ;  /* 0x0000006bce6b7220 */ /* 0x040fe40000400000 */
[C---:B------:R-:W-:Y:S02]  /*a1c0*/  FMUL R100, R205.reuse, R100 ;  /* 0x00000064cd647220 */ /* 0x040fe40000400000 */
[----:B------:R-:W-:Y:S02]  /*a1d0*/  FMUL R101, R205, R101 ;  /* 0x00000065cd657220 */ /* 0x000fe40000400000 */
[----:B------:R-:W-:-:S02]  /*a1e0*/  FMUL R102, R206, R102 ;  /* 0x00000066ce667220 */ /* 0x000fc40000400000 */
[----:B------:R-:W-:Y:S01]  /*a1f0*/  FMUL R103, R206, R103 ;  /* 0x00000067ce677220 */ /* 0x000fe20000400000 */
[C---:B-----5:R-:W-:Y:S08]  /*a200*/  HMMA.16816.F32.BF16 R104, R208.reuse, R216, R104 ;  /* 0x000000d8d068723c */ /* 0x060ff00000041868 */
[----:B------:R-:W-:Y:S01]  /*a210*/  HMMA.16816.F32.BF16 R100, R208, R218, R100 ;  /* 0x000000dad064723c */ /* 0x000fe20000041864 */
[----:B---3--:R-:W-:-:S02]  /*a220*/  FMUL R212, R207, R212 ;  /* 0x000000d4cfd47220 */ /* 0x008fc40000400000 */
[C---:B----4-:R-:W-:Y:S02]  /*a230*/  FMUL R213, R207.reuse, R213 ;  /* 0x000000d5cfd57220 */ /* 0x050fe40000400000 */
[C---:B--2---:R-:W-:Y:S02]  /*a240*/  FMUL R220, R207.reuse, R220 ;  /* 0x000000dccfdc7220 */ /* 0x044fe40000400000 */
[----:B------:R-:W-:Y:S02]  /*a250*/  FMUL R221, R207, R221 ;  /* 0x000000ddcfdd7220 */ /* 0x000fe40000400000 */
[C---:B------:R-:W-:Y:S02]  /*a260*/  FMUL R222, R204.reuse, R222 ;  /* 0x000000deccde7220 */ /* 0x040fe40000400000 */
[C---:B------:R-:W-:Y:S02]  /*a270*/  FMUL R214, R204.reuse, R215 ;  /* 0x000000d7ccd67220 */ /* 0x040fe40000400000 */
[----:B------:R-:W-:-:S02]  /*a280*/  FMUL R215, R204, R238 ;  /* 0x000000eeccd77220 */ /* 0x000fc40000400000 */
        /* <DEDUP_REMOVED lines=52> */
[----:B------:R-:W-:Y:S02]  /*a5d0*/  FMUL R89, R205, R89 ;  /* 0x00000059cd597220 */ /* 0x000fe40000400000 */
[C---:B------:R-:W-:Y:S02]  /*a5e0*/  FMUL R90, R206.reuse, R90 ;  /* 0x0000005ace5a7220 */ /* 0x040fe40000400000 */
[----:B------:R-:W-:-:S07]  /*a5f0*/  FMUL R91, R206, R91 ;  /* 0x0000005bce5b7220 */ /* 0x000fce0000400000 */
[----:B-----5:R-:W-:Y:S01]  /*a600*/  HMMA.16816.F32.BF16 R88, R208, R216, R88 ;  /* 0x000000d8d058723c */ /* 0x020fe20000041858 */
[C---:B---3--:R-:W-:Y:S02]  /*a610*/  FMUL R212, R207.reuse, R212 ;  /* 0x000000d4cfd47220 */ /* 0x048fe40000400000 */
[C---:B----4-:R-:W-:Y:S02]  /*a620*/  FMUL R213, R207.reuse, R213 ;  /* 0x000000d5cfd57220 */ /* 0x050fe40000400000 */
[C---:B--2---:R-:W-:Y:S02]  /*a630*/  FMUL R220, R207.reuse, R220 ;  /* 0x000000dccfdc7220 */ /* 0x044fe40000400000 */
[----:B------:R-:W-:Y:S02]  /*a640*/  FMUL R221, R207, R221 ;  /* 0x000000ddcfdd7220 */ /* 0x000fe40000400000 */
[C---:B------:R-:W-:Y:S02]  /*a650*/  FMUL R222, R204.reuse, R222 ;  /* 0x000000deccde7220 */ /* 0x040fe40000400000 */
        /* <DEDUP_REMOVED lines=11> */
[----:B------:R-:W-:Y:S04]  /*a710*/  STL.64 [R1+0x30], R220 ;  /* 0x000030dc01007387 */ /* 0x000fe80000100a00 */
[----:B------:R0:W-:Y:S04]  /*a720*/  STL.64 [R1+0x38], R222 ;  /* 0x000038de01007387 */ /* 0x0001e80000100a00 */
[----:B------:R-:W1:Y:S04]  /*a730*/  LDSM.16.M88.4 R212, [R252+0x20a00] ;  /* 0x020a0000fcd4783b */ /* 0x000e680000000200 */
[----:B0-----:R-:W5:Y:S01]  /*a740*/  LDL.LU R223, [R1+0x28] ;  /* 0x0000280001df7983 */ /* 0x001f620000300800 */
[----:B------:R-:W-:-:S02]  /*a750*/  FMUL R84, R205, R84 ;  /* 0x00000054cd547220 */ /* 0x000fc40000400000 */
[----:B------:R-:W-:Y:S02]  /*a760*/  FMUL R85, R205, R85 ;  /* 0x00000055cd557220 */ /* 0x000fe40000400000 */
[C---:B------:R-:W-:Y:S02]  /*a770*/  FMUL R86, R206.reuse, R86 ;  /* 0x00000056ce567220 */ /* 0x040fe40000400000 */
[----:B------:R-:W-:-:S07]  /*a780*/  FMUL R87, R206, R87 ;  /* 0x00000057ce577220 */ /* 0x000fce0000400000 */
[----:B------:R-:W-:Y:S01]  /*a790*/  HMMA.16816.F32.BF16 R84, R208, R218, R84 ;  /* 0x000000dad054723c */ /* 0x000fe20000041854 */
[C---:B------:R-:W-:Y:S02]  /*a7a0*/  FMUL R80, R205.reuse, R80 ;  /* 0x00000050cd507220 */ /* 0x040fe40000400000 */
[----:B------:R-:W-:Y:S02]  /*a7b0*/  FMUL R81, R205, R81 ;  /* 0x00000051cd517220 */ /* 0x000fe40000400000 */
[C---:B------:R-:W-:Y:S02]  /*a7c0*/  FMUL R82, R206.reuse, R82 ;  /* 0x00000052ce527220 */ /* 0x040fe40000400000 */
[----:B------:R-:W-:Y:S02]  /*a7d0*/  FMUL R83, R206, R83 ;  /* 0x00000053ce537220 */ /* 0x000fe40000400000 */
[C---:B------:R-:W-:Y:S02]  /*a7e0*/  FMUL R248, R207.reuse, R248 ;  /* 0x000000f8cff87220 */ /* 0x040fe40000400000 */
[----:B------:R-:W-:-:S02]  /*a7f0*/  FMUL R249, R207, R249 ;  /* 0x000000f9cff97220 */ /* 0x000fc40000400000 */
        /* <DEDUP_REMOVED lines=21> */
[----:B------:R-:W-:Y:S01]  /*a950*/  FMUL R71, R206, R71 ;  /* 0x00000047ce477220 */ /* 0x000fe20000400000 */
[----:B-1----:R-:W-:Y:S08]  /*a960*/  HMMA.16816.F32.BF16 R80, R208, R212, R80 ;  /* 0x000000d4d050723c */ /* 0x002ff00000041850 */
[-C--:B------:R-:W-:Y:S08]  /*a970*/  HMMA.16816.F32.BF16 R248, R224, R214.reuse, R248 ;  /* 0x000000d6e0f8723c */ /* 0x080ff000000418f8 */
[----:B------:R-:W-:Y:S01]  /*a980*/  HMMA.16816.F32.BF16 R76, R208, R214, R76 ;  /* 0x000000d6d04c723c */ /* 0x000fe2000004184c */
[----:B------:R-:W-:-:S02]  /*a990*/  FMUL R192, R207, R192 ;  /* 0x000000c0cfc07220 */ /* 0x000fc40000400000 */
[----:B------:R-:W-:Y:S02]  /*a9a0*/  FMUL R193, R207, R193 ;  /* 0x000000c1cfc17220 */ /* 0x000fe40000400000 */
[C---:B------:R-:W-:Y:S02]  /*a9b0*/  FMUL R194, R204.reuse, R194 ;  /* 0x000000c2ccc27220 */ /* 0x040fe40000400000 */
[----:B------:R-:W-:Y:S02]  /*a9c0*/  FMUL R195, R204, R195 ;  /* 0x000000c3ccc37220 */ /* 0x000fe40000400000 */
[C---:B------:R-:W-:Y:S02]  /*a9d0*/  FMUL R64, R205.reuse, R64 ;  /* 0x00000040cd407220 */ /* 0x040fe40000400000 */
[----:B------:R-:W-:Y:S02]  /*a9e0*/  FMUL R65, R205, R65 ;  /* 0x00000041cd417220 */ /* 0x000fe40000400000 */
        /* <DEDUP_REMOVED lines=19> */
[C---:B--2---:R-:W-:Y:S02]  /*ab20*/  FMUL R219, R204.reuse, R238 ;  /* 0x000000eeccdb7220 */ /* 0x044fe40000400000 */
[----:B------:R-:W2:Y:S01]  /*ab30*/  LDL.LU R238, [R1+0xc] ;  /* 0x00000c0001ee7983 */ /* 0x000ea20000300800 */
[C---:B---3--:R-:W-:Y:S02]  /*ab40*/  FMUL R216, R207.reuse, R216 ;  /* 0x000000d8cfd87220 */ /* 0x048fe40000400000 */
[C---:B----4-:R-:W-:Y:S02]  /*ab50*/  FMUL R217, R207.reuse, R217 ;  /* 0x000000d9cfd97220 */ /* 0x050fe40000400000 */
[C---:B-----5:R-:W-:Y:S02]  /*ab60*/  FMUL R218, R204.reuse, R223 ;  /* 0x000000dfccda7220 */ /* 0x060fe40000400000 */
[----:B------:R-:W-:Y:S01]  /*ab70*/  FMUL R181, R207, R181 ;  /* 0x000000b5cfb57220 */ /* 0x000fe20000400000 */
[----:B------:R-:W-:Y:S04]  /*ab80*/  LDSM.16.M88.4 R220, [R252+0x21a00] ;  /* 0x021a0000fcdc783b */ /* 0x000fe80000000200 */
[----:B------:R-:W-:Y:S01]  /*ab90*/  HMMA.16816.F32.BF16 R216, R224, R212, R216 ;  /* 0x000000d4e0d8723c */ /* 0x000fe200000418d8 */
[----:B------:R-:W-:Y:S11]  /*aba0*/  LDSM.16.M88.4 R212, [R252+0x20e00] ;  /* 0x020e0000fcd4783b */ /* 0x000ff60000000200 */
[----:B------:R-:W-:Y:S11]  /*abb0*/  @!UPT UIADD3 URZ, URZ, URZ, URZ ;  /* 0x0000003f3f3ff290 */ /* 0x000ff6000fffe03f */
[----:B------:R-:W-:Y:S04]  /*abc0*/  STL.64 [R1+0x20], R216 ;  /* 0x000020d801007387 */ /* 0x000fe80000100a00 */
[----:B------:R-:W-:Y:S04]  /*abd0*/  STL.64 [R1+0x28], R218 ;  /* 0x000028da01007387 */ /* 0x000fe80000100a00 */
[----:B------:R-:W0:Y:S01]  /*abe0*/  LDSM.16.M88.4 R216, [R252+0x20c00] ;  /* 0x020c0000fcd8783b */ /* 0x000e220000000200 */
[C---:B------:R-:W-:Y:S02]  /*abf0*/  FMUL R182, R204.reuse, R182 ;  /* 0x000000b6ccb67220 */ /* 0x040fe40000400000 */
[----:B------:R-:W-:-:S02]  /*ac00*/  FMUL R183, R204, R183 ;  /* 0x000000b7ccb77220 */ /* 0x000fc40000400000 */
[C---:B------:R-:W-:Y:S01]  /*ac10*/  FMUL R52, R205.reuse, R52 ;  /* 0x00000034cd347220 */ /* 0x040fe20000400000 */
[-C--:B0-----:R-:W-:Y:S08]  /*ac20*/  HMMA.16816.F32.BF16 R200, R224, R216.reuse, R200 ;  /* 0x000000d8e0c8723c */ /* 0x081ff000000418c8 */
[----:B------:R-:W-:Y:S08]  /*ac30*/  HMMA.16816.F32.BF16 R72, R208, R216, R72 ;  /* 0x000000d8d048723c */ /* 0x000ff00000041848 */
[-C--:B------:R-:W-:Y:S08]  /*ac40*/  HMMA.16816.F32.BF16 R196, R224, R218.reuse, R196 ;  /* 0x000000dae0c4723c */ /* 0x080ff000000418c4 */
[----:B------:R-:W-:Y:S01]  /*ac50*/  HMMA.16816.F32.BF16 R68, R208, R218, R68 ;  /* 0x000000dad044723c */ /* 0x000fe20000041844 */
[----:B------:R-:W0:Y:S01]  /*ac60*/  LDSM.16.M88.4 R216, [R252+0x21000] ;  /* 0x02100000fcd8783b */ /* 0x000e220000000200 */
[----:B------:R-:W-:-:S02]  /*ac70*/  FMUL R53, R205, R53 ;  /* 0x00000035cd357220 */ /* 0x000fc40000400000 */
[C---:B------:R-:W-:Y:S02]  /*ac80*/  FMUL R54, R206.reuse, R54 ;  /* 0x00000036ce367220 */ /* 0x040fe40000400000 */
[----:B------:R-:W-:Y:S02]  /*ac90*/  FMUL R55, R206, R55 ;  /* 0x00000037ce377220 */ /* 0x000fe40000400000 */
[-C--:B------:R-:W-:Y:S08]  /*aca0*/  HMMA.16816.F32.BF16 R192, R224, R212.reuse, R192 ;  /* 0x000000d4e0c0723c */ /* 0x080ff000000418c0 */
[----:B------:R-:W-:Y:S08]  /*acb0*/  HMMA.16816.F32.BF16 R64, R208, R212, R64 ;  /* 0x000000d4d040723c */ /* 0x000ff00000041840 */
[-C--:B------:R-:W-:Y:S08]  /*acc0*/  HMMA.16816.F32.BF16 R188, R224, R214.reuse, R188 ;  /* 0x000000d6e0bc723c */ /* 0x080ff000000418bc */
[----:B------:R-:W-:Y:S01]  /*acd0*/  HMMA.16816.F32.BF16 R60, R208, R214, R60 ;  /* 0x000000d6d03c723c */ /* 0x000fe2000004183c */
[----:B------:R-:W1:Y:S07]  /*ace0*/  LDSM.16.M88.4 R212, [R252+0x21200] ;  /* 0x02120000fcd4783b */ /* 0x000e6e0000000200 */
[-C--:B0-----:R-:W-:Y:S08]  /*acf0*/  HMMA.16816.F32.BF16 R184, R224, R216.reuse, R184 ;  /* 0x000000d8e0b8723c */ /* 0x081ff000000418b8 */
[----:B------:R-:W-:Y:S08]  /*ad00*/  HMMA.16816.F32.BF16 R56, R208, R216, R56 ;  /* 0x000000d8d038723c */ /* 0x000ff00000041838 */
[-C--:B------:R-:W-:Y:S08]  /*ad10*/  HMMA.16816.F32.BF16 R180, R224, R218.reuse, R180 ;  /* 0x000000dae0b4723c */ /* 0x080ff000000418b4 */
[----:B------:R-:W-:Y:S01]  /*ad20*/  HMMA.16816.F32.BF16 R52, R208, R218, R52 ;  /* 0x000000dad034723c */ /* 0x000fe20000041834 */
[----:B------:R-:W0:Y:S01]  /*ad30*/  LDSM.16.M88.4 R216, [R252+0x21400] ;  /* 0x02140000fcd8783b */ /* 0x000e220000000200 */
        /* <DEDUP_REMOVED lines=31> */
[----:B------:R-:W-:Y:S01]  /*af30*/  FMUL R39, R206, R39 ;  /* 0x00000027ce277220 */ /* 0x000fe20000400000 */
[-C--:B-1----:R-:W-:Y:S08]  /*af40*/  HMMA.16816.F32.BF16 R176, R224, R212.reuse, R176 ;  /* 0x000000d4e0b0723c */ /* 0x082ff000000418b0 */
        /* <DEDUP_REMOVED lines=45> */
[----:B------:R-:W-:Y:S07]  /*b220*/  LDSM.16.M88.4 R212, [R252+0x21e00] ;  /* 0x021e0000fcd4783b */ /* 0x000fee0000000200 */
[-C--:B0-----:R-:W-:Y:S08]  /*b230*/  HMMA.16816.F32.BF16 R152, R224, R216.reuse, R152 ;  /* 0x000000d8e098723c */ /* 0x081ff00000041898 */
[----:B------:R-:W-:Y:S08]  /*b240*/  HMMA.16816.F32.BF16 R24, R208, R216, R24 ;  /* 0x000000d8d018723c */ /* 0x000ff00000041818 */
[-C--:B------:R-:W-:Y:S08]  /*b250*/  HMMA.16816.F32.BF16 R148, R224, R218.reuse, R148 ;  /* 0x000000dae094723c */ /* 0x080ff00000041894 */
[----:B------:R-:W-:Y:S01]  /*b260*/  HMMA.16816.F32.BF16 R20, R208, R218, R20 ;  /* 0x000000dad014723c */ /* 0x000fe20000041814 */
[----:B------:R-:W0:Y:S01]  /*b270*/  LDSM.16.M88.4 R216, [R252+0x21c00] ;  /* 0x021c0000fcd8783b */ /* 0x000e220000000200 */
[----:B------:R-:W-:-:S02]  /*b280*/  FMUL R144, R207, R144 ;  /* 0x00000090cf907220 */ /* 0x000fc40000400000 */
[C---:B------:R-:W-:Y:S02]  /*b290*/  FMUL R145, R207.reuse, R145 ;  /* 0x00000091cf917220 */ /* 0x040fe40000400000 */
[C---:B------:R-:W-:Y:S02]  /*b2a0*/  FMUL R140, R207.reuse, R140 ;  /* 0x0000008ccf8c7220 */ /* 0x040fe40000400000 */
[----:B------:R-:W-:Y:S02]  /*b2b0*/  FMUL R141, R207, R141 ;  /* 0x0000008dcf8d7220 */ /* 0x000fe40000400000 */
[C---:B------:R-:W-:Y:S02]  /*b2c0*/  FMUL R146, R204.reuse, R146 ;  /* 0x00000092cc927220 */ /* 0x040fe40000400000 */
[C---:B------:R-:W-:Y:S02]  /*b2d0*/  FMUL R147, R204.reuse, R147 ;  /* 0x00000093cc937220 */ /* 0x040fe40000400000 */
[----:B------:R-:W-:-:S02]  /*b2e0*/  FMUL R142, R204, R142 ;  /* 0x0000008ecc8e7220 */ /* 0x000fc40000400000 */
[C---:B------:R-:W-:Y:S02]  /*b2f0*/  FMUL R143, R204.reuse, R143 ;  /* 0x0000008fcc8f7220 */ /* 0x040fe40000400000 */
[C---:B------:R-:W-:Y:S02]  /*b300*/  FMUL R136, R207.reuse, R136 ;  /* 0x00000088cf887220 */ /* 0x040fe40000400000 */
[C---:B------:R-:W-:Y:S02]  /*b310*/  FMUL R137, R207.reuse, R137 ;  /* 0x00000089cf897220 */ /* 0x040fe40000400000 */
[C---:B------:R-:W-:Y:S02]  /*b320*/  FMUL R138, R204.reuse, R138 ;  /* 0x0000008acc8a7220 */ /* 0x040fe40000400000 */
[----:B------:R-:W-:Y:S02]  /*b330*/  FMUL R139, R204, R139 ;  /* 0x0000008bcc8b7220 */ /* 0x000fe40000400000 */
        /* <DEDUP_REMOVED lines=9> */
[----:B------:R-:W-:Y:S02]  /*b3d0*/  FMUL R125, R207, R125 ;  /* 0x0000007dcf7d7220 */ /* 0x000fe40000400000 */
[C---:B------:R-:W-:Y:S02]  /*b3e0*/  FMUL R126, R204.reuse, R126 ;  /* 0x0000007ecc7e7220 */ /* 0x040fe40000400000 */
[----:B------:R-:W-:Y:S01]  /*b3f0*/  FMUL R127, R204, R127 ;  /* 0x0000007fcc7f7220 */ /* 0x000fe20000400000 */
[C---:B------:R-:W-:Y:S08]  /*b400*/  HMMA.16816.F32.BF16 R144, R224.reuse, R220, R144 ;  /* 0x000000dce090723c */ /* 0x040ff00000041890 */
[C---:B------:R-:W-:Y:S08]  /*b410*/  HMMA.16816.F32.BF16 R140, R224.reuse, R222, R140 ;  /* 0x000000dee08c723c */ /* 0x040ff0000004188c */
[C---:B0-----:R-:W-:Y:S08]  /*b420*/  HMMA.16816.F32.BF16 R136, R224.reuse, R216, R136 ;  /* 0x000000d8e088723c */ /* 0x041ff00000041888 */
[C---:B------:R-:W-:Y:S08]  /*b430*/  HMMA.16816.F32.BF16 R132, R224.reuse, R218, R132 ;  /* 0x000000dae084723c */ /* 0x040ff00000041884 */
[C---:B------:R-:W-:Y:S08]  /*b440*/  HMMA.16816.F32.BF16 R128, R224.reuse, R212, R128 ;  /* 0x000000d4e080723c */ /* 0x040ff00000041880 */
[----:B------:R-:W-:Y:S01]  /*b450*/  HMMA.16816.F32.BF16 R124, R224, R214, R124 ;  /* 0x000000d6e07c723c */ /* 0x000fe2000004187c */
[----:B------:R-:W3:Y:S04]  /*b460*/  LDL.LU R225, [R1] ;  /* 0x0000000001e17983 */ /* 0x000ee80000300800 */
[----:B------:R-:W4:Y:S04]  /*b470*/  LDL.LU R226, [R1+0x4] ;  /* 0x0000040001e27983 */ /* 0x000f280000300800 */
[----:B------:R-:W5:Y:S01]  /*b480*/  LDL.LU R227, [R1+0x8] ;  /* 0x0000080001e37983 */ /* 0x000f620000300800 */
[----:B------:R-:W-:-:S02]  /*b490*/  FMUL R16, R205, R16 ;  /* 0x00000010cd107220 */ /* 0x000fc40000400000 */
[C---:B------:R-:W-:Y:S02]  /*b4a0*/  FMUL R17, R205.reuse, R17 ;  /* 0x00000011cd117220 */ /* 0x040fe40000400000 */
[C---:B------:R-:W-:Y:S02]  /*b4b0*/  FMUL R18, R206.reuse, R18 ;  /* 0x00000012ce127220 */ /* 0x040fe40000400000 */
[C---:B------:R-:W-:Y:S02]  /*b4c0*/  FMUL R19, R206.reuse, R19 ;  /* 0x00000013ce137220 */ /* 0x040fe40000400000 */
[C---:B------:R-:W-:Y:S02]  /*b4d0*/  FMUL R12, R205.reuse, R12 ;  /* 0x0000000ccd0c7220 */ /* 0x040fe40000400000 */
[----:B------:R-:W-:Y:S02]  /*b4e0*/  FMUL R13, R205, R13 ;  /* 0x0000000dcd0d7220 */ /* 0x000fe40000400000 */
[----:B------:R-:W-:-:S02]  /*b4f0*/  FMUL R14, R206, R14 ;  /* 0x0000000ece0e7220 */ /* 0x000fc40000400000 */
[C---:B------:R-:W-:Y:S01]  /*b500*/  FMUL R15, R206.reuse, R15 ;  /* 0x0000000fce0f7220 */ /* 0x040fe20000400000 */
[C---:B------:R-:W-:Y:S08]  /*b510*/  HMMA.16816.F32.BF16 R16, R208.reuse, R220, R16 ;  /* 0x000000dcd010723c */ /* 0x040ff00000041810 */
[----:B------:R-:W-:Y:S07]  /*b520*/  HMMA.16816.F32.BF16 R12, R208, R222, R12 ;  /* 0x000000ded00c723c */ /* 0x000fee000004180c */
[----:B--2---:R-:W-:-:S02]  /*b530*/  FMUL R223, R206, R238 ;  /* 0x000000eecedf7220 */ /* 0x004fc40000400000 */
[C---:B------:R-:W-:Y:S02]  /*b540*/  FMUL R8, R205.reuse, R8 ;  /* 0x00000008cd087220 */ /* 0x040fe40000400000 */
[----:B------:R-:W-:Y:S02]  /*b550*/  FMUL R9, R205, R9 ;  /* 0x00000009cd097220 */ /* 0x000fe40000400000 */
[C---:B------:R-:W-:Y:S02]  /*b560*/  FMUL R10, R206.reuse, R10 ;  /* 0x0000000ace0a7220 */ /* 0x040fe40000400000 */
[----:B------:R-:W-:-:S07]  /*b570*/  FMUL R11, R206, R11 ;  /* 0x0000000bce0b7220 */ /* 0x000fce0000400000 */
[----:B------:R-:W-:Y:S07]  /*b580*/  HMMA.16816.F32.BF16 R8, R208, R218, R8 ;  /* 0x000000dad008723c */ /* 0x000fee0000041808 */
[----:B------:R-:W-:-:S04]  /*b590*/  FADD R218, R240, R239 ;  /* 0x000000eff0da7221 */ /* 0x000fc80000000000 */
[----:B------:R-:W-:Y:S02]  /*b5a0*/  FADD R218, R244, R218 ;  /* 0x000000daf4da7221 */ /* 0x000fe40000000000 */
[C---:B---3--:R-:W-:Y:S02]  /*b5b0*/  FMUL R220, R205.reuse, R225 ;  /* 0x000000e1cddc7220 */ /* 0x048fe40000400000 */
[----:B----4-:R-:W-:Y:S02]  /*b5c0*/  FMUL R221, R205, R226 ;  /* 0x000000e2cddd7220 */ /* 0x010fe40000400000 */
[----:B-----5:R-:W-:-:S07]  /*b5d0*/  FMUL R222, R206, R227 ;  /* 0x000000e3cede7220 */ /* 0x020fce0000400000 */
[----:B------:R-:W-:Y:S11]  /*b5e0*/  HMMA.16816.F32.BF16 R220, R208, R216, R220 ;  /* 0x000000d8d0dc723c */ /* 0x000ff600000418dc */
[----:B------:R-:W-:Y:S11]  /*b5f0*/  @!UPT UIADD3 URZ, URZ, URZ, URZ ;  /* 0x0000003f3f3ff290 */ /* 0x000ff6000fffe03f */
[----:B------:R-:W-:Y:S01]  /*b600*/  @!UPT UIADD3 URZ, URZ, URZ, URZ ;  /* 0x0000003f3f3ff290 */ /* 0x000fe2000fffe03f */
[----:B------:R0:W-:Y:S04]  /*b610*/  STL.64 [R1], R220 ;  /* 0x000000dc01007387 */ /* 0x0001e80000100a00 */
[----:B------:R1:W-:Y:S04]  /*b620*/  STL.64 [R1+0x8], R222 ;  /* 0x000008de01007387 */ /* 0x0003e80000100a00 */
[----:B------:R-:W2:Y:S04]  /*b630*/  LDL.LU R240, [R1+0x10] ;  /* 0x0000100001f07983 */ /* 0x000ea80000300800 */
[----:B------:R-:W3:Y:S04]  /*b640*/  LDL.LU R239, [R1+0x14] ;  /* 0x0000140001ef7983 */ /* 0x000ee80000300800 */
[----:B------:R-:W4:Y:S04]  /*b650*/  LDL.LU R238, [R1+0x18] ;  /* 0x0000180001ee7983 */ /* 0x000f280000300800 */
[----:B------:R-:W5:Y:S01]  /*b660*/  LDL.LU R219, [R1+0x1c] ;  /* 0x00001c0001db7983 */ /* 0x000f620000300800 */
[----:B0-----:R-:W-:-:S03]  /*b670*/  FADD R220, R7, R218 ;  /* 0x000000da07dc7221 */ /* 0x001fc60000000000 */
[----:B------:R-:W5:Y:S01]  /*b680*/  LDL.LU R7, [R1+0x208] ;  /* 0x0002080001077983 */ /* 0x000f620000300800 */
[----:B------:R-:W-:Y:S02]  /*b690*/  FADD R216, R242, R241 ;  /* 0x000000f1f2d87221 */ /* 0x000fe40000000000 */
[----:B-1----:R-:W-:Y:S02]  /*b6a0*/  FADD R223, R235, R232 ;  /* 0x000000e8ebdf7221 */ /* 0x002fe40000000000 */
[----:B------:R-:W-:Y:S02]  /*b6b0*/  FADD R216, R237, R216 ;  /* 0x000000d8edd87221 */ /* 0x000fe40000000000 */
[----:B------:R-:W5:Y:S01]  /*b6c0*/  LDL.LU R237, [R1+0xfc] ;  /* 0x0000fc0001ed7983 */ /* 0x000f620000300800 */
[----:B------:R-:W-:-:S03]  /*b6d0*/  FADD R223, R234, R223 ;  /* 0x000000dfeadf7221 */ /* 0x000fc60000000000 */
[----:B------:R-:W5:Y:S04]  /*b6e0*/  LDL.LU R235, [R1+0x100] ;  /* 0x0001000001eb7983 */ /* 0x000f680000300800 */
[----:B------:R-:W5:Y:S04]  /*b6f0*/  LDL.LU R234, [R1+0x104] ;  /* 0x0001040001ea7983 */ /* 0x000f680000300800 */
[----:B------:R-:W5:Y:S01]  /*b700*/  LDL.LU R232, [R1+0x108] ;  /* 0x0001080001e87983 */ /* 0x000f620000300800 */
[----:B------:R-:W-:-:S04]  /*b710*/  FADD R217, R247, R246 ;  /* 0x000000f6f7d97221 */ /* 0x000fc80000000000 */
[----:B------:R-:W-:Y:S02]  /*b720*/  FADD R217, R245, R217 ;  /* 0x000000d9f5d97221 */ /* 0x000fe40000000000 */
[----:B------:R-:W-:Y:S02]  /*b730*/  FADD R222, R236, R216 ;  /* 0x000000d8ecde7221 */ /* 0x000fe40000000000 */
[----:B------:R-:W-:Y:S01]  /*b740*/  FADD R221, R243, R217 ;  /* 0x000000d9f3dd7221 */ /* 0x000fe20000000000 */
[----:B------:R-:W-:Y:S01]  /*b750*/  SHFL.BFLY PT, R224, R220, 0x2, 0x1f ;  /* 0x0c401f00dce07f89 */ /* 0x000fe200000e0000 */
[----:B------:R-:W-:-:S03]  /*b760*/  FADD R223, R233, R223 ;  /* 0x000000dfe9df7221 */ /* 0x000fc60000000000 */
[----:B------:R-:W-:Y:S04]  /*b770*/  SHFL.BFLY PT, R225, R221, 0x2, 0x1f ;  /* 0x0c401f00dde17f89 */ /* 0x000fe800000e0000 */
[----:B------:R-:W0:Y:S04]  /*b780*/  SHFL.BFLY PT, R226, R222, 0x2, 0x1f ;  /* 0x0c401f00dee27f89 */ /* 0x000e2800000e0000 */
[----:B------:R-:W1:Y:S01]  /*b790*/  SHFL.BFLY PT, R227, R223, 0x2, 0x1f ;  /* 0x0c401f00dfe37f89 */ /* 0x000e6200000e0000 */
[C---:B------:R-:W-:Y:S02]  /*b7a0*/  FMUL R4, R205.reuse, R4 ;  /* 0x00000004cd047220 */ /* 0x040fe40000400000 */
[----:B------:R-:W-:-:S02]  /*b7b0*/  FMUL R5, R205, R5 ;  /* 0x00000005cd057220 */ /* 0x000fc40000400000 */
[----:B------:R-:W-:Y:S01]  /*b7c0*/  FMUL R6, R206, R6 ;  /* 0x00000006ce067220 */ /* 0x000fe20000400000 */
[----:B------:R-:W0:Y:S01]  /*b7d0*/  S2R R244, SR_CTAID.X ;  /* 0x0000000000f47919 */ /* 0x000e220000002500 */
[----:B------:R-:W-:-:S04]  /*b7e0*/  UIADD3 UR4, UP0, UR4, 0x10, URZ ;  /* 0x0000001004047890 */ /* 0x000fc8000ff1e03f */
[----:B------:R-:W-:Y:S01]  /*b7f0*/  UIADD3.X UR5, URZ, UR5, URZ, UP0, !UPT ;  /* 0x000000053f057290 */ /* 0x000fe200087fe43f */
[C---:B--2---:R-:W-:Y:S02]  /*b800*/  FMUL R216, R205.reuse, R240 ;  /* 0x000000f0cdd87220 */ /* 0x044fe40000400000 */
[----:B---3--:R-:W-:Y:S02]  /*b810*/  FMUL R217, R205, R239 ;  /* 0x000000efcdd97220 */ /* 0x008fe40000400000 */
[C---:B----4-:R-:W-:Y:S02]  /*b820*/  FMUL R218, R206.reuse, R238 ;  /* 0x000000eeceda7220 */ /* 0x050fe40000400000 */
[----:B-----5:R-:W-:-:S07]  /*b830*/  FMUL R219, R206, R219 ;  /* 0x000000dbcedb7220 */ /* 0x020fce0000400000 */
[----:B------:R-:W-:Y:S01]  /*b840*/  HMMA.16816.F32.BF16 R216, R208, R212, R216 ;  /* 0x000000d4d0d8723c */ /* 0x000fe200000418d8 */
[----:B------:R-:W-:-:S06]  /*b850*/  FMUL R7, R206, R7 ;  /* 0x00000007ce077220 */ /* 0x000fcc0000400000 */
[----:B0-----:R-:W-:Y:S01]  /*b860*/  FADD R213, R222, R226 ;  /* 0x000000e2ded57221 */ /* 0x001fe20000000000 */
[----:B------:R-:W-:Y:S01]  /*b870*/  HMMA.16816.F32.BF16 R4, R208, R214, R4 ;  /* 0x000000d6d004723c */ /* 0x000fe20000041804 */
[----:B-1----:R-:W-:-:S03]  /*b880*/  FADD R212, R223, R227 ;  /* 0x000000e3dfd47221 */ /* 0x002fc60000000000 */
[----:B------:R-:W0:Y:S11]  /*b890*/  SHFL.BFLY PT, R211, R213, 0x1, 0x1f ;  /* 0x0c201f00d5d37f89 */ /* 0x000e3600000e0000 */
[----:B------:R1:W-:Y:S02]  /*b8a0*/  STL.64 [R1+0x10], R216 ;  /* 0x000010d801007387 */ /* 0x0003e40000100a00 */
[----:B-1----:R-:W-:-:S02]  /*b8b0*/  FADD R217, R220, R224 ;  /* 0x000000e0dcd97221 */ /* 0x002fc40000000000 */
[----:B------:R-:W-:-:S03]  /*b8c0*/  FADD R216, R221, R225 ;  /* 0x000000e1ddd87221 */ /* 0x000fc60000000000 */
[----:B------:R-:W1:Y:S04]  /*b8d0*/  SHFL.BFLY PT, R209, R217, 0x1, 0x1f ;  /* 0x0c201f00d9d17f89 */ /* 0x000e6800000e0000 */
[----:B------:R-:W2:Y:S04]  /*b8e0*/  SHFL.BFLY PT, R210, R216, 0x1, 0x1f ;  /* 0x0c201f00d8d27f89 */ /* 0x000ea800000e0000 */
[----:B------:R-:W3:Y:S01]  /*b8f0*/  SHFL.BFLY PT, R214, R212, 0x1, 0x1f ;  /* 0x0c201f00d4d67f89 */ /* 0x000ee200000e0000 */
[----:B0-----:R-:W-:Y:S01]  /*b900*/  FADD R213, R213, R211 ;  /* 0x000000d3d5d57221 */ /* 0x001fe20000000000 */
[----:B------:R-:W-:-:S02]  /*b910*/  SHF.L.U32 R238, R244, 0x8, RZ ;  /* 0x00000008f4ee7819 */ /* 0x000fc400000006ff */
[----:B------:R0:W-:Y:S01]  /*b920*/  STL.64 [R1+0x18], R218 ;  /* 0x000018da01007387 */ /* 0x0001e20000100a00 */
[----:B------:R-:W-:Y:S02]  /*b930*/  FFMA R234, R205, R234, R213 ;  /* 0x000000eacdea7223 */ /* 0x000fe400000000d5 */
[----:B-1----:R-:W-:Y:S02]  /*b940*/  FADD R209, R217, R209 ;  /* 0x000000d1d9d17221 */ /* 0x002fe40000000000 */
[----:B--2---:R-:W-:Y:S02]  /*b950*/  FADD R216, R216, R210 ;  /* 0x000000d2d8d87221 */ /* 0x004fe40000000000 */
[----:B------:R-:W-:Y:S02]  /*b960*/  FFMA R237, R207, R237, R209 ;  /* 0x000000edcfed7223 */ /* 0x000fe400000000d1 */
[----:B---3--:R-:W-:Y:S02]  /*b970*/  FADD R212, R212, R214 ;  /* 0x000000d6d4d47221 */ /* 0x008fe40000000000 */
[----:B------:R-:W-:Y:S01]  /*b980*/  FFMA R235, R204, R235, R216 ;  /* 0x000000ebcceb7223 */ /* 0x000fe200000000d8 */
[----:B------:R0:W-:Y:S01]  /*b990*/  STL [R1+0xfc], R237 ;  /* 0x0000fced01007387 */ /* 0x0001e20000100800 */
[----:B------:R-:W-:-:S03]  /*b9a0*/  FFMA R232, R206, R232, R212 ;  /* 0x000000e8cee87223 */ /* 0x000fc600000000d4 */
[----:B------:R0:W-:Y:S01]  /*b9b0*/  STL [R1+0x100], R235 ;  /* 0x000100eb01007387 */ /* 0x0001e20000100800 */
[----:B------:R-:W-:-:S03]  /*b9c0*/  IADD3 R238, R238, 0x100, RZ ;  /* 0x00000100eeee7810 */ /* 0x000fc60007ffe0ff */
[----:B------:R0:W-:Y:S04]  /*b9d0*/  STL [R1+0xe0], R231 ;  /* 0x0000e0e701007387 */ /* 0x0001e80000100800 */
[----:B------:R0:W-:Y:S04]  /*b9e0*/  STL [R1+0x104], R234 ;  /* 0x000104ea01007387 */ /* 0x0001e80000100800 */
[----:B------:R0:W-:Y:S01]  /*b9f0*/  STL [R1+0x108], R232 ;  /* 0x000108e801007387 */ /* 0x0001e20000100800 */
[----:B------:R-:W-:-:S03]  /*ba00*/  ISETP.LE.U32.AND P0, PT, R238, UR4, PT ;  /* 0x00000004ee007c0c */ /* 0x000fc6000bf03070 */
[----:B------:R0:W-:Y:S01]  /*ba10*/  STL [R1+0xf0], R228 ;  /* 0x0000f0e401007387 */ /* 0x0001e20000100800 */
[----:B------:R-:W-:-:S03]  /*ba20*/  MOV R208, UR5 ;  /* 0x0000000500d07c02 */ /* 0x000fc60008000f00 */
[----:B------:R0:W-:Y:S04]  /*ba30*/  STL [R1+0xf4], R229 ;  /* 0x0000f4e501007387 */ /* 0x0001e80000100800 */
[----:B------:R0:W-:Y:S01]  /*ba40*/  STL [R1+0xf8], R230 ;  /* 0x0000f8e601007387 */ /* 0x0001e20000100800 */
[----:B------:R-:W-:Y:S02]  /*ba50*/  ISETP.GE.U32.AND.EX P0, PT, R208, RZ, PT, P0 ;  /* 0x000000ffd000720c */ /* 0x000fe40003f06100 */
[----:B------:R-:W-:-:S05]  /*ba60*/  MOV R215, 0x10 ;  /* 0x0000001000d77802 */ /* 0x000fca0000000f00 */
[C---:B------:R-:W-:Y:S02]  /*ba70*/  IMAD R2, R215.reuse, c[0x0][0x1b4], R2 ;  /* 0x00006d00d7027a24 */ /* 0x040fe400078e0202 */
[----:B------:R-:W-:-:S04]  /*ba80*/  IMAD R0, R215, c[0x0][0x1a4], R0 ;  /* 0x00006900d7007a24 */ /* 0x000fc800078e0200 */
[----:B0-----:R-:W-:Y:S01]  /*ba90*/  @P0 CALL.REL.NOINC `(.L_x_1) ;  /* 0x0000001000000944 */ /* 0x001fe20003c00000 */
[----:B------:R-:W-:Y:S05]  /*baa0*/  BRA `(.L_x_2) ;  /* 0xffffc34000007947 */ /* 0x000fea000383ffff */
.L_x_1:
[----:B------:R0:W-:Y:S04]  /*bab0*/  STL [R1+0x12c], R230 ;  /* 0x00012ce601007387 */ /* 0x0001e80000100800 */
[----:B------:R0:W-:Y:S04]  /*bac0*/  STL [R1+0x120], R229 ;  /* 0x000120e501007387 */ /* 0x0001e80000100800 */
[----:B------:R0:W-:Y:S04]  /*bad0*/  STL [R1+0x11c], R228 ;  /* 0x00011ce401007387 */ /* 0x0001e80000100800 */
[----:B------:R0:W-:Y:S02]  /*bae0*/  STL [R1+0x118], R231 ;  /* 0x000118e701007387 */ /* 0x0001e40000100800 */
.L_x_0:
[----:B------:R-:W-:Y:S04]  /*baf0*/  STL [R1+0x254], R153 ;  /* 0x0002549901007387 */ /* 0x000fe80000100800 */
        /* <DEDUP_REMOVED lines=10> */
[----:B------:R1:W-:Y:S04]  /*bba0*/  STL [R1+0x228], R125 ;  /* 0x0002287d01007387 */ /* 0x0003e80000100800 */
[----:B------:R-:W-:Y:S04]  /*bbb0*/  STL [R1+0x224], R124 ;  /* 0x0002247c01007387 */ /* 0x000fe80000100800 */
[----:B------:R-:W-:Y:S04]  /*bbc0*/  STL [R1+0x220], R129 ;  /* 0x0002208101007387 */ /* 0x000fe80000100800 */
[----:B------:R2:W-:Y:S04]  /*bbd0*/  STL [R1+0x21c], R128 ;  /* 0x00021c8001007387 */ /* 0x0005e80000100800 */
[----:B------:R-:W3:Y:S04]  /*bbe0*/  LDL.LU R208, [R1+0xfc] ;  /* 0x0000fc0001d07983 */ /* 0x000ee80000300800 */
[----:B------:R-:W4:Y:S04]  /*bbf0*/  LDL.LU R215, [R1+0x10] ;  /* 0x0000100001d77983 */ /* 0x000f280000300800 */
[----:B------:R-:W5:Y:S04]  /*bc00*/  LDL.LU R214, [R1+0x14] ;  /* 0x0000140001d67983 */ /* 0x000f680000300800 */
[----:B------:R-:W4:Y:S04]  /*bc10*/  LDL.LU R217, [R1+0x1c] ;  /* 0x00001c0001d97983 */ /* 0x000f280000300800 */
[----:B------:R-:W4:Y:S04]  /*bc20*/  LDL.LU R216, [R1+0x18] ;  /* 0x0000180001d87983 */ /* 0x000f280000300800 */
[----:B------:R-:W5:Y:S04]  /*bc30*/  LDL.LU R207, [R1+0x100] ;  /* 0x0001000001cf7983 */ /* 0x000f680000300800 */
[----:B------:R-:W5:Y:S04]  /*bc40*/  LDL.LU R210, [R1] ;  /* 0x0000000001d27983 */ /* 0x000f680000300800 */
[----:B------:R-:W5:Y:S04]  /*bc50*/  LDL.LU R209, [R1+0x8] ;  /* 0x0000080001d17983 */ /* 0x000f680000300800 */
[----:B------:R-:W5:Y:S04]  /*bc60*/  LDL.LU R213, [R1+0xc] ;  /* 0x00000c0001d57983 */ /* 0x000f680000300800 */
[----:B------:R-:W5:Y:S04]  /*bc70*/  LDL.LU R212, [R1+0x4] ;  /* 0x0000040001d47983 */ /* 0x000f680000300800 */
[----:B------:R-:W5:Y:S04]  /*bc80*/  LDL.LU R206, [R1+0x104] ;  /* 0x0001040001ce7983 */ /* 0x000f680000300800 */
[----:B------:R-:W5:Y:S01]  /*bc90*/  LDL.LU R205, [R1+0x108] ;  /* 0x0001080001cd7983 */ /* 0x000f620000300800 */
[----:B------:R-:W-:-:S02]  /*bca0*/  MOV R211, 0x3dc6b27f ;  /* 0x3dc6b27f00d37802 */ /* 0x000fc40000000f00 */
[----:B------:R-:W-:Y:S01]  /*bcb0*/  MOV R233, R28 ;  /* 0x0000001c00e97202 */ /* 0x000fe20000000f00 */
[----:B------:R-:W1:Y:S04]  /*bcc0*/  S2R R220, SR_TID.X ;  /* 0x0000000000dc7919 */ /* 0x000e680000002100 */
[----:B------:R-:W0:Y:S01]  /*bcd0*/  S2R R221, SR_CTAID.X ;  /* 0x0000000000dd7919 */ /* 0x000e220000002500 */
[C---:B-1----:R-:W-:Y:S02]  /*bce0*/  LOP3.LUT R125, R220.reuse, 0xe0, RZ, 0xc0, !PT ;  /* 0x000000e0dc7d7812 */ /* 0x042fe400078ec0ff */
[C---:B--2---:R-:W-:Y:S02]  /*bcf0*/  LOP3.LUT R128, R220.reuse, 0x1c, RZ, 0xc0, !PT ;  /* 0x0000001cdc807812 */ /* 0x044fe400078ec0ff */
[----:B------:R-:W-:Y:S01]  /*bd00*/  LOP3.LUT R220, R220, 0x3, RZ, 0xc0, !PT ;  /* 0x00000003dcdc7812 */ /* 0x000fe200078ec0ff */
[----:B------:R-:W-:Y:S01]  /*bd10*/  BAR.SYNC.DEFER_BLOCKING 0x0 ;  /* 0x0000000000007b1d */ /* 0x000fe20000010000 */
[C---:B---3--:R-:W-:Y:S01]  /*bd20*/  FMUL R2, R208.reuse, 8388608 ;  /* 0x4b000000d0027820 */ /* 0x048fe20000400000 */
[----:B------:R-:W-:-:S04]  /*bd30*/  FSETP.GEU.AND P0, PT, R208, 1.175494350822287508e-38, PT ;  /* 0x00800000d000780b */ /* 0x000fc80003f0e000 */
[----:B------:R-:W-:Y:S02]  /*bd40*/  FSEL R2, R2, R208, !P0 ;  /* 0x000000d002027208 */ /* 0x000fe40004000000 */
[----:B------:R-:W-:Y:S02]  /*bd50*/  FSEL R3, RZ, -23, P0 ;  /* 0xc1b80000ff037808 */ /* 0x000fe40000000000 */
[C---:B------:R-:W-:Y:S02]  /*bd60*/  IADD3 R0, R2.reuse, -0x3f3504f3, RZ ;  /* 0xc0cafb0d02007810 */ /* 0x040fe40007ffe0ff */
[----:B------:R-:W-:Y:S02]  /*bd70*/  ISETP.GE.U32.AND P0, PT, R2, 0x7f800000, PT ;  /* 0x7f8000000200780c */ /* 0x000fe40003f06070 */
[----:B------:R-:W-:Y:S02]  /*bd80*/  LOP3.LUT R0, R0, 0xff800000, RZ, 0xc0, !PT ;  /* 0xff80000000007812 */ /* 0x000fe400078ec0ff */
[----:B------:R-:W-:-:S02]  /*bd90*/  FSETP.NEU.AND P3, PT, R2, RZ, PT ;  /* 0x000000ff0200720b */ /* 0x000fc40003f6d000 */
[----:B------:R1:W2:Y:S01]  /*bda0*/  I2F R204, R0 ;  /* 0x0000000000cc7306 */ /* 0x0002a20000201400 */
[----:B----4-:R-:W-:Y:S02]  /*bdb0*/  MOV R218, R216 ;  /* 0x000000d800da7202 */ /* 0x010fe40000000f00 */
[----:B-----5:R-:W-:Y:S02]  /*bdc0*/  FSETP.GEU.AND P1, PT, R207, 1.175494350822287508e-38, PT ;  /* 0x00800000cf00780b */ /* 0x020fe40003f2e000 */
[----:B------:R-:W-:Y:S02]  /*bdd0*/  MOV R216, R214 ;  /* 0x000000d600d87202 */ /* 0x000fe40000000f00 */
[----:B------:R-:W-:Y:S02]  /*bde0*/  MOV R219, R217 ;  /* 0x000000d900db7202 */ /* 0x000fe40000000f00 */
[----:B-1----:R-:W-:-:S05]  /*bdf0*/  IADD3 R0, R2, -R0, RZ ;  /* 0x8000000002007210 */ /* 0x002fca0007ffe0ff */
[----:B------:R-:W-:Y:S01]  /*be00*/  FADD R0, R0, -1 ;  /* 0xbf80000000007421 */ /* 0x000fe20000000000 */
[----:B------:R-:W-:Y:S01]  /*be10*/  MOV R217, R213 ;  /* 0x000000d500d97202 */ /* 0x000fe20000000f00 */
[----:B--2---:R-:W-:Y:S01]  /*be20*/  FFMA.FTZ R204, R204, 1.1920928955078125e-07, R3 ;  /* 0x34000000cccc7823 */ /* 0x004fe20000010003 */
[----:B------:R-:W-:Y:S01]  /*be30*/  MOV R213, R210 ;  /* 0x000000d200d57202 */ /* 0x000fe20000000f00 */
[C---:B------:R-:W-:Y:S01]  /*be40*/  FFMA.FTZ R3, R0.reuse, R211, -0.16845393180847167969 ;  /* 0xbe2c7f3000037423 */ /* 0x040fe200000100d3 */
[----:B------:R-:W-:Y:S02]  /*be50*/  MOV R214, R212 ;  /* 0x000000d400d67202 */ /* 0x000fe40000000f00 */
[----:B------:R-:W-:Y:S01]  /*be60*/  MOV R212, R209 ;  /* 0x000000d100d47202 */ /* 0x000fe20000000f00 */
[----:B------:R-:W-:-:S04]  /*be70*/  FFMA.FTZ R3, R0, R3, 0.1716887056827545166 ;  /* 0x3e2fcf2a00037423 */ /* 0x000fc80000010003 */
[C---:B------:R-:W-:Y:S02]  /*be80*/  FFMA.FTZ R3, R0.reuse, R3, -0.17900948226451873779 ;  /* 0xbe374e4300037423 */ /* 0x040fe40000010003 */
[----:B------:R-:W-:Y:S02]  /*be90*/  FMUL R209, R205, 8388608 ;  /* 0x4b000000cdd17820 */ /* 0x000fe40000400000 */
[----:B------:R-:W-:-:S04]  /*bea0*/  FFMA.FTZ R3, R0, R3, 0.20512372255325317383 ;  /* 0x3e520bf400037423 */ /* 0x000fc80000010003 */
[----:B------:R-:W-:-:S04]  /*beb0*/  FFMA.FTZ R3, R0, R3, -0.24046532809734344482 ;  /* 0xbe763c8b00037423 */ /* 0x000fc80000010003 */
[----:B------:R-:W-:-:S04]  /*bec0*/  FFMA.FTZ R3, R0, R3, 0.28857114911079406738 ;  /* 0x3e93bf9900037423 */ /* 0x000fc80000010003 */
[----:B------:R-:W-:-:S04]  /*bed0*/  FFMA.FTZ R3, R0, R3, -0.36067417263984680176 ;  /* 0xbeb8aa4900037423 */ /* 0x000fc80000010003 */
[----:B------:R-:W-:-:S04]  /*bee0*/  FFMA.FTZ R3, R0, R3, 0.48089820146560668945 ;  /* 0x3ef6384a00037423 */ /* 0x000fc80000010003 */
[----:B------:R-:W-:-:S04]  /*bef0*/  FFMA.FTZ R3, R0, R3, -0.72134751081466674805 ;  /* 0xbf38aa3b00037423 */ /* 0x000fc80000010003 */
[----:B------:R-:W-:-:S04]  /*bf00*/  FMUL R3, R0, R3 ;  /* 0x0000000300037220 */ /* 0x000fc80000400000 */
[----:B------:R-:W-:-:S04]  /*bf10*/  FMUL R3, R0, R3 ;  /* 0x0000000300037220 */ /* 0x000fc80000400000 */
[----:B------:R-:W-:Y:S02]  /*bf20*/  FFMA.FTZ R0, R0, 1.4426950216293334961, R3 ;  /* 0x3fb8aa3b00007823 */ /* 0x000fe40000010003 */
[----:B------:R-:W-:Y:S02]  /*bf30*/  FMUL R3, R207, 8388608 ;  /* 0x4b000000cf037820 */ /* 0x000fe40000400000 */
[----:B------:R-:W-:Y:S01]  /*bf40*/  FADD R124, R204, R0 ;  /* 0x00000000cc7c7221 */ /* 0x000fe20000000000 */
[----:B------:R-:W-:Y:S02]  /*bf50*/  @P0 MOV R0, 0x7f800000 ;  /* 0x7f80000000000802 */ /* 0x000fe40000000f00 */
[----:B------:R-:W-:-:S03]  /*bf60*/  FSEL R3, R3, R207, !P1 ;  /* 0x000000cf03037208 */ /* 0x000fc60004800000 */
[----:B------:R-:W-:Y:S01]  /*bf70*/  @P0 FFMA.FTZ R124, R2, R0, +INF ;  /* 0x7f800000027c0423 */ /* 0x000fe20000010000 */
[C---:B------:R-:W-:Y:S02]  /*bf80*/  IADD3 R0, R3.reuse, -0x3f3504f3, RZ ;  /* 0xc0cafb0d03007810 */ /* 0x040fe40007ffe0ff */
[----:B------:R-:W-:Y:S02]  /*bf90*/  FSEL R2, RZ, -23, P1 ;  /* 0xc1b80000ff027808 */ /* 0x000fe40000800000 */
[----:B------:R-:W-:Y:S01]  /*bfa0*/  LOP3.LUT R0, R0, 0xff800000, RZ, 0xc0, !PT ;  /* 0xff80000000007812 */ /* 0x000fe200078ec0ff */
[----:B------:R1:W-:Y:S01]  /*bfb0*/  STL [R1+0x114], R124 ;  /* 0x0001147c01007387 */ /* 0x0003e20000100800 */
[C---:B------:R-:W-:Y:S02]  /*bfc0*/  ISETP.GE.U32.AND P0, PT, R3.reuse, 0x7f800000, PT ;  /* 0x7f8000000300780c */ /* 0x040fe40003f06070 */
[----:B------:R2:W3:Y:S01]  /*bfd0*/  I2F R204, R0 ;  /* 0x0000000000cc7306 */ /* 0x0004e20000201400 */
[----:B------:R-:W-:-:S02]  /*bfe0*/  FSETP.NEU.AND P2, PT, R3, RZ, PT ;  /* 0x000000ff0300720b */ /* 0x000fc40003f4d000 */
[----:B--2---:R-:W-:-:S05]  /*bff0*/  IADD3 R0, R3, -R0, RZ ;  /* 0x8000000003007210 */ /* 0x004fca0007ffe0ff */
[----:B------:R-:W-:Y:S02]  /*c000*/  FADD R0, R0, -1 ;  /* 0xbf80000000007421 */ /* 0x000fe40000000000 */
[----:B---3--:R-:W-:Y:S02]  /*c010*/  FFMA.FTZ R204, R204, 1.1920928955078125e-07, R2 ;  /* 0x34000000cccc7823 */ /* 0x008fe40000010002 */
[----:B------:R-:W-:-:S04]  /*c020*/  FFMA.FTZ R2, R0, R211, -0.16845393180847167969 ;  /* 0xbe2c7f3000027423 */ /* 0x000fc800000100d3 */
[----:B------:R-:W-:-:S04]  /*c030*/  FFMA.FTZ R2, R0, R2, 0.1716887056827545166 ;  /* 0x3e2fcf2a00027423 */ /* 0x000fc80000010002 */
[----:B------:R-:W-:-:S04]  /*c040*/  FFMA.FTZ R2, R0, R2, -0.17900948226451873779 ;  /* 0xbe374e4300027423 */ /* 0x000fc80000010002 */
        /* <DEDUP_REMOVED lines=10> */
[----:B-1----:R-:W-:Y:S01]  /*c0f0*/  FADD R124, R204, R0 ;  /* 0x00000000cc7c7221 */ /* 0x002fe20000000000 */
[----:B------:R-:W-:-:S05]  /*c100*/  @P0 MOV R0, 0x7f800000 ;  /* 0x7f80000000000802 */ /* 0x000fca0000000f00 */
[----:B------:R-:W-:Y:S01]  /*c110*/  @P0 FFMA.FTZ R124, R3, R0, +INF ;  /* 0x7f800000037c0423 */ /* 0x000fe20000010000 */
[----:B------:R-:W-:-:S04]  /*c120*/  FSETP.GEU.AND P0, PT, R206, 1.175494350822287508e-38, PT ;  /* 0x00800000ce00780b */ /* 0x000fc80003f0e000 */
[----:B------:R-:W-:Y:S01]  /*c130*/  FSEL R2, R2, R206, !P0 ;  /* 0x000000ce02027208 */ /* 0x000fe20004000000 */
[----:B------:R1:W-:Y:S01]  /*c140*/  STL [R1+0x10c], R124 ;  /* 0x00010c7c01007387 */ /* 0x0003e20000100800 */
[----:B------:R-:W-:Y:S02]  /*c150*/  FSEL R3, RZ, -23, P0 ;  /* 0xc1b80000ff037808 */ /* 0x000fe40000000000 */
[C---:B------:R-:W-:Y:S02]  /*c160*/  IADD3 R0, R2.reuse, -0x3f3504f3, RZ ;  /* 0xc0cafb0d02007810 */ /* 0x040fe40007ffe0ff */
[----:B------:R-:W-:Y:S02]  /*c170*/  ISETP.GE.U32.AND P0, PT, R2, 0x7f800000, PT ;  /* 0x7f8000000200780c */ /* 0x000fe40003f06070 */
[----:B------:R-:W-:Y:S02]  /*c180*/  LOP3.LUT R0, R0, 0xff800000, RZ, 0xc0, !PT ;  /* 0xff80000000007812 */ /* 0x000fe400078ec0ff */
[----:B------:R-:W-:-:S02]  /*c190*/  FSETP.NEU.AND P1, PT, R2, RZ, PT ;  /* 0x000000ff0200720b */ /* 0x000fc40003f2d000 */
[----:B------:R2:W3:Y:S02]  /*c1a0*/  I2F R204, R0 ;  /* 0x0000000000cc7306 */ /* 0x0004e40000201400 */
        /* <DEDUP_REMOVED lines=14> */
[----:B------:R-:W-:-:S04]  /*c290*/  FFMA.FTZ R0, R0, 1.4426950216293334961, R3 ;  /* 0x3fb8aa3b00007823 */ /* 0x000fc80000010003 */
[----:B-1----:R-:W-:Y:S01]  /*c2a0*/  FADD R124, R204, R0 ;  /* 0x00000000cc7c7221 */ /* 0x002fe20000000000 */
[----:B------:R-:W-:-:S05]  /*c2b0*/  @P0 MOV R0, 0x7f800000 ;  /* 0x7f80000000000802 */ /* 0x000fca0000000f00 */
[----:B------:R-:W-:Y:S01]  /*c2c0*/  @P0 FFMA.FTZ R124, R2, R0, +INF ;  /* 0x7f800000027c0423 */ /* 0x000fe20000010000 */
[----:B------:R-:W-:-:S04]  /*c2d0*/  FSETP.GEU.AND P0, PT, R205, 1.175494350822287508e-38, PT ;  /* 0x00800000cd00780b */ /* 0x000fc80003f0e000 */
[----:B------:R-:W-:Y:S01]  /*c2e0*/  FSEL R209, R209, R205, !P0 ;  /* 0x000000cdd1d17208 */ /* 0x000fe20004000000 */
[----:B------:R1:W-:Y:S03]  /*c2f0*/  STL [R1+0xf8], R124 ;  /* 0x0000f87c01007387 */ /* 0x0003e60000100800 */
[----:B------:R-:W-:-:S04]  /*c300*/  IADD3 R0, R209, -0x3f3504f3, RZ ;  /* 0xc0cafb0dd1007810 */ /* 0x000fc80007ffe0ff */
[----:B------:R-:W-:Y:S01]  /*c310*/  LOP3.LUT R0, R0, 0xff800000, RZ, 0xc0, !PT ;  /* 0xff80000000007812 */ /* 0x000fe200078ec0ff */
[----:B-1----:R-:W1:Y:S03]  /*c320*/  S2R R124, SR_TID.X ;  /* 0x00000000007c7919 */ /* 0x002e660000002100 */
[----:B------:R2:W3:Y:S01]  /*c330*/  I2F R3, R0 ;  /* 0x0000000000037306 */ /* 0x0004e20000201400 */
[----:B------:R-:W-:-:S05]  /*c340*/  IADD3 R2, R209, -R0, RZ ;  /* 0x80000000d1027210 */ /* 0x000fca0007ffe0ff */
[----:B------:R-:W-:Y:S01]  /*c350*/  FADD R2, R2, -1 ;  /* 0xbf80000002027421 */ /* 0x000fe20000000000 */
[----:B--2---:R-:W-:-:S05]  /*c360*/  FSEL R0, RZ, -23, P0 ;  /* 0xc1b80000ff007808 */ /* 0x004fca0000000000 */
[----:B---3--:R-:W-:Y:S02]  /*c370*/  FFMA.FTZ R210, R3, 1.1920928955078125e-07, R0 ;  /* 0x3400000003d27823 */ /* 0x008fe40000010000 */
[----:B------:R-:W-:Y:S01]  /*c380*/  FFMA.FTZ R0, R2, R211, -0.16845393180847167969 ;  /* 0xbe2c7f3002007423 */ /* 0x000fe200000100d3 */
[----:B------:R-:W-:Y:S02]  /*c390*/  LEA R211, R125, R128, 0x1 ;  /* 0x000000807dd37211 */ /* 0x000fe400078e08ff */
[----:B------:R-:W-:Y:S01]  /*c3a0*/  SHF.L.U32 R125, R220, 0x5, RZ ;  /* 0x00000005dc7d7819 */ /* 0x000fe200000006ff */
[----:B------:R-:W-:Y:S01]  /*c3b0*/  FFMA.FTZ R0, R2, R0, 0.1716887056827545166 ;  /* 0x3e2fcf2a02007423 */ /* 0x000fe20000010000 */
[----:B------:R-:W0:Y:S01]  /*c3c0*/  S2R R220, SR_TID.X ;  /* 0x0000000000dc7919 */ /* 0x000e220000002100 */
[----:B-1----:R-:W-:Y:S02]  /*c3d0*/  SHF.L.U32 R204, R124, 0x9, RZ ;  /* 0x000000097ccc7819 */ /* 0x002fe400000006ff */
[----:B------:R-:W-:Y:S01]  /*c3e0*/  FFMA.FTZ R0, R2, R0, -0.17900948226451873779 ;  /* 0xbe374e4302007423 */ /* 0x000fe20000010000 */
[----:B------:R-:W1:Y:S01]  /*c3f0*/  S2R R128, SR_CTAID.Y ;  /* 0x0000000000807919 */ /* 0x000e620000002600 */
[----:B------:R-:W-:-:S02]  /*c400*/  LOP3.LUT R204, R125, 0x3000, R204, 0xf8, !PT ;  /* 0x000030007dcc7812 */ /* 0x000fc400078ef8cc */
[----:B------:R-:W-:-:S04]  /*c410*/  FFMA.FTZ R0, R2, R0, 0.20512372255325317383 ;  /* 0x3e520bf402007423 */ /* 0x000fc80000010000 */
[----:B------:R-:W-:-:S04]  /*c420*/  FFMA.FTZ R0, R2, R0, -0.24046532809734344482 ;  /* 0xbe763c8b02007423 */ /* 0x000fc80000010000 */
[----:B------:R-:W-:-:S04]  /*c430*/  FFMA.FTZ R0, R2, R0, 0.28857114911079406738 ;  /* 0x3e93bf9902007423 */ /* 0x000fc80000010000 */
[----:B------:R-:W-:-:S04]  /*c440*/  FFMA.FTZ R0, R2, R0, -0.36067417263984680176 ;  /* 0xbeb8aa4902007423 */ /* 0x000fc80000010000 */
[----:B------:R-:W-:Y:S01]  /*c450*/  FFMA.FTZ R0, R2, R0, 0.48089820146560668945 ;  /* 0x3ef6384a02007423 */ /* 0x000fe20000010000 */
[C---:B0-----:R-:W-:Y:S02]  /*c460*/  PRMT R125, R220.reuse, 0x6540, R221 ;  /* 0x00006540dc7d7816 */ /* 0x041fe400000000dd */
[----:B------:R-:W-:Y:S01]  /*c470*/  LOP3.LUT R129, R220, 0xff, RZ, 0xc0, !PT ;  /* 0x000000ffdc817812 */ /* 0x000fe200078ec0ff */
[C---:B------:R-:W-:Y:S01]  /*c480*/  FFMA.FTZ R0, R2.reuse, R0, -0.72134751081466674805 ;  /* 0xbf38aa3b02007423 */ /* 0x040fe20000010000 */
[----:B------:R-:W-:Y:S02]  /*c490*/  MOV R220, R217 ;  /* 0x000000d900dc7202 */ /* 0x000fe40000000f00 */
[----:B------:R-:W-:Y:S01]  /*c4a0*/  MOV R217, R214 ;  /* 0x000000d600d97202 */ /* 0x000fe20000000f00 */
[C---:B------:R-:W-:Y:S01]  /*c4b0*/  FMUL R3, R2.reuse, R0 ;  /* 0x0000000002037220 */ /* 0x040fe20000400000 */
[----:B------:R-:W-:Y:S02]  /*c4c0*/  SHF.L.U32 R0, R211, 0x2, RZ ;  /* 0x00000002d3007819 */ /* 0x000fe400000006ff */
[----:B------:R-:W-:Y:S01]  /*c4d0*/  MOV R214, R213 ;  /* 0x000000d500d67202 */ /* 0x000fe20000000f00 */
[----:B------:R-:W-:Y:S01]  /*c4e0*/  FMUL R3, R2, R3 ;  /* 0x0000000302037220 */ /* 0x000fe20000400000 */
[----:B------:R-:W-:-:S02]  /*c4f0*/  MOV R221, R212 ;  /* 0x000000d400dd7202 */ /* 0x000fc40000000f00 */
[----:B------:R-:W-:Y:S01]  /*c500*/  MOV R213, R122 ;  /* 0x0000007a00d57202 */ /* 0x000fe20000000f00 */
[----:B------:R-:W-:Y:S01]  /*c510*/  FFMA.FTZ R2, R2, 1.4426950216293334961, R3 ;  /* 0x3fb8aa3b02027823 */ /* 0x000fe20000010003 */
[----:B------:R-:W-:Y:S01]  /*c520*/  MOV R212, R123 ;  /* 0x0000007b00d47202 */ /* 0x000fe20000000f00 */
[----:B------:R-:W-:Y:S01]  /*c530*/  IMAD R3, R125, c[0x0][0x1c4], RZ ;  /* 0x000071007d037a24 */ /* 0x000fe200078e02ff */
[----:B------:R-:W-:Y:S01]  /*c540*/  MOV R123, R114 ;  /* 0x00000072007b7202 */ /* 0x000fe20000000f00 */
[----:B------:R-:W-:Y:S01]  /*c550*/  FADD R2, R210, R2 ;  /* 0x00000002d2027221 */ /* 0x000fe20000000000 */
[----:B------:R-:W-:Y:S01]  /*c560*/  MOV R122, R115 ;  /* 0x00000073007a7202 */ /* 0x000fe20000000f00 */
[----:B-1----:R-:W-:Y:S01]  /*c570*/  IMAD R210, R128, c[0x0][0x1c0], RZ ;  /* 0x0000700080d27a24 */ /* 0x002fe200078e02ff */
[----:B------:R-:W-:Y:S02]  /*c580*/  MOV R115, R106 ;  /* 0x0000006a00737202 */ /* 0x000fe40000000f00 */
[----:B------:R0:W-:Y:S01]  /*c590*/  STL [R1+0xf0], R2 ;  /* 0x0000f00201007387 */ /* 0x0001e20000100800 */
[----:B------:R-:W-:-:S02]  /*c5a0*/  MOV R114, R107 ;  /* 0x0000006b00727202 */ /* 0x000fc40000000f00 */
[C---:B------:R-:W-:Y:S01]  /*c5b0*/  SHF.L.U32 R211, R210.reuse, 0x1, RZ ;  /* 0x00000001d2d37819 */ /* 0x040fe200000006ff */
[----:B------:R-:W-:Y:S01]  /*c5c0*/  IMAD.HI R210, R210, 0x2, RZ ;  /* 0x00000002d2d27827 */ /* 0x000fe200078e02ff */
[----:B------:R-:W-:Y:S02]  /*c5d0*/  MOV R106, R219 ;  /* 0x000000db006a7202 */ /* 0x000fe40000000f00 */
[----:B------:R-:W-:Y:S02]  /*c5e0*/  MOV R107, R218 ;  /* 0x000000da006b7202 */ /* 0x000fe40000000f00 */
[----:B------:R-:W-:Y:S02]  /*c5f0*/  LOP3.LUT R0, R204, R0, RZ, 0x3c, !PT ;  /* 0x00000000cc007212 */ /* 0x000fe400078e3cff */
[C---:B0-----:R-:W-:Y:S01]  /*c600*/  SHF.L.U32 R2, R3.reuse, 0x1, RZ ;  /* 0x0000000103027819 */ /* 0x041fe200000006ff */
[----:B------:R-:W-:Y:S01]  /*c610*/  IMAD.HI R3, R3, 0x2, RZ ;  /* 0x0000000203037827 */ /* 0x000fe200078e02ff */
[----:B------:R-:W-:-:S02]  /*c620*/  SHF.L.U32 R204, R124, 0xb, RZ ;  /* 0x0000000b7ccc7819 */ /* 0x000fc400000006ff */
[----:B------:R-:W-:Y:S02]  /*c630*/  IADD3 R2, P0, P4, R2, c[0x0][0x178], R211 ;  /* 0x00005e0002027a10 */ /* 0x000fe40007c1e0d3 */
[C---:B------:R-:W-:Y:S02]  /*c640*/  LOP3.LUT R211, R124.reuse, 0xf0, RZ, 0xc0, !PT ;  /* 0x000000f07cd37812 */ /* 0x040fe400078ec0ff */
[----:B------:R-:W-:Y:S01]  /*c650*/  IADD3.X R3, R3, c[0x0][0x17c], R210, P0, P4 ;  /* 0x00005f0003037a10 */ /* 0x000fe200007e84d2 */
[----:B------:R0:W-:Y:S01]  /*c660*/  STL [R1+0x20c], R2 ;  /* 0x00020c0201007387 */ /* 0x0001e20000100800 */
[C---:B------:R-:W-:Y:S02]  /*c670*/  FSETP.GT.AND P0, PT, |R205|.reuse, 8.50705917302346158658e+37, PT ;  /* 0x7e800000cd00780b */ /* 0x040fe40003f04200 */
[----:B------:R-:W-:Y:S01]  /*c680*/  FSETP.GEU.AND P4, PT, |R205|, 1.175494350822287508e-38, PT ;  /* 0x00800000cd00780b */ /* 0x000fe20003f8e200 */
[----:B------:R-:W-:Y:S01]  /*c690*/  STL [R1+0x208], R3 ;  /* 0x0002080301007387 */ /* 0x000fe20000100800 */
[----:B------:R-:W-:-:S02]  /*c6a0*/  SHF.L.U32 R210, R124, 0x3, RZ ;  /* 0x000000037cd27819 */ /* 0x000fc400000006ff */
[----:B------:R-:W-:Y:S02]  /*c6b0*/  LOP3.LUT R204, R204, 0x3000, RZ, 0xc0, !PT ;  /* 0x00003000cccc7812 */ /* 0x000fe400078ec0ff */
[----:B------:R-:W-:Y:S02]  /*c6c0*/  LOP3.LUT R210, R210, 0x38, RZ, 0xc0, !PT ;  /* 0x00000038d2d27812 */ /* 0x000fe400078ec0ff */
[----:B------:R-:W-:Y:S02]  /*c6d0*/  MOV R218, R214 ;  /* 0x000000d600da7202 */ /* 0x000fe40000000f00 */
[----:B------:R-:W-:Y:S01]  /*c6e0*/  LEA R210, R211, R210, 0x2 ;  /* 0x000000d2d3d27211 */ /* 0x000fe200078e10ff */
[----:B------:R-:W-:Y:S01]  /*c6f0*/  @P0 FMUL R205, R205, 0.25 ;  /* 0x3e800000cdcd0820 */ /* 0x000fe20000400000 */
[----:B------:R-:W-:Y:S01]  /*c700*/  SHF.R.U32.HI R211, RZ, 0x1, R124 ;  /* 0x00000001ffd37819 */ /* 0x000fe2000001167c */
[----:B------:R-:W-:Y:S01]  /*c710*/  @P0 FMUL R7, R7, 0.25 ;  /* 0x3e80000007070820 */ /* 0x000fe20000400000 */
[----:B------:R-:W-:Y:S01]  /*c720*/  LEA R204, R129, R204, 0x4 ;  /* 0x000000cc81cc7211 */ /* 0x000fe200078e20ff */
[----:B------:R-:W-:Y:S01]  /*c730*/  @!P4 FMUL R205, R205, 16777216 ;  /* 0x4b800000cdcdc820 */ /* 0x000fe20000400000 */
[----:B------:R-:W-:Y:S01]  /*c740*/  LOP3.LUT R211, R211, 0x4, RZ, 0xc0, !PT ;  /* 0x00000004d3d37812 */ /* 0x000fe200078ec0ff */
[----:B------:R-:W-:-:S02]  /*c750*/  @P0 FMUL R6, R6, 0.25 ;  /* 0x3e80000006060820 */ /* 0x000fc40000400000 */
[----:B------:R-:W-:Y:S01]  /*c760*/  @P0 FMUL R106, R106, 0.25 ;  /* 0x3e8000006a6a0820 */ /* 0x000fe20000400000 */
[----:B0-----:R-:W-:Y:S01]  /*c770*/  IADD3 R2, R211, R210, RZ ;  /* 0x000000d2d3027210 */ /* 0x001fe20007ffe0ff */
[----:B------:R-:W0:Y:S01]  /*c780*/  MUFU.RCP R205, R205 ;  /* 0x000000cd00cd7308 */ /* 0x000e220000001000 */
[----:B------:R-:W-:Y:S01]  /*c790*/  MOV R211, R118 ;  /* 0x0000007600d37202 */ /* 0x000fe20000000f00 */
[----:B------:R-:W-:Y:S01]  /*c7a0*/  @P0 FMUL R107, R107, 0.25 ;  /* 0x3e8000006b6b0820 */ /* 0x000fe20000400000 */
        /* <DEDUP_REMOVED lines=14> */
[----:B------:R0:W-:Y:S01]  /*c890*/  STL [R1+0x168], R2 ;  /* 0x0001680201007387 */ /* 0x0001e20000100800 */
[----:B------:R-:W-:-:S02]  /*c8a0*/  @P0 FMUL R102, R102, 0.25 ;  /* 0x3e80000066660820 */ /* 0x000fc40000400000 */
[----:B------:R-:W-:Y:S02]  /*c8b0*/  @P0 FMUL R103, R103, 0.25 ;  /* 0x3e80000067670820 */ /* 0x000fe40000400000 */
[----:B------:R-:W-:Y:S02]  /*c8c0*/  @P0 FMUL R22, R22, 0.25 ;  /* 0x3e80000016160820 */ /* 0x000fe40000400000 */
[----:B------:R-:W-:Y:S02]  /*c8d0*/  @P0 FMUL R27, R27, 0.25 ;  /* 0x3e8000001b1b0820 */ /* 0x000fe40000400000 */
[----:B------:R-:W-:Y:S02]  /*c8e0*/  @P0 FMUL R26, R26, 0.25 ;  /* 0x3e8000001a1a0820 */ /* 0x000fe40000400000 */
[----:B------:R-:W-:Y:S02]  /*c8f0*/  @P0 FMUL R31, R31, 0.25 ;  /* 0x3e8000001f1f0820 */ /* 0x000fe40000400000 */
        /* <DEDUP_REMOVED lines=46> */
[----:B------:R-:W-:Y:S01]  /*cbe0*/  @P0 FMUL R213, R213, 0.25 ;  /* 0x3e800000d5d50820 */ /* 0x000fe20000400000 */
[----:B------:R-:W-:Y:S01]  /*cbf0*/  FSETP.GT.AND P0, PT, |R206|, 8.50705917302346158658e+37, PT ;  /* 0x7e800000ce00780b */ /* 0x000fe20003f04200 */
[----:B------:R-:W-:Y:S02]  /*cc00*/  @!P4 FMUL R7, R7, 16777216 ;  /* 0x4b8000000707c820 */ /* 0x000fe40000400000 */
[----:B------:R-:W-:-:S02]  /*cc10*/  @!P4 FMUL R6, R6, 16777216 ;  /* 0x4b8000000606c820 */ /* 0x000fc40000400000 */
[----:B------:R-:W-:Y:S02]  /*cc20*/  @!P4 FMUL R106, R106, 16777216 ;  /* 0x4b8000006a6ac820 */ /* 0x000fe40000400000 */
[----:B------:R-:W-:Y:S02]  /*cc30*/  @!P4 FMUL R107, R107, 16777216 ;  /* 0x4b8000006b6bc820 */ /* 0x000fe40000400000 */
[----:B------:R-:W-:Y:S02]  /*cc40*/  @!P4 FMUL R11, R11, 16777216 ;  /* 0x4b8000000b0bc820 */ /* 0x000fe40000400000 */
[----:B------:R-:W-:Y:S02]  /*cc50*/  @!P4 FMUL R10, R10, 16777216 ;  /* 0x4b8000000a0ac820 */ /* 0x000fe40000400000 */
        /* <DEDUP_REMOVED lines=57> */
[----:B------:R-:W-:Y:S01]  /*cff0*/  @!P4 FMUL R213, R213, 16777216 ;  /* 0x4b800000d5d5c820 */ /* 0x000fe20000400000 */
[C---:B------:R-:W-:Y:S01]  /*d000*/  FSETP.GEU.AND P4, PT, |R206|.reuse, 1.175494350822287508e-38, PT ;  /* 0x00800000ce00780b */ /* 0x040fe20003f8e200 */
[C---:B0-----:R-:W-:Y:S02]  /*d010*/  FMUL R2, R205.reuse, R7 ;  /* 0x00000007cd027220 */ /* 0x041fe40000400000 */
[C---:B------:R-:W-:Y:S02]  /*d020*/  FMUL R3, R205.reuse, R6 ;  /* 0x00000006cd037220 */ /* 0x040fe40000400000 */
[----:B------:R-:W-:Y:S01]  /*d030*/  @P0 FMUL R206, R206, 0.25 ;  /* 0x3e800000cece0820 */ /* 0x000fe20000400000 */
[----:B------:R0:W-:Y:S01]  /*d040*/  STL [R1+0x210], R2 ;  /* 0x0002100201007387 */ /* 0x0001e20000100800 */
[----:B------:R-:W-:-:S02]  /*d050*/  FMUL R6, R205, R107 ;  /* 0x0000006bcd067220 */ /* 0x000fc40000400000 */
[C---:B------:R-:W-:Y:S01]  /*d060*/  FMUL R124, R205.reuse, R35 ;  /* 0x00000023cd7c7220 */ /* 0x040fe20000400000 */
[----:B------:R1:W-:Y:S01]  /*d070*/  STL [R1+0x214], R3 ;  /* 0x0002140301007387 */ /* 0x0003e20000100800 */
[----:B------:R-:W-:Y:S01]  /*d080*/  FMUL R125, R205, R34 ;  /* 0x00000022cd7d7220 */ /* 0x000fe20000400000 */
[----:B------:R-:W-:Y:S01]  /*d090*/  MOV R35, R5 ;  /* 0x0000000500237202 */ /* 0x000fe20000000f00 */
[----:B------:R-:W-:Y:S01]  /*d0a0*/  @!P4 FMUL R206, R206, 16777216 ;  /* 0x4b800000cecec820 */ /* 0x000fe20000400000 */
[----:B------:R-:W-:Y:S01]  /*d0b0*/  MOV R34, R4 ;  /* 0x0000000400227202 */ /* 0x000fe20000000f00 */
[----:B------:R-:W-:Y:S01]  /*d0c0*/  @P0 FMUL R9, R9, 0.25 ;  /* 0x3e80000009090820 */ /* 0x000fe20000400000 */
[----:B------:R-:W-:Y:S01]  /*d0d0*/  MOV R5, R216 ;  /* 0x000000d800057202 */ /* 0x000fe20000000f00 */
[C---:B0-----:R-:W-:Y:S01]  /*d0e0*/  FMUL R2, R205.reuse, R11 ;  /* 0x0000000bcd027220 */ /* 0x041fe20000400000 */
[----:B------:R-:W0:Y:S01]  /*d0f0*/  MUFU.RCP R28, R206 ;  /* 0x000000ce001c7308 */ /* 0x000e220000001000 */
[----:B------:R-:W-:Y:S01]  /*d100*/  MOV R4, R215 ;  /* 0x000000d700047202 */ /* 0x000fe20000000f00 */
[----:B-1----:R-:W-:Y:S01]  /*d110*/  FMUL R3, R205, R106 ;  /* 0x0000006acd037220 */ /* 0x002fe20000400000 */
[----:B------:R-:W-:Y:S01]  /*d120*/  MOV R11, R73 ;  /* 0x00000049000b7202 */ /* 0x000fe20000000f00 */
[----:B------:R-:W-:-:S02]  /*d130*/  @P0 FMUL R35, R35, 0.25 ;  /* 0x3e80000023230820 */ /* 0x000fc40000400000 */
[----:B------:R-:W-:Y:S01]  /*d140*/  @P0 FMUL R34, R34, 0.25 ;  /* 0x3e80000022220820 */ /* 0x000fe20000400000 */
[----:B------:R1:W-:Y:S01]  /*d150*/  STL [R1+0x15c], R3 ;  /* 0x00015c0301007387 */ /* 0x0003e20000100800 */
[----:B------:R-:W-:Y:S02]  /*d160*/  @P0 FMUL R5, R5, 0.25 ;  /* 0x3e80000005050820 */ /* 0x000fe40000400000 */
[----:B------:R-:W-:Y:S01]  /*d170*/  @P0 FMUL R4, R4, 0.25 ;  /* 0x3e80000004040820 */ /* 0x000fe20000400000 */
[----:B------:R2:W-:Y:S01]  /*d180*/  STL [R1+0x158], R6 ;  /* 0x0001580601007387 */ /* 0x0005e20000100800 */
[----:B------:R-:W-:Y:S02]  /*d190*/  @!P4 FMUL R35, R35, 16777216 ;  /* 0x4b8000002323c820 */ /* 0x000fe40000400000 */
[C---:B------:R-:W-:Y:S01]  /*d1a0*/  FMUL R7, R205.reuse, R18 ;  /* 0x00000012cd077220 */ /* 0x040fe20000400000 */
[----:B------:R3:W-:Y:S01]  /*d1b0*/  STL [R1+0x154], R2 ;  /* 0x0001540201007387 */ /* 0x0007e20000100800 */
[----:B------:R-:W-:Y:S01]  /*d1c0*/  @P0 FMUL R8, R8, 0.25 ;  /* 0x3e80000008080820 */ /* 0x000fe20000400000 */
[----:B------:R-:W-:Y:S01]  /*d1d0*/  MOV R18, R84 ;  /* 0x0000005400127202 */ /* 0x000fe20000000f00 */
[----:B-1----:R-:W-:Y:S01]  /*d1e0*/  FMUL R3, R205, R10 ;  /* 0x0000000acd037220 */ /* 0x002fe20000400000 */
[----:B------:R-:W-:Y:S01]  /*d1f0*/  MOV R10, R89 ;  /* 0x00000059000a7202 */ /* 0x000fe20000000f00 */
[----:B------:R-:W-:-:S02]  /*d200*/  @!P4 FMUL R34, R34, 16777216 ;  /* 0x4b8000002222c820 */ /* 0x000fc40000400000 */
[----:B--2---:R-:W-:Y:S01]  /*d210*/  FMUL R6, R205, R103 ;  /* 0x00000067cd067220 */ /* 0x004fe20000400000 */
[----:B------:R1:W-:Y:S01]  /*d220*/  STL [R1+0x150], R3 ;  /* 0x0001500301007387 */ /* 0x0003e20000100800 */
[----:B------:R-:W-:Y:S02]  /*d230*/  @!P4 FMUL R5, R5, 16777216 ;  /* 0x4b8000000505c820 */ /* 0x000fe40000400000 */
[C---:B---3--:R-:W-:Y:S01]  /*d240*/  FMUL R2, R205.reuse, R102 ;  /* 0x00000066cd027220 */ /* 0x048fe20000400000 */
[----:B------:R2:W-:Y:S01]  /*d250*/  STL [R1+0x14c], R6 ;  /* 0x00014c0601007387 */ /* 0x0005e20000100800 */
[C---:B------:R-:W-:Y:S02]  /*d260*/  FMUL R133, R205.reuse, R39 ;  /* 0x00000027cd857220 */ /* 0x040fe40000400000 */
[----:B------:R-:W-:Y:S02]  /*d270*/  @!P4 FMUL R4, R4, 16777216 ;  /* 0x4b8000000404c820 */ /* 0x000fe40000400000 */
[----:B------:R-:W-:-:S02]  /*d280*/  FMUL R132, R205, R38 ;  /* 0x00000026cd847220 */ /* 0x000fc40000400000 */
[----:B-1----:R-:W-:Y:S01]  /*d290*/  FMUL R3, R205, R15 ;  /* 0x0000000fcd037220 */ /* 0x002fe20000400000 */
[----:B------:R-:W-:Y:S01]  /*d2a0*/  MOV R15, R72 ;  /* 0x00000048000f7202 */ /* 0x000fe20000000f00 */
[----:B------:R-:W-:Y:S02]  /*d2b0*/  @!P4 FMUL R9, R9, 16777216 ;  /* 0x4b8000000909c820 */ /* 0x000fe40000400000 */
[----:B--2---:R-:W-:Y:S01]  /*d2c0*/  FMUL R6, R205, R23 ;  /* 0x00000017cd067220 */ /* 0x004fe20000400000 */
[----:B------:R1:W-:Y:S01]  /*d2d0*/  STL [R1+0x218], R3 ;  /* 0x0002180301007387 */ /* 0x0003e20000100800 */
[----:B0-----:R-:W-:Y:S01]  /*d2e0*/  FMUL R39, R28, R35 ;  /* 0x000000231c277220 */ /* 0x001fe20000400000 */
[----:B------:R-:W-:Y:S01]  /*d2f0*/  MOV R23, R96 ;  /* 0x0000006000177202 */ /* 0x000fe20000000f00 */
[----:B------:R-:W-:Y:S01]  /*d300*/  @P0 FMUL R48, R48, 0.25 ;  /* 0x3e80000030300820 */ /* 0x000fe20000400000 */
[----:B------:R-:W-:Y:S01]  /*d310*/  STL [R1+0x148], R2 ;  /* 0x0001480201007387 */ /* 0x000fe20000100800 */
[----:B------:R-:W-:-:S02]  /*d320*/  @!P4 FMUL R8, R8, 16777216 ;  /* 0x4b8000000808c820 */ /* 0x000fc40000400000 */
[C---:B------:R-:W-:Y:S02]  /*d330*/  FMUL R38, R28.reuse, R34 ;  /* 0x000000221c267220 */ /* 0x040fe40000400000 */
[----:B------:R-:W-:Y:S02]  /*d340*/  @P0 FMUL R49, R49, 0.25 ;  /* 0x3e80000031310820 */ /* 0x000fe40000400000 */
[----:B-1----:R-:W-:Y:S01]  /*d350*/  FMUL R3, R205, R19 ;  /* 0x00000013cd037220 */ /* 0x002fe20000400000 */
[----:B------:R-:W-:Y:S01]  /*d360*/  MOV R19, R88 ;  /* 0x0000005800137202 */ /* 0x000fe20000000f00 */
[C---:B------:R-:W-:Y:S02]  /*d370*/  FMUL R35, R28.reuse, R5 ;  /* 0x000000051c237220 */ /* 0x040fe40000400000 */
[C---:B------:R-:W-:Y:S01]  /*d380*/  FMUL R34, R28.reuse, R4 ;  /* 0x000000041c227220 */ /* 0x040fe20000400000 */
[----:B------:R0:W-:Y:S01]  /*d390*/  STL [R1+0x13c], R3 ;  /* 0x00013c0301007387 */ /* 0x0001e20000100800 */
[----:B------:R-:W-:-:S02]  /*d3a0*/  FMUL R5, R28, R9 ;  /* 0x000000091c057220 */ /* 0x000fc40000400000 */
[----:B------:R-:W-:Y:S01]  /*d3b0*/  @P0 FMUL R52, R52, 0.25 ;  /* 0x3e80000034340820 */ /* 0x000fe20000400000 */
[----:B------:R1:W-:Y:S01]  /*d3c0*/  STL [R1+0x138], R7 ;  /* 0x0001380701007387 */ /* 0x0003e20000100800 */
[----:B------:R-:W-:Y:S02]  /*d3d0*/  @!P4 FMUL R48, R48, 16777216 ;  /* 0x4b8000003030c820 */ /* 0x000fe40000400000 */
[----:B------:R-:W-:Y:S01]  /*d3e0*/  FMUL R4, R28, R8 ;  /* 0x000000081c047220 */ /* 0x000fe20000400000 */
[----:B------:R2:W-:Y:S01]  /*d3f0*/  STL [R1+0x134], R6 ;  /* 0x0001340601007387 */ /* 0x0005e20000100800 */
[----:B------:R-:W-:Y:S02]  /*d400*/  @P0 FMUL R53, R53, 0.25 ;  /* 0x3e80000035350820 */ /* 0x000fe40000400000 */
[----:B0-----:R-:W-:Y:S01]  /*d410*/  FMUL R3, R205, R22 ;  /* 0x00000016cd037220 */ /* 0x001fe20000400000 */
[----:B------:R-:W-:Y:S01]  /*d420*/  MOV R22, R97 ;  /* 0x0000006100167202 */ /* 0x000fe20000000f00 */
[----:B------:R-:W-:Y:S01]  /*d430*/  @!P4 FMUL R49, R49, 16777216 ;  /* 0x4b8000003131c820 */ /* 0x000fe20000400000 */
[----:B-1----:R-:W-:Y:S01]  /*d440*/  MOV R7, R81 ;  /* 0x0000005100077202 */ /* 0x002fe20000000f00 */
[C---:B------:R-:W-:Y:S01]  /*d450*/  FMUL R214, R205.reuse, R26 ;  /* 0x0000001acdd67220 */ /* 0x040fe20000400000 */
[----:B------:R-:W-:Y:S01]  /*d460*/  STL [R1+0x130], R3 ;  /* 0x0001300301007387 */ /* 0x000fe20000100800 */
[----:B------:R-:W-:Y:S01]  /*d470*/  FMUL R129, R205, R31 ;  /* 0x0000001fcd817220 */ /* 0x000fe20000400000 */
[----:B------:R-:W-:Y:S01]  /*d480*/  MOV R31, R217 ;  /* 0x000000d9001f7202 */ /* 0x000fe20000000f00 */
[----:B------:R-:W-:Y:S01]  /*d490*/  @!P4 FMUL R52, R52, 16777216 ;  /* 0x4b8000003434c820 */ /* 0x000fe20000400000 */
[----:B------:R0:W-:Y:S01]  /*d4a0*/  STL [R1+0xdc], R39 ;  /* 0x0000dc2701007387 */ /* 0x0001e20000100800 */
[----:B------:R-:W-:Y:S01]  /*d4b0*/  @!P4 FMUL R53, R53, 16777216 ;  /* 0x4b8000003535c820 */ /* 0x000fe20000400000 */
[----:B------:R-:W-:Y:S01]  /*d4c0*/  MOV R26, R105 ;  /* 0x00000069001a7202 */ /* 0x000fe20000000f00 */
[C---:B------:R-:W-:Y:S01]  /*d4d0*/  FMUL R216, R28.reuse, R48 ;  /* 0x000000301cd87220 */ /* 0x040fe20000400000 */
[----:B------:R-:W-:Y:S01]  /*d4e0*/  STL [R1+0xd8], R38 ;  /* 0x0000d82601007387 */ /* 0x000fe20000100800 */
[C---:B------:R-:W-:Y:S01]  /*d4f0*/  FMUL R239, R205.reuse, R70 ;  /* 0x00000046cdef7220 */ /* 0x040fe20000400000 */
        /* <DEDUP_REMOVED lines=8> */
[----:B--2---:R-:W-:Y:S01]  /*d580*/  MOV R6, R69 ;  /* 0x0000004500067202 */ /* 0x004fe20000000f00 */
[----:B------:R-:W-:Y:S01]  /*d590*/  FMUL R215, R28, R53 ;  /* 0x000000351cd77220 */ /* 0x000fe20000400000 */
[----:B------:R1:W-:Y:S01]  /*d5a0*/  STL [R1+0x1c], R5 ;  /* 0x00001c0501007387 */ /* 0x0003e20000100800 */
[----:B------:R-:W-:-:S02]  /*d5b0*/  FMUL R141, R205, R54 ;  /* 0x00000036cd8d7220 */ /* 0x000fc40000400000 */
[C---:B------:R-:W-:Y:S01]  /*d5c0*/  FMUL R2, R205.reuse, R14 ;  /* 0x0000000ecd027220 */ /* 0x040fe20000400000 */
[----:B------:R2:W-:Y:S01]  /*d5d0*/  STL [R1+0x14], R4 ;  /* 0x0000140401007387 */ /* 0x0005e20000100800 */
[C---:B------:R-:W-:Y:S01]  /*d5e0*/  FMUL R102, R205.reuse, R27 ;  /* 0x0000001bcd667220 */ /* 0x040fe20000400000 */
[----:B------:R-:W-:Y:S01]  /*d5f0*/  MOV R27, R104 ;  /* 0x00000068001b7202 */ /* 0x000fe20000000f00 */
[C---:B------:R-:W-:Y:S01]  /*d600*/  FMUL R149, R205.reuse, R30 ;  /* 0x0000001ecd957220 */ /* 0x040fe20000400000 */
[----:B------:R-:W3:Y:S01]  /*d610*/  LDL.LU R48, [R1+0xc8] ;  /* 0x0000c80001307983 */ /* 0x000ee20000300800 */
[C---:B------:R-:W-:Y:S01]  /*d620*/  FMUL R136, R205.reuse, R59 ;  /* 0x0000003bcd887220 */ /* 0x040fe20000400000 */
[----:B------:R-:W-:Y:S01]  /*d630*/  MOV R59, R109 ;  /* 0x0000006d003b7202 */ /* 0x000fe20000000f00 */
[C---:B------:R-:W-:Y:S01]  /*d640*/  FMUL R137, R205.reuse, R58 ;  /* 0x0000003acd897220 */ /* 0x040fe20000400000 */
[----:B------:R-:W4:Y:S01]  /*d650*/  LDL.LU R49, [R1+0xcc] ;  /* 0x0000cc0001317983 */ /* 0x000f220000300800 */
[----:B------:R-:W-:Y:S01]  /*d660*/  FMUL R240, R205, R71 ;  /* 0x00000047cdf07220 */ /* 0x000fe20000400000 */
[----:B------:R-:W-:Y:S01]  /*d670*/  MOV R71, R120 ;  /* 0x0000007800477202 */ /* 0x000fe20000000f00 */
[----:B------:R-:W-:Y:S01]  /*d680*/  @P0 FMUL R31, R31, 0.25 ;  /* 0x3e8000001f1f0820 */ /* 0x000fe20000400000 */
[----:B------:R-:W2:Y:S01]  /*d690*/  LDL.LU R50, [R1+0xb8] ;  /* 0x0000b80001327983 */ /* 0x000ea20000300800 */
[----:B------:R-:W-:Y:S01]  /*d6a0*/  MOV R58, R113 ;  /* 0x00000071003a7202 */ /* 0x000fe20000000f00 */
[----:B------:R-:W-:Y:S01]  /*d6b0*/  @P0 FMUL R13, R13, 0.25 ;  /* 0x3e8000000d0d0820 */ /* 0x000fe20000400000 */
[----:B------:R-:W-:Y:S01]  /*d6c0*/  MOV R14, R68 ;  /* 0x00000044000e7202 */ /* 0x000fe20000000f00 */
[----:B------:R-:W2:Y:S01]  /*d6d0*/  LDL.LU R51, [R1+0xbc] ;  /* 0x0000bc0001337983 */ /* 0x000ea20000300800 */
[----:B------:R-:W-:Y:S01]  /*d6e0*/  MOV R30, R218 ;  /* 0x000000da001e7202 */ /* 0x000fe20000000f00 */
[----:B------:R-:W-:Y:S01]  /*d6f0*/  @P0 FMUL R12, R12, 0.25 ;  /* 0x3e8000000c0c0820 */ /* 0x000fe20000400000 */
[----:B------:R-:W-:Y:S01]  /*d700*/  MOV R113, R102 ;  /* 0x0000006600717202 */ /* 0x000fe20000000f00 */
[----:B------:R-:W2:Y:S01]  /*d710*/  LDL.LU R52, [R1+0xa8] ;  /* 0x0000a80001347983 */ /* 0x000ea20000300800 */
[----:B------:R-:W-:-:S02]  /*d720*/  @P0 FMUL R17, R17, 0.25 ;  /* 0x3e80000011110820 */ /* 0x000fc40000400000 */
[----:B------:R-:W-:Y:S01]  /*d730*/  @P0 FMUL R30, R30, 0.25 ;  /* 0x3e8000001e1e0820 */ /* 0x000fe20000400000 */
[----:B------:R-:W2:Y:S01]  /*d740*/  LDL.LU R53, [R1+0xac] ;  /* 0x0000ac0001357983 */ /* 0x000ea20000300800 */
[----:B------:R-:W-:Y:S02]  /*d750*/  @P0 FMUL R16, R16, 0.25 ;  /* 0x3e80000010100820 */ /* 0x000fe40000400000 */
[----:B------:R-:W-:Y:S01]  /*d760*/  @P0 FMUL R21, R21, 0.25 ;  /* 0x3e80000015150820 */ /* 0x000fe20000400000 */
[----:B------:R-:W2:Y:S01]  /*d770*/  LDL.LU R54, [R1+0x98] ;  /* 0x0000980001367983 */ /* 0x000ea20000300800 */
        /* <DEDUP_REMOVED lines=46> */
[----:B------:R-:W-:Y:S01]  /*da60*/  @P0 FMUL R71, R71, 0.25 ;  /* 0x3e80000047470820 */ /* 0x000fe20000400000 */
[----:B------:R-:W-:Y:S01]  /*da70*/  FSETP.GT.AND P0, PT, |R207|, 8.50705917302346158658e+37, PT ;  /* 0x7e800000cf00780b */ /* 0x000fe20003f04200 */
        /* <DEDUP_REMOVED lines=54> */
[----:B------:R-:W-:Y:S01]  /*dde0*/  FSETP.GEU.AND P4, PT, |R207|, 1.175494350822287508e-38, PT ;  /* 0x00800000cf00780b */ /* 0x000fe20003f8e200 */
[----:B------:R-:W-:Y:S02]  /*ddf0*/  FMUL R140, R205, R55 ;  /* 0x00000037cd8c7220 */ /* 0x000fe40000400000 */
[----:B------:R-:W5:Y:S01]  /*de00*/  LDL.LU R55, [R1+0x9c] ;  /* 0x00009c0001377983 */ /* 0x000f620000300800 */
[----:B------:R-:W-:Y:S02]  /*de10*/  @P0 FMUL R207, R207, 0.25 ;  /* 0x3e800000cfcf0820 */ /* 0x000fe40000400000 */
[C---:B------:R-:W-:Y:S01]  /*de20*/  FMUL R236, R205.reuse, R74 ;  /* 0x0000004acdec7220 */ /* 0x040fe20000400000 */
[----:B------:R-:W5:Y:S01]  /*de30*/  LDL.LU R72, [R1+0x88] ;  /* 0x0000880001487983 */ /* 0x000f620000300800 */
[----:B------:R-:W-:-:S02]  /*de40*/  FMUL R221, R205, R86 ;  /* 0x00000056cddd7220 */ /* 0x000fc40000400000 */
[C---:B------:R-:W-:Y:S01]  /*de50*/  FMUL R242, R28.reuse, R21 ;  /* 0x000000151cf27220 */ /* 0x040fe20000400000 */
[----:B------:R-:W5:Y:S01]  /*de60*/  LDL.LU R73, [R1+0x8c] ;  /* 0x00008c0001497983 */ /* 0x000f620000300800 */
[C---:B------:R-:W-:Y:S02]  /*de70*/  FMUL R21, R28.reuse, R92 ;  /* 0x0000005c1c157220 */ /* 0x040fe40000400000 */
[----:B------:R-:W-:Y:S01]  /*de80*/  @!P4 FMUL R207, R207, 16777216 ;  /* 0x4b800000cfcfc820 */ /* 0x000fe20000400000 */
[----:B------:R-:W5:Y:S01]  /*de90*/  LDL.LU R74, [R1+0x78] ;  /* 0x00007800014a7983 */ /* 0x000f620000300800 */
[----:B------:R-:W-:Y:S02]  /*dea0*/  FMUL R237, R205, R75 ;  /* 0x0000004bcded7220 */ /* 0x000fe40000400000 */
[C---:B------:R-:W-:Y:S01]  /*deb0*/  FMUL R241, R28.reuse, R20 ;  /* 0x000000141cf17220 */ /* 0x040fe20000400000 */
[----:B------:R-:W5:Y:S01]  /*dec0*/  LDL.LU R86, [R1+0x7c] ;  /* 0x00007c0001567983 */ /* 0x000f620000300800 */
[----:B------:R-:W-:-:S02]  /*ded0*/  FMUL R20, R28, R93 ;  /* 0x0000005d1c147220 */ /* 0x000fc40000400000 */
[C---:B------:R-:W-:Y:S01]  /*dee0*/  FMUL R235, R28.reuse, R24 ;  /* 0x000000181ceb7220 */ /* 0x040fe20000400000 */
[----:B------:R-:W5:Y:S01]  /*def0*/  LDL.LU R97, [R1+0x68] ;  /* 0x0000680001617983 */ /* 0x000f620000300800 */
[----:B------:R-:W1:Y:S01]  /*df00*/  MUFU.RCP R207, R207 ;  /* 0x000000cf00cf7308 */ /* 0x000e620000001000 */
[C---:B------:R-:W-:Y:S02]  /*df10*/  FMUL R24, R28.reuse, R101 ;  /* 0x000000651c187220 */ /* 0x040fe40000400000 */
[----:B------:R-:W5:Y:S01]  /*df20*/  LDL.LU R96, [R1+0x6c] ;  /* 0x00006c0001607983 */ /* 0x000f620000300800 */
[----:B------:R-:W-:Y:S02]  /*df30*/  FMUL R103, R205, R90 ;  /* 0x0000005acd677220 */ /* 0x000fe40000400000 */
[C---:B------:R-:W-:Y:S01]  /*df40*/  FMUL R206, R28.reuse, R56 ;  /* 0x000000381cce7220 */ /* 0x040fe20000400000 */
[----:B------:R-:W5:Y:S01]  /*df50*/  LDL.LU R92, [R1+0x58] ;  /* 0x00005800015c7983 */ /* 0x000f620000300800 */
[C---:B------:R-:W-:Y:S01]  /*df60*/  FMUL R56, R28.reuse, R121 ;  /* 0x000000791c387220 */ /* 0x040fe20000400000 */
[----:B0-----:R-:W-:Y:S01]  /*df70*/  MOV R39, R155 ;  /* 0x0000009b00277202 */ /* 0x001fe20000000f00 */
[C---:B------:R-:W-:Y:S01]  /*df80*/  FMUL R246, R28.reuse, R13 ;  /* 0x0000000d1cf67220 */ /* 0x040fe20000400000 */
[----:B------:R-:W5:Y:S01]  /*df90*/  LDL.LU R75, [R1+0x5c] ;  /* 0x00005c00014b7983 */ /* 0x000f620000300800 */
[----:B------:R-:W-:-:S02]  /*dfa0*/  FMUL R13, R28, R64 ;  /* 0x000000401c0d7220 */ /* 0x000fc40000400000 */
[C---:B------:R-:W-:Y:S01]  /*dfb0*/  FMUL R153, R205.reuse, R43 ;  /* 0x0000002bcd997220 */ /* 0x040fe20000400000 */
[----:B------:R-:W5:Y:S01]  /*dfc0*/  LDL.LU R88, [R1+0x48] ;  /* 0x0000480001587983 */ /* 0x000f620000300800 */
[C---:B-1----:R-:W-:Y:S02]  /*dfd0*/  FMUL R5, R28.reuse, R65 ;  /* 0x000000411c057220 */ /* 0x042fe40000400000 */
[C---:B------:R-:W-:Y:S01]  /*dfe0*/  FMUL R148, R205.reuse, R42 ;  /* 0x0000002acd947220 */ /* 0x040fe20000400000 */
[----:B------:R-:W5:Y:S01]  /*dff0*/  LDL.LU R93, [R1+0x4c] ;  /* 0x00004c00015d7983 */ /* 0x000f620000300800 */
[C---:B------:R-:W-:Y:S02]  /*e000*/  FMUL R247, R205.reuse, R66 ;  /* 0x00000042cdf77220 */ /* 0x040fe40000400000 */
[----:B------:R-:W-:Y:S01]  /*e010*/  FMUL R228, R28, R41 ;  /* 0x000000291ce47220 */ /* 0x000fe20000400000 */
[----:B------:R-:W5:Y:S01]  /*e020*/  LDL.LU R102, [R1+0x38] ;  /* 0x0000380001667983 */ /* 0x000f620000300800 */
[----:B------:R-:W-:-:S02]  /*e030*/  FMUL R3, R205, R67 ;  /* 0x00000043cd037220 */ /* 0x000fc40000400000 */
[C---:B------:R-:W-:Y:S01]  /*e040*/  FMUL R243, R28.reuse, R16 ;  /* 0x000000101cf37220 */ /* 0x040fe20000400000 */
[----:B------:R-:W5:Y:S01]  /*e050*/  LDL.LU R89, [R1+0x3c] ;  /* 0x00003c0001597983 */ /* 0x000f620000300800 */
[----:B------:R-:W-:Y:S01]  /*e060*/  MOV R64, R158 ;  /* 0x0000009e00407202 */ /* 0x000fe20000000f00 */
[C---:B------:R-:W-:Y:S02]  /*e070*/  FMUL R232, R28.reuse, R33 ;  /* 0x000000211ce87220 */ /* 0x040fe40000400000 */
[----:B------:R-:W5:Y:S01]  /*e080*/  LDL.LU R101, [R1+0x28] ;  /* 0x0000280001657983 */ /* 0x000f620000300800 */
[----:B------:R-:W-:Y:S01]  /*e090*/  MOV R43, R159 ;  /* 0x0000009f002b7202 */ /* 0x000fe20000000f00 */
[C---:B------:R-:W-:Y:S02]  /*e0a0*/  FMUL R16, R28.reuse, R76 ;  /* 0x0000004c1c107220 */ /* 0x040fe40000400000 */
[----:B------:R-:W5:Y:S01]  /*e0b0*/  LDL.LU R90, [R1+0x2c] ;  /* 0x00002c00015a7983 */ /* 0x000f620000300800 */
[----:B------:R-:W-:Y:S01]  /*e0c0*/  MOV R65, R162 ;  /* 0x000000a200417202 */ /* 0x000fe20000000f00 */
[----:B------:R-:W-:-:S02]  /*e0d0*/  FMUL R231, R28, R32 ;  /* 0x000000201ce77220 */ /* 0x000fc40000400000 */
[C---:B------:R-:W-:Y:S02]  /*e0e0*/  FMUL R225, R205.reuse, R78 ;  /* 0x0000004ecde17220 */ /* 0x040fe40000400000 */
[C---:B------:R-:W-:Y:S02]  /*e0f0*/  FMUL R226, R205.reuse, R79 ;  /* 0x0000004fcde27220 */ /* 0x040fe40000400000 */
[C---:B------:R-:W-:Y:S02]  /*e100*/  FMUL R222, R205.reuse, R87 ;  /* 0x00000057cdde7220 */ /* 0x040fe40000400000 */
[C---:B------:R-:W-:Y:S02]  /*e110*/  FMUL R106, R205.reuse, R62 ;  /* 0x0000003ecd6a7220 */ /* 0x040fe40000400000 */
[C---:B------:R-:W-:Y:S02]  /*e120*/  FMUL R224, R205.reuse, R83 ;  /* 0x00000053cde07220 */ /* 0x040fe40000400000 */
[----:B------:R-:W-:-:S02]  /*e130*/  FMUL R128, R205, R47 ;  /* 0x0000002fcd807220 */ /* 0x000fc40000400000 */
[----:B---3--:R-:W-:Y:S02]  /*e140*/  @P0 FMUL R48, R48, 0.25 ;  /* 0x3e80000030300820 */ /* 0x008fe40000400000 */
[----:B------:R-:W-:Y:S02]  /*e150*/  FMUL R107, R205, R46 ;  /* 0x0000002ecd6b7220 */ /* 0x000fe40000400000 */
[----:B----4-:R-:W-:Y:S02]  /*e160*/  @P0 FMUL R49, R49, 0.25 ;  /* 0x3e80000031310820 */ /* 0x010fe40000400000 */
[----:B------:R-:W-:Y:S02]  /*e170*/  @!P4 FMUL R48, R48, 16777216 ;  /* 0x4b8000003030c820 */ /* 0x000fe40000400000 */
[----:B------:R-:W-:Y:S02]  /*e180*/  @!P4 FMUL R49, R49, 16777216 ;  /* 0x4b8000003131c820 */ /* 0x000fe40000400000 */
[----:B------:R-:W-:-:S02]  /*e190*/  FMUL R252, R205, R63 ;  /* 0x0000003fcdfc7220 */ /* 0x000fc40000400000 */
[----:B--2---:R-:W-:Y:S02]  /*e1a0*/  @P0 FMUL R51, R51, 0.25 ;  /* 0x3e80000033330820 */ /* 0x004fe40000400000 */
[C---:B------:R-:W-:Y:S02]  /*e1b0*/  FMUL R223, R205.reuse, R82 ;  /* 0x00000052cddf7220 */ /* 0x040fe40000400000 */
[----:B------:R-:W-:Y:S02]  /*e1c0*/  @P0 FMUL R52, R52, 0.25 ;  /* 0x3e80000034340820 */ /* 0x000fe40000400000 */
[----:B------:R-:W-:Y:S02]  /*e1d0*/  FMUL R220, R205, R91 ;  /* 0x0000005bcddc7220 */ /* 0x000fe40000400000 */
[----:B------:R-:W-:Y:S02]  /*e1e0*/  @P0 FMUL R53, R53, 0.25 ;  /* 0x3e80000035350820 */ /* 0x000fe40000400000 */
[----:B------:R-:W-:-:S02]  /*e1f0*/  FMUL R95, R205, R95 ;  /* 0x0000005fcd5f7220 */ /* 0x000fc40000400000 */
[----:B------:R-:W-:Y:S02]  /*e200*/  @P0 FMUL R54, R54, 0.25 ;  /* 0x3e80000036360820 */ /* 0x000fe40000400000 */
[----:B------:R-:W-:Y:S02]  /*e210*/  @!P4 FMUL R52, R52, 16777216 ;  /* 0x4b8000003434c820 */ /* 0x000fe40000400000 */
[----:B------:R-:W-:Y:S02]  /*e220*/  @!P4 FMUL R54, R54, 16777216 ;  /* 0x4b8000003636c820 */ /* 0x000fe40000400000 */
[----:B------:R-:W-:Y:S02]  /*e230*/  @!P4 FMUL R53, R53, 16777216 ;  /* 0x4b8000003535c820 */ /* 0x000fe40000400000 */
[----:B------:R-:W-:Y:S02]  /*e240*/  @!P4 FMUL R51, R51, 16777216 ;  /* 0x4b8000003333c820 */ /* 0x000fe40000400000 */
[----:B------:R-:W-:-:S02]  /*e250*/  FMUL R121, R207, R52 ;  /* 0x00000034cf797220 */ /* 0x000fc40000400000 */
[C---:B------:R-:W-:Y:S02]  /*e260*/  FMUL R120, R207.reuse, R54 ;  /* 0x00000036cf787220 */ /* 0x040fe40000400000 */
[C---:B------:R-:W-:Y:S02]  /*e270*/  FMUL R52, R207.reuse, R49 ;  /* 0x00000031cf347220 */ /* 0x040fe40000400000 */
[C---:B------:R-:W-:Y:S02]  /*e280*/  FMUL R54, R207.reuse, R53 ;  /* 0x00000035cf367220 */ /* 0x040fe40000400000 */
[C---:B------:R-:W-:Y:S02]  /*e290*/  FMUL R49, R207.reuse, R48 ;  /* 0x00000030cf317220 */ /* 0x040fe40000400000 */
[----:B------:R-:W-:Y:S01]  /*e2a0*/  FMUL R53, R207, R51 ;  /* 0x00000033cf357220 */ /* 0x000fe20000400000 */
[----:B------:R-:W2:Y:S01]  /*e2b0*/  LDL.LU R48, [R1+0xc0] ;  /* 0x0000c00001307983 */ /* 0x000ea20000300800 */
[----:B------:R-:W-:Y:S01]  /*e2c0*/  MOV R42, R163 ;  /* 0x000000a3002a7202 */ /* 0x000fe20000000f00 */
[----:B------:R-:W-:-:S02]  /*e2d0*/  FMUL R8, R28, R77 ;  /* 0x0000004d1c087220 */ /* 0x000fc40000400000 */
[----:B------:R-:W3:Y:S01]  /*e2e0*/  LDL.LU R51, [R1+0xc4] ;  /* 0x0000c40001337983 */ /* 0x000ee20000300800 */
[----:B------:R-:W-:Y:S01]  /*e2f0*/  MOV R66, R166 ;  /* 0x000000a600427202 */ /* 0x000fe20000000f00 */
[C---:B------:R-:W-:Y:S02]  /*e300*/  FMUL R234, R28.reuse, R29 ;  /* 0x0000001d1cea7220 */ /* 0x040fe40000400000 */
[----:B------:R-:W4:Y:S01]  /*e310*/  LDL.LU R155, [R1+0xb0] ;  /* 0x0000b000019b7983 */ /* 0x000f220000300800 */
[----:B------:R-:W-:Y:S01]  /*e320*/  MOV R41, R167 ;  /* 0x000000a700297202 */ /* 0x000fe20000000f00 */
[C---:B------:R-:W-:Y:S02]  /*e330*/  FMUL R87, R28.reuse, R31 ;  /* 0x0000001f1c577220 */ /* 0x040fe40000400000 */
[----:B------:R-:W2:Y:S01]  /*e340*/  LDL.LU R158, [R1+0xb4] ;  /* 0x0000b400019e7983 */ /* 0x000ea20000300800 */
[----:B------:R-:W-:Y:S01]  /*e350*/  MOV R34, R179 ;  /* 0x000000b300227202 */ /* 0x000fe20000000f00 */
[----:B------:R-:W-:-:S02]  /*e360*/  FMUL R244, R28, R17 ;  /* 0x000000111cf47220 */ /* 0x000fc40000400000 */
[----:B------:R-:W2:Y:S01]  /*e370*/  LDL.LU R159, [R1+0xa0] ;  /* 0x0000a000019f7983 */ /* 0x000ea20000300800 */
[----:B------:R-:W-:Y:S01]  /*e380*/  MOV R67, R170 ;  /* 0x000000aa00437202 */ /* 0x000fe20000000f00 */
[C---:B------:R-:W-:Y:S02]  /*e390*/  FMUL R17, R28.reuse, R80 ;  /* 0x000000501c117220 */ /* 0x040fe40000400000 */
[----:B------:R-:W2:Y:S01]  /*e3a0*/  LDL.LU R162, [R1+0xa4] ;  /* 0x0000a40001a27983 */ /* 0x000ea20000300800 */
        /* <DEDUP_REMOVED lines=27> */
[C---:B------:R-:W-:Y:S02]  /*e560*/  FMUL R118, R205.reuse, R118 ;  /* 0x00000076cd767220 */ /* 0x040fe40000400000 */
[C---:B------:R-:W-:Y:S01]  /*e570*/  FMUL R119, R205.reuse, R119 ;  /* 0x00000077cd777220 */ /* 0x040fe20000400000 */
        /* <DEDUP_REMOVED lines=11> */
[C---:B------:R-:W-:Y:S01]  /*e630*/  FMUL R211, R205.reuse, R211 ;  /* 0x000000d3cdd37220 */ /* 0x040fe20000400000 */
[----:B------:R-:W-:Y:S01]  /*e640*/  MOV R150, R193 ;  /* 0x000000c100967202 */ /* 0x000fe20000000f00 */
[----:B------:R-:W2:Y:S01]  /*e650*/  LDL.LU R190, [R1+0x34] ;  /* 0x0000340001be7983 */ /* 0x000ea20000300800 */
[----:B------:R-:W-:Y:S01]  /*e660*/  MOV R151, R192 ;  /* 0x000000c000977202 */ /* 0x000fe20000000f00 */
[C---:B------:R-:W-:Y:S01]  /*e670*/  FMUL R212, R205.reuse, R212 ;  /* 0x000000d4cdd47220 */ /* 0x040fe20000400000 */
[----:B------:R-:W-:Y:S01]  /*e680*/  MOV R193, R153 ;  /* 0x0000009900c17202 */ /* 0x000fe20000000f00 */
[----:B------:R-:W2:Y:S01]  /*e690*/  LDL.LU R191, [R1+0x20] ;  /* 0x0000200001bf7983 */ /* 0x000ea20000300800 */
[----:B------:R-:W-:Y:S01]  /*e6a0*/  MOV R85, R198 ;  /* 0x000000c600557202 */ /* 0x000fe20000000f00 */
[----:B------:R-:W-:Y:S01]  /*e6b0*/  FMUL R205, R205, R213 ;  /* 0x000000d5cdcd7220 */ /* 0x000fe20000400000 */
[----:B------:R-:W-:Y:S01]  /*e6c0*/  MOV R192, R148 ;  /* 0x0000009400c07202 */ /* 0x000fe20000000f00 */
[----:B------:R-:W2:Y:S01]  /*e6d0*/  LDL.LU R194, [R1+0x24] ;  /* 0x0000240001c27983 */ /* 0x000ea20000300800 */
[----:B------:R-:W-:Y:S01]  /*e6e0*/  MOV R198, R149 ;  /* 0x0000009500c67202 */ /* 0x000fe20000000f00 */
[----:B------:R-:W-:-:S02]  /*e6f0*/  FMUL R245, R28, R12 ;  /* 0x0000000c1cf57220 */ /* 0x000fc40000400000 */
[----:B------:R-:W2:Y:S01]  /*e700*/  LDL.LU R153, [R1+0x254] ;  /* 0x0002540001997983 */ /* 0x000ea20000300800 */
[C---:B------:R-:W-:Y:S02]  /*e710*/  FMUL R238, R28.reuse, R25 ;  /* 0x000000191cee7220 */ /* 0x040fe40000400000 */
[C---:B------:R-:W-:Y:S01]  /*e720*/  FMUL R213, R28.reuse, R57 ;  /* 0x000000391cd57220 */ /* 0x040fe20000400000 */
[----:B------:R-:W2:Y:S01]  /*e730*/  LDL.LU R148, [R1+0x250] ;  /* 0x0002500001947983 */ /* 0x000ea20000300800 */
[C---:B------:R-:W-:Y:S01]  /*e740*/  FMUL R104, R28.reuse, R30 ;  /* 0x0000001e1c687220 */ /* 0x040fe20000400000 */
[----:B------:R-:W-:Y:S01]  /*e750*/  MOV R91, R251 ;  /* 0x000000fb005b7202 */ /* 0x000fe20000000f00 */
[C---:B------:R-:W-:Y:S01]  /*e760*/  FMUL R233, R28.reuse, R233 ;  /* 0x000000e91ce97220 */ /* 0x040fe20000400000 */
[----:B------:R-:W2:Y:S01]  /*e770*/  LDL.LU R149, [R1+0x24c] ;  /* 0x00024c0001957983 */ /* 0x000ea20000300800 */
[C---:B------:R-:W-:Y:S01]  /*e780*/  FMUL R230, R28.reuse, R37 ;  /* 0x000000251ce67220 */ /* 0x040fe20000400000 */
[----:B------:R-:W-:Y:S01]  /*e790*/  MOV R109, R202 ;  /* 0x000000ca006d7202 */ /* 0x000fe20000000f00 */
        /* <DEDUP_REMOVED lines=28> */
[----:B------:R-:W-:-:S02]  /*e960*/  FMUL R23, R28, R23 ;  /* 0x000000171c177220 */ /* 0x000fc40000400000 */
[C---:B------:R-:W-:Y:S01]  /*e970*/  FMUL R25, R28.reuse, R100 ;  /* 0x000000641c197220 */ /* 0x040fe20000400000 */
[----:B------:R-:W-:Y:S01]  /*e980*/  MOV R100, R250 ;  /* 0x000000fa00647202 */ /* 0x000fe20000000f00 */
[C---:B------:R-:W-:Y:S02]  /*e990*/  FMUL R26, R28.reuse, R26 ;  /* 0x0000001a1c1a7220 */ /* 0x040fe40000400000 */
[C---:B------:R-:W-:Y:S02]  /*e9a0*/  FMUL R27, R28.reuse, R27 ;  /* 0x0000001b1c1b7220 */ /* 0x040fe40000400000 */
[C---:B------:R-:W-:Y:S02]  /*e9b0*/  FMUL R59, R28.reuse, R59 ;  /* 0x0000003b1c3b7220 */ /* 0x040fe40000400000 */
[C---:B------:R-:W-:Y:S02]  /*e9c0*/  FMUL R68, R28.reuse, R108 ;  /* 0x0000006c1c447220 */ /* 0x040fe40000400000 */
[----:B------:R-:W-:-:S02]  /*e9d0*/  FMUL R58, R28, R58 ;  /* 0x0000003a1c3a7220 */ /* 0x000fc40000400000 */
[C---:B------:R-:W-:Y:S01]  /*e9e0*/  FMUL R69, R28.reuse, R112 ;  /* 0x000000701c457220 */ /* 0x040fe20000400000 */
[----:B------:R-:W-:Y:S01]  /*e9f0*/  MOV R112, R203 ;  /* 0x000000cb00707202 */ /* 0x000fe20000000f00 */
[C---:B------:R-:W-:Y:S02]  /*ea00*/  FMUL R57, R28.reuse, R117 ;  /* 0x000000751c397220 */ /* 0x040fe40000400000 */
[C---:B------:R-:W-:Y:S02]  /*ea10*/  FMUL R70, R28.reuse, R70 ;  /* 0x000000461c467220 */ /* 0x040fe40000400000 */
[----:B------:R-:W-:Y:S01]  /*ea20*/  FMUL R71, R28, R71 ;  /* 0x000000471c477220 */ /* 0x000fe20000400000 */
        /* <DEDUP_REMOVED lines=8> */
[----:B------:R-:W2:Y:S01]  /*eab0*/  LDL.LU R144, [R1+0x248] ;  /* 0x0002480001907983 */ /* 0x000ea20000300800 */
        /* <DEDUP_REMOVED lines=38> */
[----:B-----5:R-:W-:Y:S02]  /*ed20*/  @P0 FMUL R89, R89, 0.25 ;  /* 0x3e80000059590820 */ /* 0x020fe40000400000 */
        /* <DEDUP_REMOVED lines=14> */
[----:B------:R-:W-:Y:S01]  /*ee10*/  @P0 FMUL R50, R50, 0.25 ;  /* 0x3e80000032320820 */ /* 0x000fe20000400000 */
[----:B------:R-:W-:Y:S02]  /*ee20*/  FSETP.GT.AND P0, PT, |R208|, 8.50705917302346158658e+37, PT ;  /* 0x7e800000d000780b */ /* 0x000fe40003f04200 */
[----:B------:R-:W-:-:S02]  /*ee30*/  MOV R176, R145 ;  /* 0x0000009100b07202 */ /* 0x000fc40000000f00 */
[----:B------:R-:W-:Y:S01]  /*ee40*/  MOV R139, R168 ;  /* 0x000000a8008b7202 */ /* 0x000fe20000000f00 */
[----:B------:R-:W4:Y:S01]  /*ee50*/  LDL.LU R145, [R1+0x244] ;  /* 0x0002440001917983 */ /* 0x000f220000300800 */
[----:B------:R-:W-:Y:S01]  /*ee60*/  MOV R168, R140 ;  /* 0x0000008c00a87202 */ /* 0x000fe20000000f00 */
[----:B------:R-:W-:Y:S01]  /*ee70*/  @!P4 FMUL R38, R38, 16777216 ;  /* 0x4b8000002626c820 */ /* 0x000fe20000400000 */
[----:B------:R-:W-:Y:S01]  /*ee80*/  MOV R135, R164 ;  /* 0x000000a400877202 */ /* 0x000fe20000000f00 */
[----:B------:R-:W-:Y:S01]  /*ee90*/  @!P4 FMUL R44, R44, 16777216 ;  /* 0x4b8000002c2cc820 */ /* 0x000fe20000400000 */
[----:B------:R-:W4:Y:S01]  /*eea0*/  LDL.LU R140, [R1+0x240] ;  /* 0x00024000018c7983 */ /* 0x000f220000300800 */
[----:B------:R-:W-:Y:S01]  /*eeb0*/  @!P4 FMUL R37, R37, 16777216 ;  /* 0x4b8000002525c820 */ /* 0x000fe20000400000 */
        /* <DEDUP_REMOVED lines=10> */
[----:B------:R-:W-:Y:S01]  /*ef60*/  MOV R203, R113 ;  /* 0x0000007100cb7202 */ /* 0x000fe20000000f00 */
[----:B------:R-:W-:Y:S01]  /*ef70*/  @!P4 FMUL R28, R28, 16777216 ;  /* 0x4b8000001c1cc820 */ /* 0x000fe20000400000 */
[----:B------:R-:W-:Y:S01]  /*ef80*/  MOV R154, R200 ;  /* 0x000000c8009a7202 */ /* 0x000fe20000000f00 */
[----:B------:R-:W-:Y:S01]  /*ef90*/  @!P4 FMUL R60, R60, 16777216 ;  /* 0x4b8000003c3cc820 */ /* 0x000fe20000400000 */
[----:B------:R-:W4:Y:S01]  /*efa0*/  LDL.LU R136, [R1+0x238] ;  /* 0x0002380001887983 */ /* 0x000f220000300800 */
        /* <DEDUP_REMOVED lines=47> */
[----:B------:R-:W-:Y:S01]  /*f2a0*/  @!P4 FMUL R50, R50, 16777216 ;  /* 0x4b8000003232c820 */ /* 0x000fe20000400000 */
[----:B------:R-:W-:Y:S02]  /*f2b0*/  FSETP.GEU.AND P4, PT, |R208|, 1.175494350822287508e-38, PT ;  /* 0x00800000d000780b */ /* 0x000fe40003f8e200 */
[----:B------:R-:W-:-:S02]  /*f2c0*/  MOV R161, R137 ;  /* 0x0000008900a17202 */ /* 0x000fc40000000f00 */
[----:B------:R-:W-:Y:S01]  /*f2d0*/  MOV R113, R197 ;  /* 0x000000c500717202 */ /* 0x000fe20000000f00 */
[----:B------:R-:W5:Y:S01]  /*f2e0*/  LDL.LU R137, [R1+0x234] ;  /* 0x0002340001897983 */ /* 0x000f620000300800 */
[----:B------:R-:W-:Y:S01]  /*f2f0*/  MOV R200, R132 ;  /* 0x0000008400c87202 */ /* 0x000fe20000000f00 */
[C---:B------:R-:W-:Y:S01]  /*f300*/  FMUL R38, R207.reuse, R38 ;  /* 0x00000026cf267220 */ /* 0x040fe20000400000 */
[----:B------:R-:W-:Y:S01]  /*f310*/  MOV R197, R133 ;  /* 0x0000008500c57202 */ /* 0x000fe20000000f00 */
[----:B------:R-:W5:Y:S01]  /*f320*/  LDL.LU R132, [R1+0x230] ;  /* 0x0002300001847983 */ /* 0x000f620000300800 */
[C---:B------:R-:W-:Y:S01]  /*f330*/  FMUL R44, R207.reuse, R44 ;  /* 0x0000002ccf2c7220 */ /* 0x040fe20000400000 */
[----:B------:R-:W-:Y:S01]  /*f340*/  MOV R195, R125 ;  /* 0x0000007d00c37202 */ /* 0x000fe20000000f00 */
[C---:B------:R-:W-:Y:S01]  /*f350*/  FMUL R37, R207.reuse, R37 ;  /* 0x00000025cf257220 */ /* 0x040fe20000400000 */
[----:B------:R-:W5:Y:S01]  /*f360*/  LDL.LU R133, [R1+0x22c] ;  /* 0x00022c0001857983 */ /* 0x000f620000300800 */
[----:B------:R-:W-:-:S02]  /*f370*/  FMUL R45, R207, R45 ;  /* 0x0000002dcf2d7220 */ /* 0x000fc40000400000 */
[C---:B------:R-:W-:Y:S01]  /*f380*/  FMUL R30, R207.reuse, R30 ;  /* 0x0000001ecf1e7220 */ /* 0x040fe20000400000 */
[----:B------:R-:W5:Y:S01]  /*f390*/  LDL.LU R125, [R1+0x228] ;  /* 0x00022800017d7983 */ /* 0x000f620000300800 */
[C---:B------:R-:W-:Y:S02]  /*f3a0*/  FMUL R46, R207.reuse, R46 ;  /* 0x0000002ecf2e7220 */ /* 0x040fe40000400000 */
[C---:B------:R-:W-:Y:S02]  /*f3b0*/  FMUL R35, R207.reuse, R35 ;  /* 0x00000023cf237220 */ /* 0x040fe40000400000 */
[C---:B------:R-:W-:Y:S02]  /*f3c0*/  FMUL R47, R207.reuse, R47 ;  /* 0x0000002fcf2f7220 */ /* 0x040fe40000400000 */
[C---:B------:R-:W-:Y:S02]  /*f3d0*/  FMUL R28, R207.reuse, R28 ;  /* 0x0000001ccf1c7220 */ /* 0x040fe40000400000 */
[----:B------:R-:W-:-:S02]  /*f3e0*/  FMUL R60, R207, R60 ;  /* 0x0000003ccf3c7220 */ /* 0x000fc40000400000 */
[C---:B------:R-:W-:Y:S02]  /*f3f0*/  FMUL R36, R207.reuse, R36 ;  /* 0x00000024cf247220 */ /* 0x040fe40000400000 */
        /* <DEDUP_REMOVED lines=46> */
[----:B------:R-:W-:Y:S01]  /*f6e0*/  FMUL R50, R207, R50 ;  /* 0x00000032cf327220 */ /* 0x000fe20000400000 */
[----:B------:R-:W-:-:S02]  /*f6f0*/  MOV R207, R124 ;  /* 0x0000007c00cf7202 */ /* 0x000fc40000000f00 */
[----:B------:R-:W-:Y:S01]  /*f700*/  MOV R146, R185 ;  /* 0x000000b900927202 */ /* 0x000fe20000000f00 */
[----:B------:R-:W5:Y:S01]  /*f710*/  LDL.LU R124, [R1+0x224] ;  /* 0x00022400017c7983 */ /* 0x000f620000300800 */
[----:B------:R-:W-:Y:S02]  /*f720*/  MOV R199, R129 ;  /* 0x0000008100c77202 */ /* 0x000fe40000000f00 */
[----:B------:R-:W-:Y:S01]  /*f730*/  MOV R185, R128 ;  /* 0x0000008000b97202 */ /* 0x000fe20000000f00 */
[----:B------:R-:W5:Y:S01]  /*f740*/  LDL.LU R129, [R1+0x220] ;  /* 0x0002200001817983 */ /* 0x000f620000300800 */
[----:B------:R-:W-:-:S03]  /*f750*/  @P0 FMUL R208, R208, 0.25 ;  /* 0x3e800000d0d00820 */ /* 0x000fc60000400000 */
[----:B------:R-:W5:Y:S01]  /*f760*/  LDL.LU R128, [R1+0x21c] ;  /* 0x00021c0001807983 */ /* 0x000f620000300800 */
[----:B------:R-:W-:-:S06]  /*f770*/  @!P4 FMUL R208, R208, 16777216 ;  /* 0x4b800000d0d0c820 */ /* 0x000fcc0000400000 */
[----:B------:R-:W0:Y:S01]  /*f780*/  MUFU.RCP R208, R208 ;  /* 0x000000d000d07308 */ /* 0x000e220000001000 */
[----:B------:R-:W-:-:S04]  /*f790*/  @P0 FMUL R188, R188, 0.25 ;  /* 0x3e800000bcbc0820 */ /* 0x000fc80000400000 */
[----:B------:R-:W-:Y:S01]  /*f7a0*/  @!P4 FMUL R188, R188, 16777216 ;  /* 0x4b800000bcbcc820 */ /* 0x000fe20000400000 */
[----:B--2---:R-:W-:-:S03]  /*f7b0*/  MOV R117, R149 ;  /* 0x0000009500757202 */ /* 0x004fc60000000f00 */
[----:B0-----:R-:W-:Y:S02]  /*f7c0*/  FMUL R149, R208, R188 ;  /* 0x000000bcd0957220 */ /* 0x001fe40000400000 */
[----:B------:R-:W2:Y:S01]  /*f7d0*/  LDL R188, [R1+0xf0] ;  /* 0x0000f00001bc7983 */ /* 0x000ea20000100800 */
[----:B---3--:R-:W-:Y:S02]  /*f7e0*/  @P0 FMUL R51, R51, 0.25 ;  /* 0x3e80000033330820 */ /* 0x008fe40000400000 */
[----:B------:R-:W-:Y:S01]  /*f7f0*/  @P0 FMUL R48, R48, 0.25 ;  /* 0x3e80000030300820 */ /* 0x000fe20000400000 */
[----:B------:R-:W-:Y:S01]  /*f800*/  MOV R202, R116 ;  /* 0x0000007400ca7202 */ /* 0x000fe20000000f00 */
[----:B------:R-:W-:Y:S01]  /*f810*/  @P0 FMUL R166, R166, 0.25 ;  /* 0x3e800000a6a60820 */ /* 0x000fe20000400000 */
[----:B------:R-:W-:Y:S01]  /*f820*/  MOV R147, R184 ;  /* 0x000000b800937202 */ /* 0x000fe20000000f00 */
[----:B------:R-:W-:Y:S01]  /*f830*/  @P0 FMUL R163, R163, 0.25 ;  /* 0x3e800000a3a30820 */ /* 0x000fe20000400000 */
[----:B------:R-:W-:Y:S01]  /*f840*/  MOV R131, R152 ;  /* 0x0000009800837202 */ /* 0x000fe20000000f00 */
[----:B------:R-:W-:-:S02]  /*f850*/  @P0 FMUL R162, R162, 0.25 ;  /* 0x3e800000a2a20820 */ /* 0x000fc40000400000 */
[----:B------:R-:W-:Y:S02]  /*f860*/  @P0 FMUL R159, R159, 0.25 ;  /* 0x3e8000009f9f0820 */ /* 0x000fe40000400000 */
[----:B------:R-:W-:Y:S02]  /*f870*/  @P0 FMUL R158, R158, 0.25 ;  /* 0x3e8000009e9e0820 */ /* 0x000fe40000400000 */
[----:B----4-:R-:W-:Y:S01]  /*f880*/  @P0 FMUL R155, R155, 0.25 ;  /* 0x3e8000009b9b0820 */ /* 0x010fe20000400000 */
[----:B------:R-:W-:Y:S01]  /*f890*/  MOV R251, R104 ;  /* 0x0000006800fb7202 */ /* 0x000fe20000000f00 */
[----:B------:R-:W-:Y:S01]  /*f8a0*/  @!P4 FMUL R51, R51, 16777216 ;  /* 0x4b8000003333c820 */ /* 0x000fe20000400000 */
[----:B------:R-:W-:Y:S01]  /*f8b0*/  MOV R250, R87 ;  /* 0x0000005700fa7202 */ /* 0x000fe20000000f00 */
[----:B------:R-:W-:Y:S01]  /*f8c0*/  @!P4 FMUL R48, R48, 16777216 ;  /* 0x4b8000003030c820 */ /* 0x000fe20000400000 */
[----:B------:R-:W-:Y:S02]  /*f8d0*/  MOV R184, R107 ;  /* 0x0000006b00b87202 */ /* 0x000fe40000000f00 */
[----:B------:R-:W-:Y:S01]  /*f8e0*/  MOV R152, R106 ;  /* 0x0000006a00987202 */ /* 0x000fe20000000f00 */
[----:B------:R-:W-:Y:S01]  /*f8f0*/  @!P4 FMUL R166, R166, 16777216 ;  /* 0x4b800000a6a6c820 */ /* 0x000fe20000400000 */
[----:B------:R-:W-:Y:S01]  /*f900*/  MOV R104, R153 ;  /* 0x0000009900687202 */ /* 0x000fe20000000f00 */
[----:B------:R-:W-:Y:S01]  /*f910*/  @!P4 FMUL R163, R163, 16777216 ;  /* 0x4b800000a3a3c820 */ /* 0x000fe20000400000 */
[----:B------:R-:W-:Y:S01]  /*f920*/  MOV R130, R148 ;  /* 0x0000009400827202 */ /* 0x000fe20000000f00 */
[----:B------:R-:W-:Y:S01]  /*f930*/  @!P4 FMUL R162, R162, 16777216 ;  /* 0x4b800000a2a2c820 */ /* 0x000fe20000400000 */
[----:B------:R-:W-:Y:S01]  /*f940*/  MOV R86, R145 ;  /* 0x0000009100567202 */ /* 0x000fe20000000f00 */
[----:B------:R-:W-:-:S02]  /*f950*/  @!P4 FMUL R159, R159, 16777216 ;  /* 0x4b8000009f9fc820 */ /* 0x000fc40000400000 */
[----:B------:R-:W-:Y:S02]  /*f960*/  @!P4 FMUL R158, R158, 16777216 ;  /* 0x4b8000009e9ec820 */ /* 0x000fe40000400000 */
[----:B------:R-:W-:Y:S01]  /*f970*/  @!P4 FMUL R155, R155, 16777216 ;  /* 0x4b8000009b9bc820 */ /* 0x000fe20000400000 */
[----:B------:R-:W-:Y:S01]  /*f980*/  MOV R87, R141 ;  /* 0x0000008d00577202 */ /* 0x000fe20000000f00 */
[C---:B------:R-:W-:Y:S02]  /*f990*/  FMUL R51, R208.reuse, R51 ;  /* 0x00000033d0337220 */ /* 0x040fe40000400000 */
[----:B------:R-:W-:Y:S02]  /*f9a0*/  FMUL R48, R208, R48 ;  /* 0x00000030d0307220 */ /* 0x000fe40000400000 */
[----:B------:R-:W-:Y:S01]  /*f9b0*/  @P0 FMUL R87, R87, 0.25 ;  /* 0x3e80000057570820 */ /* 0x000fe20000400000 */
[----:B------:R-:W-:Y:S01]  /*f9c0*/  MOV R127, R136 ;  /* 0x00000088007f7202 */ /* 0x000fe20000000f00 */
        /* <DEDUP_REMOVED lines=47> */
[----:B------:R-:W-:Y:S01]  /*fcc0*/  FMUL R166, R208, R166 ;  /* 0x000000a6d0a67220 */ /* 0x000fe20000400000 */
[----:B-----5:R-:W-:Y:S02]  /*fcd0*/  MOV R105, R137 ;  /* 0x0000008900697202 */ /* 0x020fe40000000f00 */
[----:B------:R-:W-:-:S02]  /*fce0*/  MOV R126, R132 ;  /* 0x00000084007e7202 */ /* 0x000fc40000000f00 */
[----:B------:R-:W-:Y:S02]  /*fcf0*/  MOV R106, R133 ;  /* 0x00000085006a7202 */ /* 0x000fe40000000f00 */
[----:B------:R-:W-:-:S03]  /*fd00*/  MOV R116, R125 ;  /* 0x0000007d00747202 */ /* 0x000fc60000000f00 */
[----:B------:R-:W-:Y:S02]  /*fd10*/  @P0 FMUL R106, R106, 0.25 ;  /* 0x3e8000006a6a0820 */ /* 0x000fe40000400000 */
[----:B------:R-:W-:Y:S02]  /*fd20*/  @P0 FMUL R126, R126, 0.25 ;  /* 0x3e8000007e7e0820 */ /* 0x000fe40000400000 */
[----:B------:R-:W-:Y:S02]  /*fd30*/  @P0 FMUL R116, R116, 0.25 ;  /* 0x3e80000074740820 */ /* 0x000fe40000400000 */
[----:B------:R-:W-:Y:S02]  /*fd40*/  @P0 FMUL R105, R105, 0.25 ;  /* 0x3e80000069690820 */ /* 0x000fe40000400000 */
[C---:B------:R-:W-:Y:S02]  /*fd50*/  FMUL R163, R208.reuse, R163 ;  /* 0x000000a3d0a37220 */ /* 0x040fe40000400000 */
[----:B------:R-:W-:-:S02]  /*fd60*/  FMUL R158, R208, R158 ;  /* 0x0000009ed09e7220 */ /* 0x000fc40000400000 */
[C---:B------:R-:W-:Y:S02]  /*fd70*/  FMUL R155, R208.reuse, R155 ;  /* 0x0000009bd09b7220 */ /* 0x040fe40000400000 */
[C---:B------:R-:W-:Y:S02]  /*fd80*/  FMUL R162, R208.reuse, R162 ;  /* 0x000000a2d0a27220 */ /* 0x040fe40000400000 */
[----:B------:R-:W-:Y:S01]  /*fd90*/  FMUL R159, R208, R159 ;  /* 0x0000009fd09f7220 */ /* 0x000fe20000400000 */
[----:B------:R-:W-:Y:S01]  /*fda0*/  F2FP.BF16.PACK_AB R48, R51, R48 ;  /* 0x000000303330723e */ /* 0x000fe200000010ff */
[----:B------:R-:W-:Y:S01]  /*fdb0*/  @!P4 FMUL R116, R116, 16777216 ;  /* 0x4b8000007474c820 */ /* 0x000fe20000400000 */
        /* <DEDUP_REMOVED lines=56> */
[----:B------:R-:W-:Y:S01]  /*10140*/  @!P4 FMUL R186, R186, 16777216 ;  /* 0x4b800000babac820 */ /* 0x000fe20000400000 */
[----:B------:R-:W-:Y:S02]  /*10150*/  MOV R107, R129 ;  /* 0x00000081006b7202 */ /* 0x000fe40000000f00 */
[----:B------:R-:W-:Y:S01]  /*10160*/  MOV R125, R128 ;  /* 0x00000080007d7202 */ /* 0x000fe20000000f00 */
[----:B------:R-:W-:Y:S02]  /*10170*/  @P0 FMUL R124, R124, 0.25 ;  /* 0x3e8000007c7c0820 */ /* 0x000fe40000400000 */
[----:B------:R-:W-:-:S02]  /*10180*/  @P0 FMUL R107, R107, 0.25 ;  /* 0x3e8000006b6b0820 */ /* 0x000fc40000400000 */
[----:B------:R-:W-:Y:S02]  /*10190*/  @P0 FMUL R125, R125, 0.25 ;  /* 0x3e8000007d7d0820 */ /* 0x000fe40000400000 */
        /* <DEDUP_REMOVED lines=11> */
[----:B------:R-:W-:Y:S01]  /*10250*/  @!P4 FMUL R167, R167, 16777216 ;  /* 0x4b800000a7a7c820 */ /* 0x000fe20000400000 */
[----:B------:R-:W-:Y:S01]  /*10260*/  ISETP.GE.U32.AND P4, PT, R209, 0x7f800000, PT ;  /* 0x7f800000d100780c */ /* 0x000fe20003f86070 */
[----:B------:R0:W-:Y:S04]  /*10270*/  STS.128 [R0], R48 ;  /* 0x0000003000007388 */ /* 0x0001e80000000c00 */
[----:B------:R-:W-:Y:S04]  /*10280*/  STS.128 [R0+0x80], R52 ;  /* 0x0000803400007388 */ /* 0x000fe80000000c00 */
[----:B------:R-:W-:Y:S04]  /*10290*/  STS.128 [R0+0x800], R56 ;  /* 0x0008003800007388 */ /* 0x000fe80000000c00 */
[----:B------:R-:W-:Y:S01]  /*102a0*/  STS.128 [R0+0x880], R120 ;  /* 0x0008807800007388 */ /* 0x000fe20000000c00 */
[----:B0-----:R-:W-:-:S05]  /*102b0*/  @P4 MOV R48, 0x7f800000 ;  /* 0x7f80000000304802 */ /* 0x001fca0000000f00 */
[----:B--2---:R-:W-:Y:S01]  /*102c0*/  @P4 FFMA.FTZ R188, R209, R48, +INF ;  /* 0x7f800000d1bc4423 */ /* 0x004fe20000010030 */
[C---:B------:R-:W-:Y:S02]  /*102d0*/  LOP3.LUT R155, R204.reuse, 0x20, RZ, 0x3c, !PT ;  /* 0x00000020cc9b7812 */ /* 0x040fe400078e3cff */
[----:B------:R-:W-:Y:S01]  /*102e0*/  LOP3.LUT R205, R204, 0x60, RZ, 0x3c, !PT ;  /* 0x00000060cccd7812 */ /* 0x000fe200078e3cff */
[----:B------:R-:W-:Y:S06]  /*102f0*/  BAR.SYNC.DEFER_BLOCKING 0x0 ;  /* 0x0000000000007b1d */ /* 0x000fec0000010000 */
[----:B------:R0:W-:Y:S01]  /*10300*/  @P4 STL [R1+0xf0], R188 ;  /* 0x0000f0bc01004387 */ /* 0x0001e20000100800 */
[----:B------:R-:W-:-:S02]  /*10310*/  F2FP.BF16.PACK_AB R48, R26, R27 ;  /* 0x0000001b1a30723e */ /* 0x000fc400000010ff */
[----:B------:R-:W-:Y:S02]  /*10320*/  F2FP.BF16.PACK_AB R49, R24, R25 ;  /* 0x000000191831723e */ /* 0x000fe400000010ff */
[----:B------:R-:W-:Y:S02]  /*10330*/  F2FP.BF16.PACK_AB R50, R22, R23 ;  /* 0x000000171632723e */ /* 0x000fe400000010ff */
[----:B0-----:R-:W-:Y:S02]  /*10340*/  MOV R188, R252 ;  /* 0x000000fc00bc7202 */ /* 0x001fe40000000f00 */
[----:B------:R-:W-:Y:S02]  /*10350*/  LOP3.LUT R252, R204, 0x40, RZ, 0x3c, !PT ;  /* 0x00000040ccfc7812 */ /* 0x000fe400078e3cff */
[----:B------:R-:W-:Y:S02]  /*10360*/  F2FP.BF16.PACK_AB R51, R20, R21 ;  /* 0x000000151433723e */ /* 0x000fe400000010ff */
[----:B------:R-:W0:Y:S04]  /*10370*/  LDS.128 R20, [R204] ;  /* 0x00000000cc147984 */ /* 0x000e280000000c00 */
[----:B------:R-:W1:Y:S04]  /*10380*/  LDS.128 R24, [R155] ;  /* 0x000000009b187984 */ /* 0x000e680000000c00 */
[----:B------:R-:W2:Y:S04]  /*10390*/  LDS.128 R52, [R252] ;  /* 0x00000000fc347984 */ /* 0x000ea80000000c00 */
[----:B------:R-:W3:Y:S04]  /*103a0*/  LDS.128 R56, [R205] ;  /* 0x00000000cd387984 */ /* 0x000ee80000000c00 */
[----:B------:R-:W-:Y:S01]  /*103b0*/  BAR.SYNC.DEFER_BLOCKING 0x0 ;  /* 0x0000000000007b1d */ /* 0x000fe20000010000 */
[----:B------:R-:W-:-:S02]  /*103c0*/  FMUL R182, R208, R182 ;  /* 0x000000b6d0b67220 */ /* 0x000fc40000400000 */
[C---:B------:R-:W-:Y:S02]  /*103d0*/  FMUL R179, R208.reuse, R179 ;  /* 0x000000b3d0b37220 */ /* 0x040fe40000400000 */
[C---:B------:R-:W-:Y:S02]  /*103e0*/  FMUL R178, R208.reuse, R178 ;  /* 0x000000b2d0b27220 */ /* 0x040fe40000400000 */
[C---:B------:R-:W-:Y:S02]  /*103f0*/  FMUL R175, R208.reuse, R175 ;  /* 0x000000afd0af7220 */ /* 0x040fe40000400000 */
[C---:B------:R-:W-:Y:S02]  /*10400*/  FMUL R174, R208.reuse, R174 ;  /* 0x000000aed0ae7220 */ /* 0x040fe40000400000 */
[C---:B------:R-:W-:Y:S02]  /*10410*/  FMUL R171, R208.reuse, R171 ;  /* 0x000000abd0ab7220 */ /* 0x040fe40000400000 */
[----:B------:R-:W-:-:S02]  /*10420*/  FMUL R170, R208, R170 ;  /* 0x000000aad0aa7220 */ /* 0x000fc40000400000 */
[----:B------:R-:W-:Y:S01]  /*10430*/  FMUL R167, R208, R167 ;  /* 0x000000a7d0a77220 */ /* 0x000fe20000400000 */
[----:B------:R-:W-:Y:S02]  /*10440*/  F2FP.BF16.PACK_AB R72, R73, R72 ;  /* 0x000000484948723e */ /* 0x000fe400000010ff */
[----:B------:R-:W-:Y:S02]  /*10450*/  F2FP.BF16.PACK_AB R73, R108, R74 ;  /* 0x0000004a6c49723e */ /* 0x000fe400000010ff */
[----:B------:R-:W-:Y:S02]  /*10460*/  F2FP.BF16.PACK_AB R74, R96, R97 ;  /* 0x00000061604a723e */ /* 0x000fe400000010ff */
[----:B------:R-:W-:Y:S02]  /*10470*/  F2FP.BF16.PACK_AB R98, R99, R98 ;  /* 0x000000626362723e */ /* 0x000fe400000010ff */
[----:B------:R-:W-:Y:S02]  /*10480*/  F2FP.BF16.PACK_AB R68, R170, R167 ;  /* 0x000000a7aa44723e */ /* 0x000fe400000010ff */
[----:B------:R-:W-:-:S02]  /*10490*/  F2FP.BF16.PACK_AB R69, R174, R171 ;  /* 0x000000abae45723e */ /* 0x000fc400000010ff */
[----:B------:R-:W-:Y:S02]  /*104a0*/  F2FP.BF16.PACK_AB R70, R178, R175 ;  /* 0x000000afb246723e */ /* 0x000fe400000010ff */
[----:B------:R-:W-:Y:S02]  /*104b0*/  F2FP.BF16.PACK_AB R71, R182, R179 ;  /* 0x000000b3b647723e */ /* 0x000fe400000010ff */
[----:B------:R-:W-:Y:S02]  /*104c0*/  F2FP.BF16.PACK_AB R75, R75, R92 ;  /* 0x0000005c4b4b723e */ /* 0x000fe400000010ff */
[----:B------:R-:W-:Y:S02]  /*104d0*/  F2FP.BF16.PACK_AB R96, R114, R115 ;  /* 0x000000737260723e */ /* 0x000fe400000010ff */
[----:B------:R-:W-:Y:S02]  /*104e0*/  F2FP.BF16.PACK_AB R97, R110, R111 ;  /* 0x0000006f6e61723e */ /* 0x000fe400000010ff */
[----:B------:R-:W-:Y:S01]  /*104f0*/  F2FP.BF16.PACK_AB R99, R95, R94 ;  /* 0x0000005e5f63723e */ /* 0x000fe200000010ff */
[----:B------:R4:W-:Y:S04]  /*10500*/  STS.128 [R0], R68 ;  /* 0x0000004400007388 */ /* 0x0009e80000000c00 */
[----:B------:R-:W-:Y:S04]  /*10510*/  STS.128 [R0+0x80], R72 ;  /* 0x0000804800007388 */ /* 0x000fe80000000c00 */
[----:B------:R5:W-:Y:S04]  /*10520*/  STS.128 [R0+0x800], R48 ;  /* 0x0008003000007388 */ /* 0x000be80000000c00 */
[----:B------:R-:W-:Y:S04]  /*10530*/  STS.128 [R0+0x880], R96 ;  /* 0x0008806000007388 */ /* 0x000fe80000000c00 */
[----:B------:R-:W-:Y:S01]  /*10540*/  BAR.SYNC.DEFER_BLOCKING 0x0 ;  /* 0x0000000000007b1d */ /* 0x000fe20000010000 */
[----:B------:R-:W-:-:S02]  /*10550*/  F2FP.BF16.PACK_AB R89, R89, R102 ;  /* 0x000000665959723e */ /* 0x000fc400000010ff */
[----:B------:R-:W-:Y:S02]  /*10560*/  F2FP.BF16.PACK_AB R90, R90, R101 ;  /* 0x000000655a5a723e */ /* 0x000fe400000010ff */
[----:B------:R-:W-:Y:S02]  /*10570*/  F2FP.BF16.PACK_AB R91, R91, R100 ;  /* 0x000000645b5b723e */ /* 0x000fe400000010ff */
[----:B----4-:R-:W-:Y:S02]  /*10580*/  F2FP.BF16.PACK_AB R68, R220, R103 ;  /* 0x00000067dc44723e */ /* 0x010fe400000010ff */
[----:B-----5:R-:W-:Y:S02]  /*10590*/  F2FP.BF16.PACK_AB R48, R10, R19 ;  /* 0x000000130a30723e */ /* 0x020fe400000010ff */
[----:B------:R-:W-:Y:S02]  /*105a0*/  F2FP.BF16.PACK_AB R49, R4, R18 ;  /* 0x000000120431723e */ /* 0x000fe400000010ff */
[----:B------:R-:W-:-:S02]  /*105b0*/  F2FP.BF16.PACK_AB R50, R7, R17 ;  /* 0x000000110732723e */ /* 0x000fc400000010ff */
[----:B------:R-:W-:Y:S02]  /*105c0*/  F2FP.BF16.PACK_AB R51, R8, R16 ;  /* 0x000000100833723e */ /* 0x000fe400000010ff */
[----:B------:R-:W4:Y:S04]  /*105d0*/  LDS.128 R16, [R204] ;  /* 0x00000000cc107984 */ /* 0x000f280000000c00 */
[----:B------:R-:W5:Y:S04]  /*105e0*/  LDS.128 R72, [R155] ;  /* 0x000000009b487984 */ /* 0x000f680000000c00 */
[----:B------:R-:W0:Y:S04]  /*105f0*/  LDS.128 R96, [R252] ;  /* 0x00000000fc607984 */ /* 0x000e280000000c00 */
[----:B------:R-:W0:Y:S04]  /*10600*/  LDS.128 R100, [R205] ;  /* 0x00000000cd647984 */ /* 0x000e280000000c00 */
[----:B------:R-:W-:Y:S01]  /*10610*/  BAR.SYNC.DEFER_BLOCKING 0x0 ;  /* 0x0000000000007b1d */ /* 0x000fe20000010000 */
[----:B------:R-:W-:-:S02]  /*10620*/  F2FP.BF16.PACK_AB R69, R222, R221 ;  /* 0x000000ddde45723e */ /* 0x000fc400000010ff */
[----:B------:R-:W-:Y:S02]  /*10630*/  F2FP.BF16.PACK_AB R70, R224, R223 ;  /* 0x000000dfe046723e */ /* 0x000fe400000010ff */
[----:B------:R-:W-:-:S05]  /*10640*/  F2FP.BF16.PACK_AB R71, R226, R225 ;  /* 0x000000e1e247723e */ /* 0x000fca00000010ff */
[----:B------:R0:W-:Y:S02]  /*10650*/  STS.128 [R0+0x880], R68 ;  /* 0x0008804400007388 */ /* 0x0001e40000000c00 */
[----:B0-----:R-:W-:Y:S02]  /*10660*/  F2FP.BF16.PACK_AB R70, R3, R247 ;  /* 0x000000f70346723e */ /* 0x001fe400000010ff */
[----:B------:R-:W2:Y:S01]  /*10670*/  LDL.LU R3, [R1+0x218] ;  /* 0x0002180001037983 */ /* 0x000ea20000300800 */
[C---:B------:R-:W-:Y:S02]  /*10680*/  FMUL R128, R208.reuse, R140 ;  /* 0x0000008cd0807220 */ /* 0x040fe40000400000 */
[C---:B------:R-:W-:Y:S02]  /*10690*/  FMUL R129, R208.reuse, R144 ;  /* 0x00000090d0817220 */ /* 0x040fe40000400000 */
        /* <DEDUP_REMOVED lines=19> */
[----:B------:R-:W-:Y:S01]  /*107d0*/  FMUL R169, R208, R183 ;  /* 0x000000b7d0a97220 */ /* 0x000fe20000400000 */
[----:B------:R-:W-:Y:S02]  /*107e0*/  F2FP.BF16.PACK_AB R88, R93, R88 ;  /* 0x000000585d58723e */ /* 0x000fe400000010ff */
[----:B------:R-:W-:-:S02]  /*107f0*/  F2FP.BF16.PACK_AB R93, R164, R165 ;  /* 0x000000a5a45d723e */ /* 0x000fc400000010ff */
[----:B------:R-:W-:Y:S02]  /*10800*/  F2FP.BF16.PACK_AB R92, R168, R169 ;  /* 0x000000a9a85c723e */ /* 0x000fe400000010ff */
[----:B------:R-:W-:Y:S02]  /*10810*/  F2FP.BF16.PACK_AB R94, R160, R161 ;  /* 0x000000a1a05e723e */ /* 0x000fe400000010ff */
[----:B------:R-:W-:Y:S01]  /*10820*/  F2FP.BF16.PACK_AB R95, R156, R157 ;  /* 0x0000009d9c5f723e */ /* 0x000fe200000010ff */
[----:B------:R-:W-:Y:S04]  /*10830*/  STS.128 [R0+0x80], R88 ;  /* 0x0000805800007388 */ /* 0x000fe80000000c00 */
[----:B------:R-:W-:Y:S04]  /*10840*/  STS.128 [R0], R92 ;  /* 0x0000005c00007388 */ /* 0x000fe80000000c00 */
[----:B------:R0:W-:Y:S01]  /*10850*/  STS.128 [R0+0x800], R48 ;  /* 0x0008003000007388 */ /* 0x0001e20000000c00 */
[----:B------:R-:W-:-:S02]  /*10860*/  F2FP.BF16.PACK_AB R114, R82, R83 ;  /* 0x000000535272723e */ /* 0x000fc400000010ff */
[----:B------:R-:W-:Y:S01]  /*10870*/  F2FP.BF16.PACK_AB R115, R80, R81 ;  /* 0x000000515073723e */ /* 0x000fe200000010ff */
[----:B------:R-:W-:Y:S01]  /*10880*/  BAR.SYNC.DEFER_BLOCKING 0x0 ;  /* 0x0000000000007b1d */ /* 0x000fe20000010000 */
[----:B0-----:R-:W-:Y:S02]  /*10890*/  F2FP.BF16.PACK_AB R48, R11, R15 ;  /* 0x0000000f0b30723e */ /* 0x001fe400000010ff */
[----:B------:R-:W-:Y:S02]  /*108a0*/  F2FP.BF16.PACK_AB R49, R6, R14 ;  /* 0x0000000e0631723e */ /* 0x000fe400000010ff */
[----:B------:R-:W-:Y:S02]  /*108b0*/  F2FP.BF16.PACK_AB R50, R5, R13 ;  /* 0x0000000d0532723e */ /* 0x000fe400000010ff */
[----:B------:R-:W-:Y:S01]  /*108c0*/  F2FP.BF16.PACK_AB R51, R9, R12 ;  /* 0x0000000c0933723e */ /* 0x000fe200000010ff */
[----:B------:R-:W0:Y:S04]  /*108d0*/  LDS.128 R4, [R204] ;  /* 0x00000000cc047984 */ /* 0x000e280000000c00 */
[----:B------:R-:W0:Y:S04]  /*108e0*/  LDS.128 R8, [R155] ;  /* 0x000000009b087984 */ /* 0x000e280000000c00 */
[----:B------:R-:W0:Y:S04]  /*108f0*/  LDS.128 R12, [R252] ;  /* 0x00000000fc0c7984 */ /* 0x000e280000000c00 */
[----:B------:R-:W0:Y:S04]  /*10900*/  LDS.128 R80, [R205] ;  /* 0x00000000cd507984 */ /* 0x000e280000000c00 */
[----:B------:R-:W-:Y:S01]  /*10910*/  BAR.SYNC.DEFER_BLOCKING 0x0 ;  /* 0x0000000000007b1d */ /* 0x000fe20000010000 */
[C---:B------:R-:W-:Y:S01]  /*10920*/  FMUL R148, R208.reuse, R189 ;  /* 0x000000bdd0947220 */ /* 0x040fe20000400000 */
[----:B------:R-:W-:Y:S01]  /*10930*/  MOV R189, R152 ;  /* 0x0000009800bd7202 */ /* 0x000fe20000000f00 */
        /* <DEDUP_REMOVED lines=10> */
[----:B------:R-:W-:Y:S02]  /*109e0*/  F2FP.BF16.PACK_AB R110, R150, R151 ;  /* 0x00000097966e723e */ /* 0x000fe400000010ff */
[----:B------:R-:W-:Y:S02]  /*109f0*/  F2FP.BF16.PACK_AB R111, R148, R149 ;  /* 0x00000095946f723e */ /* 0x000fe400000010ff */
[----:B------:R-:W-:Y:S02]  /*10a00*/  F2FP.BF16.PACK_AB R68, R237, R236 ;  /* 0x000000eced44723e */ /* 0x000fe400000010ff */
[----:B------:R-:W-:-:S02]  /*10a10*/  F2FP.BF16.PACK_AB R69, R240, R239 ;  /* 0x000000eff045723e */ /* 0x000fc400000010ff */
[----:B------:R-:W-:Y:S01]  /*10a20*/  F2FP.BF16.PACK_AB R71, R188, R189 ;  /* 0x000000bdbc47723e */ /* 0x000fe200000010ff */
[----:B------:R-:W-:Y:S04]  /*10a30*/  STS.128 [R0], R108 ;  /* 0x0000006c00007388 */ /* 0x000fe80000000c00 */
[----:B------:R-:W-:Y:S04]  /*10a40*/  STS.128 [R0+0x80], R112 ;  /* 0x0000807000007388 */ /* 0x000fe80000000c00 */
[----:B------:R-:W-:Y:S04]  /*10a50*/  STS.128 [R0+0x800], R48 ;  /* 0x0008003000007388 */ /* 0x000fe80000000c00 */
[----:B------:R0:W-:Y:S04]  /*10a60*/  STS.128 [R0+0x880], R68 ;  /* 0x0008804400007388 */ /* 0x0001e80000000c00 */
[----:B------:R-:W-:Y:S01]  /*10a70*/  BAR.SYNC.DEFER_BLOCKING 0x0 ;  /* 0x0000000000007b1d */ /* 0x000fe20000010000 */
[----:B------:R-:W-:-:S02]  /*10a80*/  F2FP.BF16.PACK_AB R92, R31, R79 ;  /* 0x0000004f1f5c723e */ /* 0x000fc400000010ff */
[----:B------:R-:W-:Y:S02]  /*10a90*/  F2FP.BF16.PACK_AB R93, R29, R78 ;  /* 0x0000004e1d5d723e */ /* 0x000fe400000010ff */
[----:B------:R-:W-:Y:S02]  /*10aa0*/  F2FP.BF16.PACK_AB R94, R34, R77 ;  /* 0x0000004d225e723e */ /* 0x000fe400000010ff */
[----:B------:R-:W-:Y:S02]  /*10ab0*/  F2FP.BF16.PACK_AB R95, R32, R76 ;  /* 0x0000004c205f723e */ /* 0x000fe400000010ff */
[----:B------:R-:W1:Y:S04]  /*10ac0*/  LDS.128 R76, [R204] ;  /* 0x00000000cc4c7984 */ /* 0x000e680000000c00 */
[----:B------:R-:W1:Y:S04]  /*10ad0*/  LDS.128 R108, [R155] ;  /* 0x000000009b6c7984 */ /* 0x000e680000000c00 */
[----:B------:R-:W1:Y:S04]  /*10ae0*/  LDS.128 R112, [R252] ;  /* 0x00000000fc707984 */ /* 0x000e680000000c00 */
[----:B------:R-:W1:Y:S04]  /*10af0*/  LDS.128 R120, [R205] ;  /* 0x00000000cd787984 */ /* 0x000e680000000c00 */
[----:B------:R-:W-:Y:S01]  /*10b00*/  BAR.SYNC.DEFER_BLOCKING 0x0 ;  /* 0x0000000000007b1d */ /* 0x000fe20000010000 */
[----:B0-----:R-:W-:-:S02]  /*10b10*/  F2FP.BF16.PACK_AB R69, R172, R173 ;  /* 0x000000adac45723e */ /* 0x001fc400000010ff */
[----:B------:R-:W-:-:S03]  /*10b20*/  F2FP.BF16.PACK_AB R70, R177, R176 ;  /* 0x000000b0b146723e */ /* 0x000fc600000010ff */
[----:B------:R-:W3:Y:S01]  /*10b30*/  LDL.LU R172, [R1+0x134] ;  /* 0x0001340001ac7983 */ /* 0x000ee20000300800 */
[----:B------:R-:W-:-:S03]  /*10b40*/  FMUL R135, R208, R135 ;  /* 0x00000087d0877220 */ /* 0x000fc60000400000 */
[----:B------:R-:W3:Y:S01]  /*10b50*/  LDL.LU R173, [R1+0x130] ;  /* 0x0001300001ad7983 */ /* 0x000ee20000300800 */
[----:B------:R-:W-:-:S03]  /*10b60*/  FMUL R87, R208, R87 ;  /* 0x00000057d0577220 */ /* 0x000fc60000400000 */
[----:B------:R-:W3:Y:S04]  /*10b70*/  LDL.LU R177, [R1+0x13c] ;  /* 0x00013c0001b17983 */ /* 0x000ee80000300800 */
[----:B------:R-:W3:Y:S01]  /*10b80*/  LDL.LU R176, [R1+0x138] ;  /* 0x0001380001b07983 */ /* 0x000ee20000300800 */
[----:B------:R-:W-:-:S03]  /*10b90*/  FMUL R139, R208, R139 ;  /* 0x0000008bd08b7220 */ /* 0x000fc60000400000 */
[----:B------:R0:W-:Y:S01]  /*10ba0*/  STS.128 [R0+0x80], R92 ;  /* 0x0000805c00007388 */ /* 0x0001e20000000c00 */
[C---:B------:R-:W-:Y:S01]  /*10bb0*/  FMUL R104, R208.reuse, R104 ;  /* 0x00000068d0687220 */ /* 0x040fe20000400000 */
[----:B------:R-:W-:Y:S01]  /*10bc0*/  F2FP.BF16.PACK_AB R137, R137, R135 ;  /* 0x000000878989723e */ /* 0x000fe200000010ff */
[----:B------:R-:W-:Y:S01]  /*10bd0*/  FMUL R131, R208, R131 ;  /* 0x00000083d0837220 */ /* 0x000fe20000400000 */
[----:B------:R-:W-:Y:S02]  /*10be0*/  F2FP.BF16.PACK_AB R135, R87, R128 ;  /* 0x000000805787723e */ /* 0x000fe400000010ff */
[----:B------:R-:W-:Y:S02]  /*10bf0*/  F2FP.BF16.PACK_AB R128, R203, R202 ;  /* 0x000000cacb80723e */ /* 0x000fe400000010ff */
[----:B0-----:R-:W-:Y:S02]  /*10c00*/  F2FP.BF16.PACK_AB R92, R193, R192 ;  /* 0x000000c0c15c723e */ /* 0x001fe400000010ff */
[----:B------:R-:W3:Y:S01]  /*10c10*/  LDL.LU R193, [R1+0x14c] ;  /* 0x00014c0001c17983 */ /* 0x000ee20000300800 */
[----:B------:R-:W-:-:S03]  /*10c20*/  F2FP.BF16.PACK_AB R93, R197, R200 ;  /* 0x000000c8c55d723e */ /* 0x000fc600000010ff */
[----:B------:R-:W3:Y:S01]  /*10c30*/  LDL.LU R192, [R1+0x148] ;  /* 0x0001480001c07983 */ /* 0x000ee20000300800 */
[----:B------:R-:W-:-:S03]  /*10c40*/  F2FP.BF16.PACK_AB R94, R207, R195 ;  /* 0x000000c3cf5e723e */ /* 0x000fc600000010ff */
[----:B------:R-:W3:Y:S01]  /*10c50*/  LDL.LU R197, [R1+0x1c] ;  /* 0x00001c0001c57983 */ /* 0x000ee20000300800 */
[----:B------:R-:W-:-:S03]  /*10c60*/  F2FP.BF16.PACK_AB R95, R199, R198 ;  /* 0x000000c6c75f723e */ /* 0x000fc600000010ff */
[----:B------:R-:W3:Y:S04]  /*10c70*/  LDL.LU R200, [R1+0x14] ;  /* 0x0000140001c87983 */ /* 0x000ee80000300800 */
[----:B------:R-:W3:Y:S01]  /*10c80*/  LDL.LU R207, [R1+0x154] ;  /* 0x0001540001cf7983 */ /* 0x000ee20000300800 */
[----:B------:R-:W-:-:S03]  /*10c90*/  F2FP.BF16.PACK_AB R71, R185, R184 ;  /* 0x000000b8b947723e */ /* 0x000fc600000010ff */
[----:B------:R-:W3:Y:S01]  /*10ca0*/  LDL.LU R195, [R1+0x150] ;  /* 0x0001500001c37983 */ /* 0x000ee20000300800 */
[----:B------:R-:W-:-:S03]  /*10cb0*/  F2FP.BF16.PACK_AB R136, R136, R139 ;  /* 0x0000008b8888723e */ /* 0x000fc600000010ff */
[----:B------:R-:W3:Y:S01]  /*10cc0*/  LDL.LU R199, [R1+0xd4] ;  /* 0x0000d40001c77983 */ /* 0x000ee20000300800 */
[----:B------:R-:W-:-:S03]  /*10cd0*/  F2FP.BF16.PACK_AB R139, R132, R133 ;  /* 0x00000085848b723e */ /* 0x000fc600000010ff */
[----:B------:R-:W3:Y:S01]  /*10ce0*/  LDL.LU R198, [R1+0xd0] ;  /* 0x0000d00001c67983 */ /* 0x000ee20000300800 */
[----:B------:R-:W-:-:S03]  /*10cf0*/  MOV R184, R251 ;  /* 0x000000fb00b87202 */ /* 0x000fc60000000f00 */
[----:B------:R-:W3:Y:S01]  /*10d00*/  LDL.LU R203, [R1+0x15c] ;  /* 0x00015c0001cb7983 */ /* 0x000ee20000300800 */
[----:B------:R-:W-:Y:S02]  /*10d10*/  F2FP.BF16.PACK_AB R132, R104, R131 ;  /* 0x000000836884723e */ /* 0x000fe400000010ff */
[----:B------:R-:W-:Y:S01]  /*10d20*/  MOV R185, R250 ;  /* 0x000000fa00b97202 */ /* 0x000fe20000000f00 */
[----:B------:R-:W3:Y:S04]  /*10d30*/  LDL.LU R202, [R1+0x158] ;  /* 0x0001580001ca7983 */ /* 0x000ee80000300800 */
[----:B------:R-:W3:Y:S04]  /*10d40*/  LDL.LU R251, [R1+0xdc] ;  /* 0x0000dc0001fb7983 */ /* 0x000ee80000300800 */
[----:B------:R-:W3:Y:S01]  /*10d50*/  LDL.LU R250, [R1+0xd8] ;  /* 0x0000d80001fa7983 */ /* 0x000ee20000300800 */
[----:B--2---:R-:W-:-:S03]  /*10d60*/  F2FP.BF16.PACK_AB R131, R3, R2 ;  /* 0x000000020383723e */ /* 0x004fc600000010ff */
[----:B------:R-:W2:Y:S04]  /*10d70*/  LDL.LU R3, [R1+0x214] ;  /* 0x0002140001037983 */ /* 0x000ea80000300800 */
[----:B------:R-:W2:Y:S01]  /*10d80*/  LDL.LU R2, [R1+0x210] ;  /* 0x0002100001027983 */ /* 0x000ea20000300800 */
[C---:B------:R-:W-:Y:S02]  /*10d90*/  FMUL R142, R208.reuse, R142 ;  /* 0x0000008ed08e7220 */ /* 0x040fe40000400000 */
[C---:B------:R-:W-:Y:S02]  /*10da0*/  FMUL R143, R208.reuse, R143 ;  /* 0x0000008fd08f7220 */ /* 0x040fe40000400000 */
[C---:B------:R-:W-:Y:S02]  /*10db0*/  FMUL R146, R208.reuse, R146 ;  /* 0x00000092d0927220 */ /* 0x040fe40000400000 */
[----:B------:R-:W-:Y:S01]  /*10dc0*/  FMUL R147, R208, R147 ;  /* 0x00000093d0937220 */ /* 0x000fe20000400000 */
[----:B------:R-:W-:-:S02]  /*10dd0*/  F2FP.BF16.PACK_AB R89, R144, R145 ;  /* 0x000000919059723e */ /* 0x000fc400000010ff */
[----:B------:R-:W-:Y:S02]  /*10de0*/  F2FP.BF16.PACK_AB R90, R142, R143 ;  /* 0x0000008f8e5a723e */ /* 0x000fe400000010ff */
[----:B------:R-:W-:Y:S02]  /*10df0*/  F2FP.BF16.PACK_AB R88, R146, R147 ;  /* 0x000000939258723e */ /* 0x000fe400000010ff */
[----:B------:R-:W-:Y:S02]  /*10e00*/  F2FP.BF16.PACK_AB R91, R140, R141 ;  /* 0x0000008d8c5b723e */ /* 0x000fe400000010ff */
[----:B------:R-:W-:Y:S02]  /*10e10*/  F2FP.BF16.PACK_AB R48, R213, R206 ;  /* 0x000000ced530723e */ /* 0x000fe400000010ff */
[----:B------:R-:W-:Y:S02]  /*10e20*/  F2FP.BF16.PACK_AB R68, R180, R181 ;  /* 0x000000b5b444723e */ /* 0x000fe400000010ff */
[----:B------:R-:W-:-:S02]  /*10e30*/  F2FP.BF16.PACK_AB R49, R215, R214 ;  /* 0x000000d6d731723e */ /* 0x000fc400000010ff */
[----:B------:R-:W-:Y:S02]  /*10e40*/  F2FP.BF16.PACK_AB R50, R217, R216 ;  /* 0x000000d8d932723e */ /* 0x000fe400000010ff */
[----:B------:R-:W-:Y:S01]  /*10e50*/  F2FP.BF16.PACK_AB R51, R219, R218 ;  /* 0x000000dadb33723e */ /* 0x000fe200000010ff */
[----:B------:R-:W-:Y:S04]  /*10e60*/  STS.128 [R0], R88 ;  /* 0x0000005800007388 */ /* 0x000fe80000000c00 */
[----:B------:R-:W-:Y:S04]  /*10e70*/  STS.128 [R0+0x800], R48 ;  /* 0x0008003000007388 */ /* 0x000fe80000000c00 */
[----:B------:R-:W-:Y:S04]  /*10e80*/  STS.128 [R0+0x880], R68 ;  /* 0x0008804400007388 */ /* 0x000fe80000000c00 */
[----:B------:R-:W-:Y:S01]  /*10e90*/  BAR.SYNC.DEFER_BLOCKING 0x0 ;  /* 0x0000000000007b1d */ /* 0x000fe20000010000 */
[----:B------:R-:W-:-:S02]  /*10ea0*/  F2FP.BF16.PACK_AB R140, R33, R67 ;  /* 0x00000043218c723e */ /* 0x000fc400000010ff */
[----:B------:R-:W-:Y:S02]  /*10eb0*/  F2FP.BF16.PACK_AB R141, R41, R66 ;  /* 0x00000042298d723e */ /* 0x000fe400000010ff */
[----:B------:R-:W-:Y:S02]  /*10ec0*/  F2FP.BF16.PACK_AB R142, R42, R65 ;  /* 0x000000412a8e723e */ /* 0x000fe400000010ff */
[----:B------:R-:W-:Y:S01]  /*10ed0*/  F2FP.BF16.PACK_AB R143, R43, R64 ;  /* 0x000000402b8f723e */ /* 0x000fe200000010ff */
[C---:B------:R-:W-:Y:S01]  /*10ee0*/  FMUL R138, R208.reuse, R138 ;  /* 0x0000008ad08a7220 */ /* 0x040fe20000400000 */
[----:B------:R-:W0:Y:S04]  /*10ef0*/  LDS.128 R48, [R204] ;  /* 0x00000000cc307984 */ /* 0x000e280000000c00 */
[----:B------:R-:W0:Y:S04]  /*10f00*/  LDS.128 R88, [R155] ;  /* 0x000000009b587984 */ /* 0x000e280000000c00 */
[----:B------:R-:W0:Y:S04]  /*10f10*/  LDS.128 R68, [R252] ;  /* 0x00000000fc447984 */ /* 0x000e280000000c00 */
[----:B------:R-:W0:Y:S04]  /*10f20*/  LDS.128 R64, [R205] ;  /* 0x00000000cd407984 */ /* 0x000e280000000c00 */
[----:B------:R-:W-:Y:S01]  /*10f30*/  BAR.SYNC.DEFER_BLOCKING 0x0 ;  /* 0x0000000000007b1d */ /* 0x000fe20000010000 */
[----:B------:R-:W-:-:S02]  /*10f40*/  FMUL R134, R208, R134 ;  /* 0x00000086d0867220 */ /* 0x000fc40000400000 */
[C---:B------:R-:W-:Y:S02]  /*10f50*/  FMUL R105, R208.reuse, R105 ;  /* 0x00000069d0697220 */ /* 0x040fe40000400000 */
[----:B------:R-:W-:Y:S01]  /*10f60*/  FMUL R127, R208, R127 ;  /* 0x0000007fd07f7220 */ /* 0x000fe20000400000 */
[----:B------:R-:W-:-:S05]  /*10f70*/  F2FP.BF16.PACK_AB R138, R138, R134 ;  /* 0x000000868a8a723e */ /* 0x000fca00000010ff */
[----:B------:R0:W-:Y:S02]  /*10f80*/  STS.128 [R0], R136 ;  /* 0x0000008800007388 */ /* 0x0001e40000000c00 */
[----:B0-----:R-:W-:Y:S02]  /*10f90*/  F2FP.BF16.PACK_AB R136, R105, R127 ;  /* 0x0000007f6988723e */ /* 0x001fe400000010ff */
[----:B--2---:R-:W-:Y:S02]  /*10fa0*/  F2FP.BF16.PACK_AB R127, R2, R3 ;  /* 0x00000003027f723e */ /* 0x004fe400000010ff */
[----:B------:R-:W2:Y:S04]  /*10fb0*/  LDL.LU R2, [R1+0x20c] ;  /* 0x00020c0001027983 */ /* 0x000ea80000300800 */
[----:B------:R-:W4:Y:S01]  /*10fc0*/  LDL.LU R3, [R1+0x208] ;  /* 0x0002080001037983 */ /* 0x000f220000300800 */
[----:B------:R-:W-:-:S02]  /*10fd0*/  F2FP.BF16.PACK_AB R229, R230, R229 ;  /* 0x000000e5e6e5723e */ /* 0x000fc400000010ff */
[----:B------:R-:W-:Y:S02]  /*10fe0*/  F2FP.BF16.PACK_AB R230, R232, R231 ;  /* 0x000000e7e8e6723e */ /* 0x000fe400000010ff */
[----:B------:R-:W-:Y:S02]  /*10ff0*/  F2FP.BF16.PACK_AB R228, R228, R227 ;  /* 0x000000e3e4e4723e */ /* 0x000fe400000010ff */
[----:B------:R-:W-:Y:S01]  /*11000*/  F2FP.BF16.PACK_AB R231, R234, R233 ;  /* 0x000000e9eae7723e */ /* 0x000fe200000010ff */
[----:B------:R0:W-:Y:S04]  /*11010*/  STS.128 [R0+0x80], R140 ;  /* 0x0000808c00007388 */ /* 0x0001e80000000c00 */
[----:B------:R-:W-:Y:S04]  /*11020*/  STS.128 [R0+0x800], R228 ;  /* 0x000800e400007388 */ /* 0x000fe80000000c00 */
[----:B------:R-:W-:Y:S04]  /*11030*/  STS.128 [R0+0x880], R92 ;  /* 0x0008805c00007388 */ /* 0x000fe80000000c00 */
[----:B------:R-:W-:Y:S01]  /*11040*/  BAR.SYNC.DEFER_BLOCKING 0x0 ;  /* 0x0000000000007b1d */ /* 0x000fe20000010000 */
[----:B------:R-:W-:Y:S01]  /*11050*/  FMUL R86, R208, R86 ;  /* 0x00000056d0567220 */ /* 0x000fe20000400000 */
[----:B------:R-:W-:-:S02]  /*11060*/  F2FP.BF16.PACK_AB R144, R39, R63 ;  /* 0x0000003f2790723e */ /* 0x000fc400000010ff */
[----:B------:R-:W-:Y:S02]  /*11070*/  F2FP.BF16.PACK_AB R145, R40, R62 ;  /* 0x0000003e2891723e */ /* 0x000fe400000010ff */
        /* <DEDUP_REMOVED lines=8> */
[----:B------:R-:W-:-:S02]  /*11100*/  FMUL R117, R208, R117 ;  /* 0x00000075d0757220 */ /* 0x000fc40000400000 */
[----:B------:R-:W-:Y:S01]  /*11110*/  FMUL R130, R208, R130 ;  /* 0x00000082d0827220 */ /* 0x000fe20000400000 */
[----:B------:R-:W-:Y:S02]  /*11120*/  F2FP.BF16.PACK_AB R241, R242, R241 ;  /* 0x000000f1f2f1723e */ /* 0x000fe400000010ff */
[----:B------:R-:W-:Y:S02]  /*11130*/  F2FP.BF16.PACK_AB R242, R244, R243 ;  /* 0x000000f3f4f2723e */ /* 0x000fe400000010ff */
[----:B------:R-:W-:Y:S02]  /*11140*/  F2FP.BF16.PACK_AB R133, R117, R130 ;  /* 0x000000827585723e */ /* 0x000fe400000010ff */
[----:B------:R-:W-:Y:S02]  /*11150*/  F2FP.BF16.PACK_AB R240, R238, R235 ;  /* 0x000000ebeef0723e */ /* 0x000fe400000010ff */
[----:B---3--:R-:W-:Y:S02]  /*11160*/  F2FP.BF16.PACK_AB R129, R172, R173 ;  /* 0x000000adac81723e */ /* 0x008fe400000010ff */
[----:B------:R-:W-:-:S02]  /*11170*/  F2FP.BF16.PACK_AB R130, R177, R176 ;  /* 0x000000b0b182723e */ /* 0x000fc400000010ff */
[----:B------:R-:W-:Y:S01]  /*11180*/  F2FP.BF16.PACK_AB R243, R246, R245 ;  /* 0x000000f5f6f3723e */ /* 0x000fe200000010ff */
[----:B------:R3:W-:Y:S04]  /*11190*/  STS.128 [R0], R132 ;  /* 0x0000008400007388 */ /* 0x0007e80000000c00 */
[----:B------:R-:W-:Y:S04]  /*111a0*/  STS.128 [R0+0x80], R144 ;  /* 0x0000809000007388 */ /* 0x000fe80000000c00 */
[----:B------:R-:W-:Y:S04]  /*111b0*/  STS.128 [R0+0x800], R240 ;  /* 0x000800f000007388 */ /* 0x000fe80000000c00 */
[----:B------:R1:W-:Y:S01]  /*111c0*/  STS.128 [R0+0x880], R128 ;  /* 0x0008808000007388 */ /* 0x0003e20000000c00 */
[----:B------:R-:W-:-:S02]  /*111d0*/  FMUL R107, R208, R107 ;  /* 0x0000006bd06b7220 */ /* 0x000fc40000400000 */
[C---:B------:R-:W-:Y:S02]  /*111e0*/  FMUL R125, R208.reuse, R125 ;  /* 0x0000007dd07d7220 */ /* 0x040fe40000400000 */
[C---:B------:R-:W-:Y:S02]  /*111f0*/  FMUL R106, R208.reuse, R106 ;  /* 0x0000006ad06a7220 */ /* 0x040fe40000400000 */
[----:B------:R-:W-:Y:S01]  /*11200*/  FMUL R126, R208, R126 ;  /* 0x0000007ed07e7220 */ /* 0x000fe20000400000 */
[----:B0-----:R-:W-:Y:S01]  /*11210*/  F2FP.BF16.PACK_AB R140, R35, R47 ;  /* 0x0000002f238c723e */ /* 0x001fe200000010ff */
[----:B------:R-:W-:Y:S01]  /*11220*/  BAR.SYNC.DEFER_BLOCKING 0x0 ;  /* 0x0000000000007b1d */ /* 0x000fe20000010000 */
[----:B------:R-:W-:Y:S02]  /*11230*/  F2FP.BF16.PACK_AB R141, R30, R46 ;  /* 0x0000002e1e8d723e */ /* 0x000fe400000010ff */
[----:B------:R-:W-:Y:S02]  /*11240*/  F2FP.BF16.PACK_AB R137, R106, R126 ;  /* 0x0000007e6a89723e */ /* 0x000fe400000010ff */
[----:B------:R-:W-:-:S02]  /*11250*/  F2FP.BF16.PACK_AB R138, R107, R125 ;  /* 0x0000007d6b8a723e */ /* 0x000fc400000010ff */
        /* <DEDUP_REMOVED lines=17> */
[----:B------:R-:W-:Y:S01]  /*11370*/  MOV R28, c[0x0][0x1c8] ;  /* 0x00007200001c7a02 */ /* 0x000fe20000000f00 */
[----:B------:R-:W-:Y:S04]  /*11380*/  STS.128 [R0], R136 ;  /* 0x0000008800007388 */ /* 0x000fe80000000c00 */
[----:B------:R-:W-:Y:S04]  /*11390*/  STS.128 [R0+0x80], R140 ;  /* 0x0000808c00007388 */ /* 0x000fe80000000c00 */
[----:B------:R0:W-:Y:S04]  /*113a0*/  STS.128 [R0+0x800], R116 ;  /* 0x0008007400007388 */ /* 0x0001e80000000c00 */
[----:B------:R5:W-:Y:S04]  /*113b0*/  STS.128 [R0+0x880], R124 ;  /* 0x0008807c00007388 */ /* 0x000be80000000c00 */
[----:B------:R-:W-:Y:S01]  /*113c0*/  BAR.SYNC.DEFER_BLOCKING 0x0 ;  /* 0x0000000000007b1d */ /* 0x000fe20000010000 */
[C---:B------:R-:W-:Y:S01]  /*113d0*/  SHF.L.U32 R29, R28.reuse, 0x1, RZ ;  /* 0x000000011c1d7819 */ /* 0x040fe200000006ff */
[C---:B---3--:R-:W-:Y:S01]  /*113e0*/  IMAD R133, R28.reuse, 0x6, RZ ;  /* 0x000000061c857824 */ /* 0x048fe200078e02ff */
[----:B-1----:R-:W-:-:S02]  /*113f0*/  LEA R131, R28, R28, 0x1 ;  /* 0x0000001c1c837211 */ /* 0x002fc400078e08ff */
[----:B------:R-:W-:Y:S02]  /*11400*/  PRMT R130, R20, 0x7632, R130 ;  /* 0x0000763214827816 */ /* 0x000fe40000000082 */
[C---:B0-----:R-:W-:Y:S01]  /*11410*/  SHF.L.U32 R119, R28.reuse, 0x2, RZ ;  /* 0x000000021c777819 */ /* 0x041fe200000006ff */
[----:B------:R-:W-:Y:S01]  /*11420*/  IMAD R135, R28, 0xc, RZ ;  /* 0x0000000c1c877824 */ /* 0x000fe200078e02ff */
[----:B-----5:R-:W-:Y:S01]  /*11430*/  PRMT R0, R24, 0x7632, R0 ;  /* 0x0000763218007816 */ /* 0x020fe20000000000 */
[C---:B------:R-:W-:Y:S01]  /*11440*/  IMAD R137, R28.reuse, 0xe, RZ ;  /* 0x0000000e1c897824 */ /* 0x040fe200078e02ff */
[C---:B------:R-:W-:Y:S01]  /*11450*/  LEA R127, R28.reuse, -R28, 0x3 ;  /* 0x8000001c1c7f7211 */ /* 0x040fe200078e18ff */
        /* <DEDUP_REMOVED lines=9> */
[----:B------:R-:W-:Y:S01]  /*114f0*/  IMAD R165, R28, 0x34, RZ ;  /* 0x000000341ca57824 */ /* 0x000fe200078e02ff */
[----:B--2---:R-:W-:-:S04]  /*11500*/  IADD3 R30, P5, R29, R2, RZ ;  /* 0x000000021d1e7210 */ /* 0x004fc80007fbe0ff */
[CC--:B----4-:R-:W-:Y:S02]  /*11510*/  LEA.HI.X.SX32 R31, R28.reuse, R3.reuse, 0x1, P5 ;  /* 0x000000031c1f7211 */ /* 0x0d0fe400028f0eff */
[-C--:B------:R-:W-:Y:S02]  /*11520*/  IADD3 R116, P5, R133, R2.reuse, RZ ;  /* 0x0000000285747210 */ /* 0x080fe40007fbe0ff */
[CC--:B------:R-:W-:Y:S02]  /*11530*/  LEA R128, P4, R28.reuse, R2.reuse, 0x2 ;  /* 0x000000021c807211 */ /* 0x0c0fe400078810ff */
[-C--:B------:R-:W-:Y:S01]  /*11540*/  LEA.HI.X.SX32 R117, R131, R3.reuse, 0x1, P5 ;  /* 0x0000000383757211 */ /* 0x080fe200028f0eff */
[C---:B------:R-:W-:Y:S01]  /*11550*/  IMAD R131, R28.reuse, 0xa, RZ ;  /* 0x0000000a1c837824 */ /* 0x040fe200078e02ff */
[----:B------:R-:W-:Y:S01]  /*11560*/  LEA R118, P6, R28, R2, 0x3 ;  /* 0x000000021c767211 */ /* 0x000fe200078c18ff */
[----:B------:R-:W-:Y:S01]  /*11570*/  STG.E.U16 [R2.64], R20 ;  /* 0x0000001402007986 */ /* 0x000fe2000c101506 */
[----:B------:R-:W-:-:S02]  /*11580*/  LEA.HI.X.SX32 R129, R29, R3, 0x1, P4 ;  /* 0x000000031d817211 */ /* 0x000fc400020f0eff */
[----:B------:R-:W-:Y:S01]  /*11590*/  LEA.HI.X.SX32 R119, R119, R3, 0x1, P6 ;  /* 0x0000000377777211 */ /* 0x000fe200030f0eff */
[----:B------:R0:W-:Y:S01]  /*115a0*/  STG.E.U16 [R30.64], R130 ;  /* 0x000000821e007986 */ /* 0x0001e2000c101506 */
[----:B------:R-:W-:Y:S02]  /*115b0*/  LEA R29, R28, R28, 0x2 ;  /* 0x0000001c1c1d7211 */ /* 0x000fe400078e10ff */
[-C--:B------:R-:W-:Y:S01]  /*115c0*/  IADD3 R124, P4, R135, R2.reuse, RZ ;  /* 0x00000002877c7210 */ /* 0x080fe20007f9e0ff */
[----:B------:R1:W-:Y:S04]  /*115d0*/  STG.E.U16 [R128.64], R24 ;  /* 0x0000001880007986 */ /* 0x0003e8000c101506 */
[----:B------:R2:W-:Y:S01]  /*115e0*/  STG.E.U16 [R116.64], R0 ;  /* 0x0000000074007986 */ /* 0x0005e2000c101506 */
[----:B0-----:R-:W-:-:S03]  /*115f0*/  IADD3 R30, P5, R131, R2, RZ ;  /* 0x00000002831e7210 */ /* 0x001fc60007fbe0ff */
[----:B------:R0:W-:Y:S01]  /*11600*/  STG.E.U16 [R118.64], R52 ;  /* 0x0000003476007986 */ /* 0x0001e2000c101506 */
[----:B------:R-:W-:Y:S02]  /*11610*/  PRMT R20, R52, 0x7632, R20 ;  /* 0x0000763234147816 */ /* 0x000fe40000000014 */
[-C--:B------:R-:W-:Y:S01]  /*11620*/  LEA.HI.X.SX32 R31, R29, R3.reuse, 0x1, P5 ;  /* 0x000000031d1f7211 */ /* 0x080fe200028f0eff */
[C---:B-1----:R-:W-:Y:S01]  /*11630*/  IMAD R129, R28.reuse, 0x12, RZ ;  /* 0x000000121c817824 */ /* 0x042fe200078e02ff */
[C---:B------:R-:W-:Y:S02]  /*11640*/  SHF.L.U32 R29, R28.reuse, 0x3, RZ ;  /* 0x000000031c1d7819 */ /* 0x040fe400000006ff */
[-C--:B--2---:R-:W-:Y:S02]  /*11650*/  IADD3 R116, P5, R137, R2.reuse, RZ ;  /* 0x0000000289747210 */ /* 0x084fe40007fbe0ff */
[-C--:B------:R-:W-:Y:S02]  /*11660*/  LEA.HI.X.SX32 R125, R133, R3.reuse, 0x1, P4 ;  /* 0x00000003857d7211 */ /* 0x080fe400020f0eff */
[C---:B0-----:R-:W-:Y:S01]  /*11670*/  LEA R118, P6, R28.reuse, R2, 0x4 ;  /* 0x000000021c767211 */ /* 0x041fe200078c20ff */
[----:B------:R-:W-:Y:S01]  /*11680*/  IMAD R133, R28, 0x14, RZ ;  /* 0x000000141c857824 */ /* 0x000fe200078e02ff */
[----:B------:R0:W-:Y:S01]  /*11690*/  STG.E.U16 [R30.64], R20 ;  /* 0x000000141e007986 */ /* 0x0001e2000c101506 */
[----:B------:R-:W-:-:S02]  /*116a0*/  LEA.HI.X.SX32 R117, R127, R3, 0x1, P5 ;  /* 0x000000037f757211 */ /* 0x000fc400028f0eff */
[-C--:B------:R-:W-:Y:S02]  /*116b0*/  LEA.HI.X.SX32 R119, R29, R3.reuse, 0x1, P6 ;  /* 0x000000031d777211 */ /* 0x080fe400030f0eff */
[----:B------:R-:W-:Y:S02]  /*116c0*/  PRMT R0, R56, 0x7632, R0 ;  /* 0x0000763238007816 */ /* 0x000fe40000000000 */
[C---:B------:R-:W-:Y:S01]  /*116d0*/  LEA R29, R28.reuse, R28, 0x3 ;  /* 0x0000001c1c1d7211 */ /* 0x040fe200078e18ff */
[----:B------:R-:W-:Y:S01]  /*116e0*/  STG.E.U16 [R124.64], R56 ;  /* 0x000000387c007986 */ /* 0x000fe2000c101506 */
[-C--:B------:R-:W-:Y:S02]  /*116f0*/  IADD3 R126, P4, R133, R2.reuse, RZ ;  /* 0x00000002857e7210 */ /* 0x080fe40007f9e0ff */
[----:B0-----:R-:W-:Y:S01]  /*11700*/  IADD3 R30, P5, R129, R2, RZ ;  /* 0x00000002811e7210 */ /* 0x001fe20007fbe0ff */
[----:B------:R0:W-:Y:S03]  /*11710*/  STG.E.U16 [R116.64], R0 ;  /* 0x0000000074007986 */ /* 0x0001e6000c101506 */
[----:B------:R-:W-:Y:S01]  /*11720*/  LEA.HI.X.SX32 R31, R29, R3, 0x1, P5 ;  /* 0x000000031d1f7211 */ /* 0x000fe200028f0eff */
[----:B------:R-:W-:Y:S01]  /*11730*/  IMAD R29, R28, 0xb, RZ ;  /* 0x0000000b1c1d7824 */ /* 0x000fe200078e02ff */
[----:B------:R-:W-:-:S02]  /*11740*/  PRMT R24, R21, 0x7632, R24 ;  /* 0x0000763215187816 */ /* 0x000fc40000000018 */
[-C--:B------:R-:W-:Y:S02]  /*11750*/  IADD3 R20, P6, R141, R2.reuse, RZ ;  /* 0x000000028d147210 */ /* 0x080fe40007fde0ff */
[-C--:B------:R-:W-:Y:S01]  /*11760*/  LEA.HI.X.SX32 R127, R131, R3.reuse, 0x1, P4 ;  /* 0x00000003837f7211 */ /* 0x080fe200020f0eff */
[C---:B------:R-:W-:Y:S01]  /*11770*/  IMAD R131, R28.reuse, 0x1a, RZ ;  /* 0x0000001a1c837824 */ /* 0x040fe200078e02ff */
[----:B0-----:R-:W-:Y:S01]  /*11780*/  IADD3 R116, P5, R139, R2, RZ ;  /* 0x000000028b747210 */ /* 0x001fe20007fbe0ff */
[----:B------:R0:W-:Y:S01]  /*11790*/  STG.E.U16 [R118.64], R21 ;  /* 0x0000001576007986 */ /* 0x0001e2000c101506 */
[----:B------:R-:W-:Y:S02]  /*117a0*/  PRMT R0, R25, 0x7632, R0 ;  /* 0x0000763219007816 */ /* 0x000fe40000000000 */
[----:B------:R-:W-:Y:S01]  /*117b0*/  LEA.HI.X.SX32 R117, R29, R3, 0x1, P5 ;  /* 0x000000031d757211 */ /* 0x000fe200028f0eff */
[----:B------:R1:W-:Y:S01]  /*117c0*/  STG.E.U16 [R30.64], R24 ;  /* 0x000000181e007986 */ /* 0x0003e2000c101506 */
[----:B------:R-:W-:-:S03]  /*117d0*/  IMAD R29, R28, 0xd, RZ ;  /* 0x0000000d1c1d7824 */ /* 0x000fc600078e02ff */
[----:B------:R-:W-:Y:S01]  /*117e0*/  STG.E.U16 [R126.64], R25 ;  /* 0x000000197e007986 */ /* 0x000fe2000c101506 */
[----:B0-----:R-:W-:Y:S01]  /*117f0*/  LEA.HI.X.SX32 R21, R135, R3, 0x1, P6 ;  /* 0x0000000387157211 */ /* 0x001fe200030f0eff */
[----:B------:R-:W-:Y:S02]  /*11800*/  IMAD R135, R28, 0x1c, RZ ;  /* 0x0000001c1c877824 */ /* 0x000fe400078e02ff */
[----:B------:R-:W-:Y:S01]  /*11810*/  STG.E.U16 [R116.64], R0 ;  /* 0x0000000074007986 */ /* 0x000fe2000c101506 */
[----:B-1----:R-:W-:-:S03]  /*11820*/  IADD3 R30, P5, R131, R2, RZ ;  /* 0x00000002831e7210 */ /* 0x002fc60007fbe0ff */
[----:B------:R0:W-:Y:S01]  /*11830*/  STG.E.U16 [R20.64], R53 ;  /* 0x0000003514007986 */ /* 0x0001e2000c101506 */
[----:B------:R-:W-:Y:S02]  /*11840*/  IADD3 R118, P4, R135, R2, RZ ;  /* 0x0000000287767210 */ /* 0x000fe40007f9e0ff */
[----:B------:R-:W-:Y:S02]  /*11850*/  LEA.HI.X.SX32 R31, R29, R3, 0x1, P5 ;  /* 0x000000031d1f7211 */ /* 0x000fe400028f0eff */
[C---:B------:R-:W-:Y:S02]  /*11860*/  LEA R125, R28.reuse, -R28, 0x4 ;  /* 0x8000001c1c7d7211 */ /* 0x040fe400078e20ff */
[----:B------:R-:W-:Y:S02]  /*11870*/  IADD3 R24, P5, R145, R2, RZ ;  /* 0x0000000291187210 */ /* 0x000fe40007fbe0ff */
[----:B------:R-:W-:Y:S02]  /*11880*/  SHF.L.U32 R29, R28, 0x4, RZ ;  /* 0x000000041c1d7819 */ /* 0x000fe400000006ff */
[----:B0-----:R-:W-:-:S02]  /*11890*/  PRMT R21, R53, 0x7632, R21 ;  /* 0x0000763235157816 */ /* 0x001fc40000000015 */
[C---:B------:R-:W-:Y:S02]  /*118a0*/  LEA R20, P6, R28.reuse, R2, 0x5 ;  /* 0x000000021c147211 */ /* 0x040fe400078c28ff */
[-C--:B------:R-:W-:Y:S01]  /*118b0*/  LEA.HI.X.SX32 R119, R137, R3.reuse, 0x1, P4 ;  /* 0x0000000389777211 */ /* 0x080fe200020f0eff */
[----:B------:R0:W-:Y:S01]  /*118c0*/  STG.E.U16 [R30.64], R21 ;  /* 0x000000151e007986 */ /* 0x0001e2000c101506 */
[----:B------:R-:W-:Y:S01]  /*118d0*/  LEA.HI.X.SX32 R25, R125, R3, 0x1, P5 ;  /* 0x000000037d197211 */ /* 0x000fe200028f0eff */
[C---:B------:R-:W-:Y:S01]  /*118e0*/  IMAD R117, R28.reuse, 0x22, RZ ;  /* 0x000000221c757824 */ /* 0x040fe200078e02ff */
[----:B------:R-:W-:Y:S01]  /*118f0*/  PRMT R0, R57, 0x7632, R0 ;  /* 0x0000763239007816 */ /* 0x000fe20000000000 */
[----:B------:R-:W-:Y:S01]  /*11900*/  STG.E.U16 [R118.64], R57 ;  /* 0x0000003976007986 */ /* 0x000fe2000c101506 */
[----:B------:R-:W-:-:S03]  /*11910*/  IMAD R125, R28, 0x24, RZ ;  /* 0x000000241c7d7824 */ /* 0x000fc600078e02ff */
[----:B------:R1:W-:Y:S01]  /*11920*/  STG.E.U16 [R24.64], R0 ;  /* 0x0000000018007986 */ /* 0x0003e2000c101506 */
[-C--:B0-----:R-:W-:Y:S02]  /*11930*/  LEA.HI.X.SX32 R21, R29, R3.reuse, 0x1, P6 ;  /* 0x000000031d157211 */ /* 0x081fe400030f0eff */
[C---:B------:R-:W-:Y:S02]  /*11940*/  LEA R29, R28.reuse, R28, 0x4 ;  /* 0x0000001c1c1d7211 */ /* 0x040fe400078e20ff */
[-C--:B------:R-:W-:Y:S01]  /*11950*/  IADD3 R30, P5, R117, R2.reuse, RZ ;  /* 0x00000002751e7210 */ /* 0x080fe20007fbe0ff */
[----:B------:R0:W-:Y:S01]  /*11960*/  STG.E.U16 [R20.64], R22 ;  /* 0x0000001614007986 */ /* 0x0001e2000c101506 */
[----:B------:R-:W-:Y:S02]  /*11970*/  IADD3 R52, P4, R125, R2, RZ ;  /* 0x000000027d347210 */ /* 0x000fe40007f9e0ff */
[----:B------:R-:W-:Y:S01]  /*11980*/  LEA.HI.X.SX32 R31, R29, R3, 0x1, P5 ;  /* 0x000000031d1f7211 */ /* 0x000fe200028f0eff */
[----:B-1----:R-:W-:Y:S01]  /*11990*/  IMAD R25, R28, 0x13, RZ ;  /* 0x000000131c197824 */ /* 0x002fe200078e02ff */
[----:B------:R-:W-:-:S02]  /*119a0*/  PRMT R56, R22, 0x7632, R56 ;  /* 0x0000763216387816 */ /* 0x000fc40000000038 */
[-C--:B------:R-:W-:Y:S02]  /*119b0*/  IADD3 R24, P5, R151, R2.reuse, RZ ;  /* 0x0000000297187210 */ /* 0x080fe40007fbe0ff */
[----:B0-----:R-:W-:-:S04]  /*119c0*/  IADD3 R20, P6, R155, R2, RZ ;  /* 0x000000029b147210 */ /* 0x001fc80007fde0ff */
[-C--:B------:R-:W-:Y:S01]  /*119d0*/  LEA.HI.X.SX32 R21, R133, R3.reuse, 0x1, P6 ;  /* 0x0000000385157211 */ /* 0x080fe200030f0eff */
[C---:B------:R-:W-:Y:S01]  /*119e0*/  IMAD R133, R28.reuse, 0x2a, RZ ;  /* 0x0000002a1c857824 */ /* 0x040fe200078e02ff */
[-C--:B------:R-:W-:Y:S01]  /*119f0*/  LEA.HI.X.SX32 R53, R129, R3.reuse, 0x1, P4 ;  /* 0x0000000381357211 */ /* 0x080fe200020f0eff */
[----:B------:R0:W-:Y:S01]  /*11a00*/  STG.E.U16 [R30.64], R56 ;  /* 0x000000381e007986 */ /* 0x0001e2000c101506 */
[----:B------:R-:W-:Y:S01]  /*11a10*/  LEA.HI.X.SX32 R25, R25, R3, 0x1, P5 ;  /* 0x0000000319197211 */ /* 0x000fe200028f0eff */
[----:B------:R-:W-:Y:S01]  /*11a20*/  IMAD R29, R28, 0x15, RZ ;  /* 0x000000151c1d7824 */ /* 0x000fe200078e02ff */
[----:B------:R-:W-:Y:S01]  /*11a30*/  PRMT R0, R26, 0x7632, R0 ;  /* 0x000076321a007816 */ /* 0x000fe20000000000 */
[----:B------:R-:W-:Y:S04]  /*11a40*/  STG.E.U16 [R52.64], R26 ;  /* 0x0000001a34007986 */ /* 0x000fe8000c101506 */
[----:B------:R1:W-:Y:S01]  /*11a50*/  STG.E.U16 [R24.64], R0 ;  /* 0x0000000018007986 */ /* 0x0003e2000c101506 */
[----:B0-----:R-:W-:-:S03]  /*11a60*/  IADD3 R30, P5, R133, R2, RZ ;  /* 0x00000002851e7210 */ /* 0x001fc60007fbe0ff */
[----:B------:R0:W-:Y:S01]  /*11a70*/  STG.E.U16 [R20.64], R54 ;  /* 0x0000003614007986 */ /* 0x0001e2000c101506 */
[-C--:B------:R-:W-:Y:S02]  /*11a80*/  IADD3 R56, P4, R157, R2.reuse, RZ ;  /* 0x000000029d387210 */ /* 0x080fe40007f9e0ff */
[-C--:B------:R-:W-:Y:S01]  /*11a90*/  LEA.HI.X.SX32 R31, R29, R3.reuse, 0x1, P5 ;  /* 0x000000031d1f7211 */ /* 0x080fe200028f0eff */
[----:B-1----:R-:W-:Y:S01]  /*11aa0*/  IMAD R25, R28, 0x17, RZ ;  /* 0x000000171c197824 */ /* 0x002fe200078e02ff */
[-C--:B------:R-:W-:Y:S02]  /*11ab0*/  IADD3 R24, P5, R159, R2.reuse, RZ ;  /* 0x000000029f187210 */ /* 0x080fe40007fbe0ff */
[----:B0-----:R-:W-:Y:S02]  /*11ac0*/  PRMT R21, R54, 0x7632, R21 ;  /* 0x0000763236157816 */ /* 0x001fe40000000015 */
[-C--:B------:R-:W-:Y:S01]  /*11ad0*/  LEA.HI.X.SX32 R57, R139, R3.reuse, 0x1, P4 ;  /* 0x000000038b397211 */ /* 0x080fe200020f0eff */
[----:B------:R-:W-:Y:S01]  /*11ae0*/  IMAD R29, R28, 0x19, RZ ;  /* 0x000000191c1d7824 */ /* 0x000fe200078e02ff */
[----:B------:R-:W-:Y:S01]  /*11af0*/  LEA.HI.X.SX32 R25, R25, R3, 0x1, P5 ;  /* 0x0000000319197211 */ /* 0x000fe200028f0eff */
[----:B------:R0:W-:Y:S01]  /*11b00*/  STG.E.U16 [R30.64], R21 ;  /* 0x000000151e007986 */ /* 0x0001e2000c101506 */
[----:B------:R-:W-:Y:S01]  /*11b10*/  PRMT R0, R58, 0x7632, R0 ;  /* 0x000076323a007816 */ /* 0x000fe20000000000 */
[----:B------:R-:W-:Y:S01]  /*11b20*/  IMAD R137, R28, 0x36, RZ ;  /* 0x000000361c897824 */ /* 0x000fe200078e02ff */
[-C--:B------:R-:W-:Y:S01]  /*11b30*/  IADD3 R20, P6, R161, R2.reuse, RZ ;  /* 0x00000002a1147210 */ /* 0x080fe20007fde0ff */
[----:B------:R-:W-:Y:S01]  /*11b40*/  STG.E.U16 [R56.64], R58 ;  /* 0x0000003a38007986 */ /* 0x000fe2000c101506 */
[----:B------:R-:W-:-:S03]  /*11b50*/  IADD3 R52, P4, R165, R2, RZ ;  /* 0x00000002a5347210 */ /* 0x000fc60007f9e0ff */
[----:B------:R1:W-:Y:S01]  /*11b60*/  STG.E.U16 [R24.64], R0 ;  /* 0x0000000018007986 */ /* 0x0003e2000c101506 */
[-C--:B0-----:R-:W-:Y:S02]  /*11b70*/  IADD3 R30, P5, R163, R2.reuse, RZ ;  /* 0x00000002a31e7210 */ /* 0x081fe40007fbe0ff */
[-C--:B------:R-:W-:Y:S01]  /*11b80*/  LEA.HI.X.SX32 R21, R141, R3.reuse, 0x1, P6 ;  /* 0x000000038d157211 */ /* 0x080fe200030f0eff */
[C---:B------:R-:W-:Y:S01]  /*11b90*/  IMAD R141, R28.reuse, 0x38, RZ ;  /* 0x000000381c8d7824 */ /* 0x040fe200078e02ff */
[-C--:B------:R-:W-:Y:S01]  /*11ba0*/  LEA.HI.X.SX32 R31, R29, R3.reuse, 0x1, P5 ;  /* 0x000000031d1f7211 */ /* 0x080fe200028f0eff */
[C---:B------:R-:W-:Y:S02]  /*11bb0*/  IMAD R149, R28.reuse, 0x3a, RZ ;  /* 0x0000003a1c957824 */ /* 0x040fe400078e02ff */
[----:B-1----:R-:W-:Y:S01]  /*11bc0*/  IMAD R25, R28, 0x1b, RZ ;  /* 0x0000001b1c197824 */ /* 0x002fe200078e02ff */
[----:B------:R-:W-:Y:S02]  /*11bd0*/  IADD3 R24, P5, R137, R2, RZ ;  /* 0x0000000289187210 */ /* 0x000fe40007fbe0ff */
[----:B------:R-:W-:Y:S01]  /*11be0*/  PRMT R22, R23, 0x7632, R22 ;  /* 0x0000763217167816 */ /* 0x000fe20000000016 */
[----:B------:R0:W-:Y:S01]  /*11bf0*/  STG.E.U16 [R20.64], R23 ;  /* 0x0000001714007986 */ /* 0x0001e2000c101506 */
[----:B------:R-:W-:-:S02]  /*11c00*/  LEA.HI.X.SX32 R53, R131, R3, 0x1, P4 ;  /* 0x0000000383357211 */ /* 0x000fc400020f0eff */
[-C--:B------:R-:W-:Y:S02]  /*11c10*/  LEA.HI.X.SX32 R25, R25, R3.reuse, 0x1, P5 ;  /* 0x0000000319197211 */ /* 0x080fe400028f0eff */
[----:B------:R-:W-:Y:S01]  /*11c20*/  PRMT R0, R27, 0x7632, R0 ;  /* 0x000076321b007816 */ /* 0x000fe20000000000 */
[C---:B------:R-:W-:Y:S01]  /*11c30*/  IMAD R153, R28.reuse, 0x3c, RZ ;  /* 0x0000003c1c997824 */ /* 0x040fe200078e02ff */
[-C--:B------:R-:W-:Y:S01]  /*11c40*/  IADD3 R56, P6, R141, R2.reuse, RZ ;  /* 0x000000028d387210 */ /* 0x080fe20007fde0ff */
[----:B------:R1:W-:Y:S01]  /*11c50*/  STG.E.U16 [R30.64], R22 ;  /* 0x000000161e007986 */ /* 0x0003e2000c101506 */
[C---:B------:R-:W-:Y:S02]  /*11c60*/  IMAD R143, R28.reuse, 0x3e, RZ ;  /* 0x0000003e1c8f7824 */ /* 0x040fe400078e02ff */
[----:B0-----:R-:W-:Y:S01]  /*11c70*/  IMAD R21, R28, 0x1d, RZ ;  /* 0x0000001d1c157824 */ /* 0x001fe200078e02ff */
[----:B------:R-:W-:Y:S01]  /*11c80*/  IADD3 R20, P5, R149, R2, RZ ;  /* 0x0000000295147210 */ /* 0x000fe20007fbe0ff */
[----:B------:R-:W-:Y:S01]  /*11c90*/  STG.E.U16 [R52.64], R27 ;  /* 0x0000001b34007986 */ /* 0x000fe2000c101506 */
[----:B------:R-:W-:-:S02]  /*11ca0*/  LEA.HI.X.SX32 R57, R135, R3, 0x1, P6 ;  /* 0x0000000387397211 */ /* 0x000fc400030f0eff */
[-C--:B------:R-:W-:Y:S01]  /*11cb0*/  LEA.HI.X.SX32 R21, R21, R3.reuse, 0x1, P5 ;  /* 0x0000000315157211 */ /* 0x080fe200028f0eff */
[----:B------:R0:W-:Y:S01]  /*11cc0*/  STG.E.U16 [R24.64], R0 ;  /* 0x0000000018007986 */ /* 0x0001e2000c101506 */
[C---:B------:R-:W-:Y:S01]  /*11cd0*/  LEA R29, R28.reuse, -R28, 0x5 ;  /* 0x8000001c1c1d7211 */ /* 0x040fe200078e28ff */
[C---:B------:R-:W-:Y:S01]  /*11ce0*/  IMAD R139, R28.reuse, 0x42, RZ ;  /* 0x000000421c8b7824 */ /* 0x040fe200078e02ff */
[----:B-1----:R-:W-:Y:S01]  /*11cf0*/  IADD3 R22, P4, R153, R2, RZ ;  /* 0x0000000299167210 */ /* 0x002fe20007f9e0ff */
[----:B------:R-:W-:Y:S01]  /*11d00*/  STG.E.U16 [R56.64], R55 ;  /* 0x0000003738007986 */ /* 0x000fe2000c101506 */
[----:B------:R-:W-:Y:S02]  /*11d10*/  IMAD R147, R28, 0x44, RZ ;  /* 0x000000441c937824 */ /* 0x000fe400078e02ff */
[----:B------:R-:W-:Y:S02]  /*11d20*/  LEA.HI.X.SX32 R23, R145, R3, 0x1, P4 ;  /* 0x0000000391177211 */ /* 0x000fe400020f0eff */
[----:B0-----:R-:W-:-:S02]  /*11d30*/  PRMT R25, R55, 0x7632, R25 ;  /* 0x0000763237197816 */ /* 0x001fc40000000019 */
[-C--:B------:R-:W-:Y:S01]  /*11d40*/  IADD3 R24, P5, R143, R2.reuse, RZ ;  /* 0x000000028f187210 */ /* 0x080fe20007fbe0ff */
[C---:B------:R-:W-:Y:S02]  /*11d50*/  IMAD R129, R28.reuse, 0x46, RZ ;  /* 0x000000461c817824 */ /* 0x040fe400078e02ff */
[----:B------:R0:W-:Y:S01]  /*11d60*/  STG.E.U16 [R20.64], R25 ;  /* 0x0000001914007986 */ /* 0x0001e2000c101506 */
[C---:B------:R-:W-:Y:S01]  /*11d70*/  SHF.L.U32 R27, R28.reuse, 0x5, RZ ;  /* 0x000000051c1b7819 */ /* 0x040fe200000006ff */
[C---:B------:R-:W-:Y:S01]  /*11d80*/  IMAD R131, R28.reuse, 0x48, RZ ;  /* 0x000000481c837824 */ /* 0x040fe200078e02ff */
[----:B------:R-:W-:Y:S02]  /*11d90*/  LEA R26, P6, R28, R2, 0x6 ;  /* 0x000000021c1a7211 */ /* 0x000fe400078c30ff */
[----:B------:R-:W-:Y:S01]  /*11da0*/  PRMT R0, R59, 0x7632, R0 ;  /* 0x000076323b007816 */ /* 0x000fe20000000000 */
[----:B------:R1:W-:Y:S01]  /*11db0*/  STG.E.U16 [R22.64], R59 ;  /* 0x0000003b16007986 */ /* 0x0003e2000c101506 */
[----:B------:R-:W-:-:S02]  /*11dc0*/  LEA.HI.X.SX32 R27, R27, R3, 0x1, P6 ;  /* 0x000000031b1b7211 */ /* 0x000fc400030f0eff */
[-C--:B0-----:R-:W-:Y:S02]  /*11dd0*/  LEA.HI.X.SX32 R25, R29, R3.reuse, 0x1, P5 ;  /* 0x000000031d197211 */ /* 0x081fe400028f0eff */
[C---:B------:R-:W-:Y:S02]  /*11de0*/  LEA R29, R28.reuse, R28, 0x5 ;  /* 0x0000001c1c1d7211 */ /* 0x040fe400078e28ff */
[-C--:B------:R-:W-:Y:S01]  /*11df0*/  IADD3 R20, P5, R139, R2.reuse, RZ ;  /* 0x000000028b147210 */ /* 0x080fe20007fbe0ff */
[----:B------:R0:W-:Y:S01]  /*11e00*/  STG.E.U16 [R24.64], R0 ;  /* 0x0000000018007986 */ /* 0x0001e2000c101506 */
[----:B------:R-:W-:Y:S01]  /*11e10*/  IADD3 R30, P4, R147, R2, RZ ;  /* 0x00000002931e7210 */ /* 0x000fe20007f9e0ff */
[C---:B-1----:R-:W-:Y:S01]  /*11e20*/  IMAD R23, R28.reuse, 0x23, RZ ;  /* 0x000000231c177824 */ /* 0x042fe200078e02ff */
[----:B------:R-:W-:Y:S01]  /*11e30*/  LEA.HI.X.SX32 R21, R29, R3, 0x1, P5 ;  /* 0x000000031d157211 */ /* 0x000fe200028f0eff */
[----:B------:R-:W-:Y:S01]  /*11e40*/  IMAD R127, R28, 0x4a, RZ ;  /* 0x0000004a1c7f7824 */ /* 0x000fe200078e02ff */
[----:B------:R-:W-:-:S02]  /*11e50*/  PRMT R52, R16, 0x7632, R52 ;  /* 0x0000763210347816 */ /* 0x000fc40000000034 */
[-C--:B------:R-:W-:Y:S01]  /*11e60*/  IADD3 R22, P5, R129, R2.reuse, RZ ;  /* 0x0000000281167210 */ /* 0x080fe20007fbe0ff */
[----:B------:R1:W-:Y:S01]  /*11e70*/  STG.E.U16 [R26.64], R16 ;  /* 0x000000101a007986 */ /* 0x0003e2000c101506 */
[-C--:B------:R-:W-:Y:S02]  /*11e80*/  LEA.HI.X.SX32 R31, R117, R3.reuse, 0x1, P4 ;  /* 0x00000003751f7211 */ /* 0x080fe400020f0eff */
[-C--:B0-----:R-:W-:Y:S01]  /*11e90*/  IADD3 R24, P6, R131, R2.reuse, RZ ;  /* 0x0000000283187210 */ /* 0x081fe20007fde0ff */
[----:B------:R0:W-:Y:S01]  /*11ea0*/  STG.E.U16 [R20.64], R52 ;  /* 0x0000003414007986 */ /* 0x0001e2000c101506 */
[-C--:B------:R-:W-:Y:S01]  /*11eb0*/  LEA.HI.X.SX32 R23, R23, R3.reuse, 0x1, P5 ;  /* 0x0000000317177211 */ /* 0x080fe200028f0eff */
[----:B------:R-:W-:Y:S01]  /*11ec0*/  IMAD R135, R28, 0x4c, RZ ;  /* 0x0000004c1c877824 */ /* 0x000fe200078e02ff */
[----:B------:R-:W-:Y:S01]  /*11ed0*/  PRMT R0, R72, 0x7632, R0 ;  /* 0x0000763248007816 */ /* 0x000fe20000000000 */
[C---:B------:R-:W-:Y:S01]  /*11ee0*/  IMAD R119, R28.reuse, 0x4e, RZ ;  /* 0x0000004e1c777824 */ /* 0x040fe200078e02ff */
[----:B------:R-:W-:Y:S01]  /*11ef0*/  LEA.HI.X.SX32 R25, R125, R3, 0x1, P6 ;  /* 0x000000037d197211 */ /* 0x000fe200030f0eff */
[----:B-1----:R-:W-:Y:S01]  /*11f00*/  IMAD R27, R28, 0x25, RZ ;  /* 0x000000251c1b7824 */ /* 0x002fe200078e02ff */
[----:B------:R1:W-:Y:S01]  /*11f10*/  STG.E.U16 [R30.64], R72 ;  /* 0x000000481e007986 */ /* 0x0003e2000c101506 */
[----:B0-----:R-:W-:-:S03]  /*11f20*/  IADD3 R20, P5, R127, R2, RZ ;  /* 0x000000027f147210 */ /* 0x001fc60007fbe0ff */
[----:B------:R0:W-:Y:S01]  /*11f30*/  STG.E.U16 [R22.64], R0 ;  /* 0x0000000016007986 */ /* 0x0001e2000c101506 */
[-C--:B------:R-:W-:Y:S02]  /*11f40*/  IADD3 R26, P4, R135, R2.reuse, RZ ;  /* 0x00000002871a7210 */ /* 0x080fe40007f9e0ff */
[-C--:B------:R-:W-:Y:S01]  /*11f50*/  LEA.HI.X.SX32 R21, R27, R3.reuse, 0x1, P5 ;  /* 0x000000031b157211 */ /* 0x080fe200028f0eff */
[----:B------:R2:W-:Y:S01]  /*11f60*/  STG.E.U16 [R24.64], R96 ;  /* 0x0000006018007986 */ /* 0x0005e2000c101506 */
[----:B------:R-:W-:Y:S02]  /*11f70*/  PRMT R16, R96, 0x7632, R16 ;  /* 0x0000763260107816 */ /* 0x000fe40000000010 */
[----:B-1----:R-:W-:Y:S01]  /*11f80*/  IADD3 R30, P5, R119, R2, RZ ;  /* 0x00000002771e7210 */ /* 0x002fe20007fbe0ff */
[C---:B0-----:R-:W-:Y:S01]  /*11f90*/  IMAD R23, R28.reuse, 0x27, RZ ;  /* 0x000000271c177824 */ /* 0x041fe200078e02ff */
[----:B------:R-:W-:Y:S01]  /*11fa0*/  LEA.HI.X.SX32 R27, R151, R3, 0x1, P4 ;  /* 0x00000003971b7211 */ /* 0x000fe200020f0eff */
[----:B--2---:R-:W-:-:S03]  /*11fb0*/  IMAD R25, R28, 0x52, RZ ;  /* 0x000000521c197824 */ /* 0x004fc600078e02ff */
[-C--:B------:R-:W-:Y:S01]  /*11fc0*/  LEA.HI.X.SX32 R31, R23, R3.reuse, 0x1, P5 ;  /* 0x00000003171f7211 */ /* 0x080fe200028f0eff */
[----:B------:R-:W-:Y:S01]  /*11fd0*/  IMAD R29, R28, 0x29, RZ ;  /* 0x000000291c1d7824 */ /* 0x000fe200078e02ff */
[----:B------:R-:W-:Y:S01]  /*11fe0*/  PRMT R0, R100, 0x7632, R0 ;  /* 0x0000763264007816 */ /* 0x000fe20000000000 */
[C---:B------:R-:W-:Y:S01]  /*11ff0*/  IMAD R125, R28.reuse, 0x50, RZ ;  /* 0x000000501c7d7824 */ /* 0x040fe200078e02ff */
[-C--:B------:R-:W-:Y:S01]  /*12000*/  IADD3 R54, P5, R25, R2.reuse, RZ ;  /* 0x0000000219367210 */ /* 0x080fe20007fbe0ff */
[C---:B------:R-:W-:Y:S01]  /*12010*/  IMAD R23, R28.reuse, 0x56, RZ ;  /* 0x000000561c177824 */ /* 0x040fe200078e02ff */
[----:B------:R-:W-:Y:S01]  /*12020*/  STG.E.U16 [R20.64], R16 ;  /* 0x0000001014007986 */ /* 0x000fe2000c101506 */
[----:B------:R-:W-:Y:S01]  /*12030*/  IMAD R57, R28, 0x54, RZ ;  /* 0x000000541c397824 */ /* 0x000fe200078e02ff */
[----:B------:R-:W-:Y:S02]  /*12040*/  LEA.HI.X.SX32 R55, R29, R3, 0x1, P5 ;  /* 0x000000031d377211 */ /* 0x000fe400028f0eff */
[----:B------:R0:W-:Y:S01]  /*12050*/  STG.E.U16 [R26.64], R100 ;  /* 0x000000641a007986 */ /* 0x0001e2000c101506 */
[----:B------:R-:W-:-:S03]  /*12060*/  IADD3 R52, P6, R125, R2, RZ ;  /* 0x000000027d347210 */ /* 0x000fc60007fde0ff */
[----:B------:R1:W-:Y:S01]  /*12070*/  STG.E.U16 [R30.64], R0 ;  /* 0x000000001e007986 */ /* 0x0003e2000c101506 */
[-C--:B------:R-:W-:Y:S02]  /*12080*/  IADD3 R58, P4, R57, R2.reuse, RZ ;  /* 0x00000002393a7210 */ /* 0x080fe40007f9e0ff */
[-C--:B------:R-:W-:Y:S01]  /*12090*/  LEA.HI.X.SX32 R53, R155, R3.reuse, 0x1, P6 ;  /* 0x000000039b357211 */ /* 0x080fe200030f0eff */
[C---:B0-----:R-:W-:Y:S01]  /*120a0*/  IMAD R27, R28.reuse, 0x2b, RZ ;  /* 0x0000002b1c1b7824 */ /* 0x041fe200078e02ff */
[-C--:B-1----:R-:W-:Y:S01]  /*120b0*/  IADD3 R30, P5, R23, R2.reuse, RZ ;  /* 0x00000002171e7210 */ /* 0x082fe20007fbe0ff */
[C---:B------:R-:W-:Y:S01]  /*120c0*/  IMAD R21, R28.reuse, 0x58, RZ ;  /* 0x000000581c157824 */ /* 0x040fe200078e02ff */
[----:B------:R-:W-:Y:S02]  /*120d0*/  PRMT R22, R17, 0x7632, R22 ;  /* 0x0000763211167816 */ /* 0x000fe40000000016 */
[-C--:B------:R-:W-:Y:S01]  /*120e0*/  LEA.HI.X.SX32 R31, R27, R3.reuse, 0x1, P5 ;  /* 0x000000031b1f7211 */ /* 0x080fe200028f0eff */
[C---:B------:R-:W-:Y:S01]  /*120f0*/  IMAD R27, R28.reuse, 0x5a, RZ ;  /* 0x0000005a1c1b7824 */ /* 0x040fe200078e02ff */
[----:B------:R-:W-:Y:S01]  /*12100*/  LEA.HI.X.SX32 R59, R133, R3, 0x1, P4 ;  /* 0x00000003853b7211 */ /* 0x000fe200020f0eff */
[----:B------:R0:W-:Y:S01]  /*12110*/  STG.E.U16 [R52.64], R17 ;  /* 0x0000001134007986 */ /* 0x0001e2000c101506 */
[----:B------:R-:W-:Y:S01]  /*12120*/  PRMT R0, R73, 0x7632, R0 ;  /* 0x0000763249007816 */ /* 0x000fe20000000000 */
[C---:B------:R-:W-:Y:S01]  /*12130*/  IMAD R117, R28.reuse, 0x5c, RZ ;  /* 0x0000005c1c757824 */ /* 0x040fe200078e02ff */
[-C--:B------:R-:W-:Y:S01]  /*12140*/  IADD3 R132, P5, R27, R2.reuse, RZ ;  /* 0x000000021b847210 */ /* 0x080fe20007fbe0ff */
[----:B------:R-:W-:Y:S01]  /*12150*/  IMAD R133, R28, 0x2d, RZ ;  /* 0x0000002d1c857824 */ /* 0x000fe200078e02ff */
[----:B------:R1:W-:Y:S02]  /*12160*/  STG.E.U16 [R54.64], R22 ;  /* 0x0000001636007986 */ /* 0x0003e4000c101506 */
[----:B------:R-:W-:-:S02]  /*12170*/  IADD3 R144, P4, R117, R2, RZ ;  /* 0x0000000275907210 */ /* 0x000fc40007f9e0ff */
[----:B------:R2:W-:Y:S01]  /*12180*/  STG.E.U16 [R58.64], R73 ;  /* 0x000000493a007986 */ /* 0x0005e2000c101506 */
[C---:B0-----:R-:W-:Y:S01]  /*12190*/  IMAD R17, R28.reuse, 0x5e, RZ ;  /* 0x0000005e1c117824 */ /* 0x041fe200078e02ff */
[-C--:B------:R-:W-:Y:S02]  /*121a0*/  IADD3 R52, P6, R21, R2.reuse, RZ ;  /* 0x0000000215347210 */ /* 0x080fe40007fde0ff */
[----:B------:R0:W-:Y:S01]  /*121b0*/  STG.E.U16 [R30.64], R0 ;  /* 0x000000001e007986 */ /* 0x0001e2000c101506 */
[-C--:B------:R-:W-:Y:S01]  /*121c0*/  LEA.HI.X.SX32 R133, R133, R3.reuse, 0x1, P5 ;  /* 0x0000000385857211 */ /* 0x080fe200028f0eff */
[C---:B------:R-:W-:Y:S01]  /*121d0*/  IMAD R29, R28.reuse, 0x60, RZ ;  /* 0x000000601c1d7824 */ /* 0x040fe200078e02ff */
[-C--:B------:R-:W-:Y:S01]  /*121e0*/  LEA.HI.X.SX32 R53, R157, R3.reuse, 0x1, P6 ;  /* 0x000000039d357211 */ /* 0x080fe200030f0eff */
[C---:B-1----:R-:W-:Y:S01]  /*121f0*/  IMAD R55, R28.reuse, 0x62, RZ ;  /* 0x000000621c377824 */ /* 0x042fe200078e02ff */
[----:B------:R-:W-:Y:S02]  /*12200*/  PRMT R16, R97, 0x7632, R16 ;  /* 0x0000763261107816 */ /* 0x000fe40000000010 */
[-C--:B--2---:R-:W-:Y:S01]  /*12210*/  IADD3 R58, P5, R17, R2.reuse, RZ ;  /* 0x00000002113a7210 */ /* 0x084fe20007fbe0ff */
[C---:B0-----:R-:W-:Y:S01]  /*12220*/  IMAD R31, R28.reuse, 0x2f, RZ ;  /* 0x0000002f1c1f7824 */ /* 0x041fe200078e02ff */
[-C--:B------:R-:W-:Y:S01]  /*12230*/  LEA.HI.X.SX32 R145, R159, R3.reuse, 0x1, P4 ;  /* 0x000000039f917211 */ /* 0x080fe200020f0eff */
[C---:B------:R-:W-:Y:S01]  /*12240*/  IMAD R73, R28.reuse, 0x64, RZ ;  /* 0x000000641c497824 */ /* 0x040fe200078e02ff */
[----:B------:R-:W-:Y:S01]  /*12250*/  PRMT R0, R101, 0x7632, R0 ;  /* 0x0000763265007816 */ /* 0x000fe20000000000 */
[C---:B------:R-:W-:Y:S01]  /*12260*/  IMAD R151, R28.reuse, 0x31, RZ ;  /* 0x000000311c977824 */ /* 0x040fe200078e02ff */
[----:B------:R-:W-:Y:S01]  /*12270*/  LEA.HI.X.SX32 R59, R31, R3, 0x1, P5 ;  /* 0x000000031f3b7211 */ /* 0x000fe200028f0eff */
[----:B------:R0:W-:Y:S01]  /*12280*/  STG.E.U16 [R52.64], R97 ;  /* 0x0000006134007986 */ /* 0x0001e2000c101506 */
[-C--:B------:R-:W-:Y:S01]  /*12290*/  IADD3 R154, P5, R55, R2.reuse, RZ ;  /* 0x00000002379a7210 */ /* 0x080fe20007fbe0ff */
[----:B------:R-:W-:Y:S01]  /*122a0*/  IMAD R31, R28, 0x66, RZ ;  /* 0x000000661c1f7824 */ /* 0x000fe200078e02ff */
[-C--:B------:R-:W-:Y:S01]  /*122b0*/  IADD3 R96, P6, R29, R2.reuse, RZ ;  /* 0x000000021d607210 */ /* 0x080fe20007fde0ff */
[----:B------:R1:W-:Y:S01]  /*122c0*/  STG.E.U16 [R132.64], R16 ;  /* 0x0000001084007986 */ /* 0x0003e2000c101506 */
[----:B------:R-:W-:-:S03]  /*122d0*/  IADD3 R156, P4, R73, R2, RZ ;  /* 0x00000002499c7210 */ /* 0x000fc60007f9e0ff */
[----:B------:R2:W-:Y:S01]  /*122e0*/  STG.E.U16 [R144.64], R101 ;  /* 0x0000006590007986 */ /* 0x0005e2000c101506 */
[----:B------:R-:W-:-:S03]  /*122f0*/  LEA.HI.X.SX32 R155, R151, R3, 0x1, P5 ;  /* 0x00000003979b7211 */ /* 0x000fc600028f0eff */
[----:B------:R3:W-:Y:S01]  /*12300*/  STG.E.U16 [R58.64], R0 ;  /* 0x000000003a007986 */ /* 0x0007e2000c101506 */
[-C--:B0-----:R-:W-:Y:S01]  /*12310*/  LEA.HI.X.SX32 R97, R161, R3.reuse, 0x1, P6 ;  /* 0x00000003a1617211 */ /* 0x081fe200030f0eff */
[----:B------:R-:W-:Y:S01]  /*12320*/  IMAD R53, R28, 0x68, RZ ;  /* 0x000000681c357824 */ /* 0x000fe200078e02ff */
[----:B------:R-:W-:Y:S01]  /*12330*/  PRMT R20, R18, 0x7632, R20 ;  /* 0x0000763212147816 */ /* 0x000fe20000000014 */
[C---:B-1----:R-:W-:Y:S01]  /*12340*/  IMAD R133, R28.reuse, 0x6a, RZ ;  /* 0x0000006a1c857824 */ /* 0x042fe200078e02ff */
[----:B------:R-:W-:Y:S02]  /*12350*/  LEA.HI.X.SX32 R157, R163, R3, 0x1, P4 ;  /* 0x00000003a39d7211 */ /* 0x000fe400020f0eff */
[----:B--2---:R-:W-:Y:S01]  /*12360*/  IADD3 R144, P5, R31, R2, RZ ;  /* 0x000000021f907210 */ /* 0x004fe20007fbe0ff */
[----:B---3--:R-:W-:Y:S01]  /*12370*/  IMAD R59, R28, 0x33, RZ ;  /* 0x000000331c3b7824 */ /* 0x008fe200078e02ff */
[----:B------:R-:W-:Y:S01]  /*12380*/  PRMT R72, R74, 0x7632, R72 ;  /* 0x000076324a487816 */ /* 0x000fe20000000048 */
[----:B------:R0:W-:Y:S01]  /*12390*/  STG.E.U16 [R96.64], R18 ;  /* 0x0000001260007986 */ /* 0x0001e2000c101506 */
[----:B------:R-:W-:-:S02]  /*123a0*/  IMAD R159, R28, 0x35, RZ ;  /* 0x000000351c9f7824 */ /* 0x000fc400078e02ff */
[----:B------:R-:W-:Y:S01]  /*123b0*/  LEA.HI.X.SX32 R145, R59, R3, 0x1, P5 ;  /* 0x000000033b917211 */ /* 0x000fe200028f0eff */
[C---:B------:R-:W-:Y:S01]  /*123c0*/  IMAD R59, R28.reuse, 0x6e, RZ ;  /* 0x0000006e1c3b7824 */ /* 0x040fe200078e02ff */
[----:B------:R-:W-:Y:S01]  /*123d0*/  IADD3 R158, P5, R133, R2, RZ ;  /* 0x00000002859e7210 */ /* 0x000fe20007fbe0ff */
[----:B------:R-:W-:Y:S01]  /*123e0*/  STG.E.U16 [R154.64], R20 ;  /* 0x000000149a007986 */ /* 0x000fe2000c101506 */
[----:B------:R-:W-:-:S03]  /*123f0*/  IMAD R151, R28, 0x6c, RZ ;  /* 0x0000006c1c977824 */ /* 0x000fc600078e02ff */
[----:B------:R1:W-:Y:S01]  /*12400*/  STG.E.U16 [R156.64], R74 ;  /* 0x0000004a9c007986 */ /* 0x0003e2000c101506 */
[----:B0-----:R-:W-:-:S03]  /*12410*/  IADD3 R96, P6, R53, R2, RZ ;  /* 0x0000000235607210 */ /* 0x001fc60007fde0ff */
[----:B------:R0:W-:Y:S01]  /*12420*/  STG.E.U16 [R144.64], R72 ;  /* 0x0000004890007986 */ /* 0x0001e2000c101506 */
[-C--:B------:R-:W-:Y:S01]  /*12430*/  LEA.HI.X.SX32 R159, R159, R3.reuse, 0x1, P5 ;  /* 0x000000039f9f7211 */ /* 0x080fe200028f0eff */
[C---:B------:R-:W-:Y:S01]  /*12440*/  IMAD R101, R28.reuse, 0x70, RZ ;  /* 0x000000701c657824 */ /* 0x040fe200078e02ff */
[----:B------:R-:W-:Y:S02]  /*12450*/  LEA.HI.X.SX32 R97, R165, R3, 0x1, P6 ;  /* 0x00000003a5617211 */ /* 0x000fe400030f0eff */
[-C--:B------:R-:W-:Y:S02]  /*12460*/  IADD3 R160, P4, R151, R2.reuse, RZ ;  /* 0x0000000297a07210 */ /* 0x080fe40007f9e0ff */
[----:B-1----:R-:W-:Y:S01]  /*12470*/  IADD3 R156, P5, R59, R2, RZ ;  /* 0x000000023b9c7210 */ /* 0x002fe20007fbe0ff */
[----:B0-----:R-:W-:Y:S01]  /*12480*/  IMAD R145, R28, 0x37, RZ ;  /* 0x000000371c917824 */ /* 0x001fe200078e02ff */
[----:B------:R0:W-:Y:S01]  /*12490*/  STG.E.U16 [R96.64], R98 ;  /* 0x0000006260007986 */ /* 0x0001e2000c101506 */
[----:B------:R-:W-:-:S03]  /*124a0*/  PRMT R0, R98, 0x7632, R0 ;  /* 0x0000763262007816 */ /* 0x000fc60000000000 */
[-C--:B------:R-:W-:Y:S01]  /*124b0*/  LEA.HI.X.SX32 R157, R145, R3.reuse, 0x1, P5 ;  /* 0x00000003919d7211 */ /* 0x080fe200028f0eff */
[----:B------:R-:W-:Y:S01]  /*124c0*/  IMAD R145, R28, 0x72, RZ ;  /* 0x000000721c917824 */ /* 0x000fe200078e02ff */
[-C--:B------:R-:W-:Y:S01]  /*124d0*/  LEA.HI.X.SX32 R161, R137, R3.reuse, 0x1, P4 ;  /* 0x0000000389a17211 */ /* 0x080fe200020f0eff */
[----:B------:R1:W-:Y:S01]  /*124e0*/  STG.E.U16 [R158.64], R0 ;  /* 0x000000009e007986 */ /* 0x0003e2000c101506 */
[----:B------:R-:W-:Y:S02]  /*124f0*/  PRMT R16, R102, 0x7632, R16 ;  /* 0x0000763266107816 */ /* 0x000fe40000000010 */
[-C--:B0-----:R-:W-:Y:S01]  /*12500*/  IADD3 R96, P6, R101, R2.reuse, RZ ;  /* 0x0000000265607210 */ /* 0x081fe20007fde0ff */
[C---:B------:R-:W-:Y:S02]  /*12510*/  IMAD R163, R28.reuse, 0x39, RZ ;  /* 0x000000391ca37824 */ /* 0x040fe400078e02ff */
[C---:B------:R-:W-:Y:S01]  /*12520*/  IMAD R137, R28.reuse, 0x76, RZ ;  /* 0x000000761c897824 */ /* 0x040fe200078e02ff */
[----:B------:R-:W-:Y:S01]  /*12530*/  LEA.HI.X.SX32 R97, R141, R3, 0x1, P6 ;  /* 0x000000038d617211 */ /* 0x000fe200030f0eff */
[----:B------:R-:W-:Y:S01]  /*12540*/  STG.E.U16 [R160.64], R102 ;  /* 0x00000066a0007986 */ /* 0x000fe2000c101506 */
[----:B-1----:R-:W-:Y:S01]  /*12550*/  IADD3 R158, P5, R145, R2, RZ ;  /* 0x00000002919e7210 */ /* 0x002fe20007fbe0ff */
[----:B------:R-:W-:-:S02]  /*12560*/  IMAD R155, R28, 0x74, RZ ;  /* 0x000000741c9b7824 */ /* 0x000fc400078e02ff */
[----:B------:R0:W-:Y:S01]  /*12570*/  STG.E.U16 [R156.64], R16 ;  /* 0x000000109c007986 */ /* 0x0001e2000c101506 */
[----:B------:R-:W-:Y:S01]  /*12580*/  PRMT R18, R19, 0x7632, R18 ;  /* 0x0000763213127816 */ /* 0x000fe20000000012 */
[C---:B------:R-:W-:Y:S01]  /*12590*/  IMAD R141, R28.reuse, 0x78, RZ ;  /* 0x000000781c8d7824 */ /* 0x040fe200078e02ff */
[-C--:B------:R-:W-:Y:S01]  /*125a0*/  LEA.HI.X.SX32 R159, R163, R3.reuse, 0x1, P5 ;  /* 0x00000003a39f7211 */ /* 0x080fe200028f0eff */
[----:B------:R1:W-:Y:S01]  /*125b0*/  STG.E.U16 [R96.64], R19 ;  /* 0x0000001360007986 */ /* 0x0003e2000c101506 */
[-C--:B------:R-:W-:Y:S01]  /*125c0*/  IADD3 R148, P4, R155, R2.reuse, RZ ;  /* 0x000000029b947210 */ /* 0x080fe20007f9e0ff */
[C---:B------:R-:W-:Y:S02]  /*125d0*/  IMAD R163, R28.reuse, 0x7c, RZ ;  /* 0x0000007c1ca37824 */ /* 0x040fe400078e02ff */
[C---:B0-----:R-:W-:Y:S01]  /*125e0*/  IMAD R157, R28.reuse, 0x3b, RZ ;  /* 0x0000003b1c9d7824 */ /* 0x041fe200078e02ff */
[-C--:B------:R-:W-:Y:S01]  /*125f0*/  IADD3 R156, P5, R137, R2.reuse, RZ ;  /* 0x00000002899c7210 */ /* 0x080fe20007fbe0ff */
[C---:B-1----:R-:W-:Y:S01]  /*12600*/  IMAD R19, R28.reuse, 0x7a, RZ ;  /* 0x0000007a1c137824 */ /* 0x042fe200078e02ff */
[----:B------:R0:W-:Y:S02]  /*12610*/  STG.E.U16 [R158.64], R18 ;  /* 0x000000129e007986 */ /* 0x0001e4000c101506 */
[----:B------:R-:W-:Y:S01]  /*12620*/  LEA.HI.X.SX32 R157, R157, R3, 0x1, P5 ;  /* 0x000000039d9d7211 */ /* 0x000fe200028f0eff */
[----:B------:R-:W-:Y:S01]  /*12630*/  IMAD R97, R28, 0x3d, RZ ;  /* 0x0000003d1c617824 */ /* 0x000fe200078e02ff */
[----:B------:R-:W-:-:S02]  /*12640*/  IADD3 R152, P6, R141, R2, RZ ;  /* 0x000000028d987210 */ /* 0x000fc40007fde0ff */
[-C--:B------:R-:W-:Y:S02]  /*12650*/  IADD3 R96, P5, R19, R2.reuse, RZ ;  /* 0x0000000213607210 */ /* 0x080fe40007fbe0ff */
[-C--:B------:R-:W-:Y:S02]  /*12660*/  LEA.HI.X.SX32 R149, R149, R3.reuse, 0x1, P4 ;  /* 0x0000000395957211 */ /* 0x080fe400020f0eff */
[----:B------:R-:W-:Y:S01]  /*12670*/  PRMT R0, R75, 0x7632, R0 ;  /* 0x000076324b007816 */ /* 0x000fe20000000000 */
[C---:B0-----:R-:W-:Y:S01]  /*12680*/  IMAD R159, R28.reuse, 0x7e, RZ ;  /* 0x0000007e1c9f7824 */ /* 0x041fe200078e02ff */
[-C--:B------:R-:W-:Y:S02]  /*12690*/  LEA.HI.X.SX32 R153, R153, R3.reuse, 0x1, P6 ;  /* 0x0000000399997211 */ /* 0x080fe400030f0eff */
[----:B------:R-:W-:Y:S02]  /*126a0*/  IADD3 R142, P4, R163, R2, RZ ;  /* 0x00000002a38e7210 */ /* 0x000fe40007f9e0ff */
[----:B------:R-:W-:Y:S01]  /*126b0*/  LEA.HI.X.SX32 R97, R97, R3, 0x1, P5 ;  /* 0x0000000361617211 */ /* 0x000fe200028f0eff */
[----:B------:R-:W-:Y:S01]  /*126c0*/  IMAD R167, R28, 0x82, RZ ;  /* 0x000000821ca77824 */ /* 0x000fe200078e02ff */
[----:B------:R-:W-:-:S02]  /*126d0*/  PRMT R16, R99, 0x7632, R16 ;  /* 0x0000763263107816 */ /* 0x000fc40000000010 */
[C---:B------:R-:W-:Y:S02]  /*126e0*/  LEA R161, R28.reuse, -R28, 0x6 ;  /* 0x8000001c1ca17211 */ /* 0x040fe400078e30ff */
[----:B------:R-:W-:Y:S01]  /*126f0*/  IADD3 R74, P5, R159, R2, RZ ;  /* 0x000000029f4a7210 */ /* 0x000fe20007fbe0ff */
[----:B------:R0:W-:Y:S01]  /*12700*/  STG.E.U16 [R148.64], R75 ;  /* 0x0000004b94007986 */ /* 0x0001e2000c101506 */
[----:B------:R-:W-:Y:S01]  /*12710*/  LEA.HI.X.SX32 R143, R143, R3, 0x1, P4 ;  /* 0x000000038f8f7211 */ /* 0x000fe200020f0eff */
[C---:B------:R-:W-:Y:S02]  /*12720*/  IMAD R179, R28.reuse, 0x84, RZ ;  /* 0x000000841cb37824 */ /* 0x040fe400078e02ff */
[----:B------:R1:W-:Y:S01]  /*12730*/  STG.E.U16 [R156.64], R0 ;  /* 0x000000009c007986 */ /* 0x0003e2000c101506 */
[----:B------:R-:W-:-:S03]  /*12740*/  IMAD R171, R28, 0x86, RZ ;  /* 0x000000861cab7824 */ /* 0x000fc600078e02ff */
[----:B------:R2:W-:Y:S01]  /*12750*/  STG.E.U16 [R152.64], R99 ;  /* 0x0000006398007986 */ /* 0x0005e2000c101506 */
[----:B0-----:R-:W-:-:S03]  /*12760*/  LEA.HI.X.SX32 R75, R161, R3, 0x1, P5 ;  /* 0x00000003a14b7211 */ /* 0x001fc600028f0eff */
[----:B------:R0:W-:Y:S01]  /*12770*/  STG.E.U16 [R96.64], R16 ;  /* 0x0000001060007986 */ /* 0x0001e2000c101506 */
[C---:B------:R-:W-:Y:S02]  /*12780*/  SHF.L.U32 R149, R28.reuse, 0x6, RZ ;  /* 0x000000061c957819 */ /* 0x040fe400000006ff */
[----:B-1----:R-:W-:Y:S02]  /*12790*/  PRMT R0, R103, 0x7632, R0 ;  /* 0x0000763267007816 */ /* 0x002fe40000000000 */
[C---:B------:R-:W-:Y:S02]  /*127a0*/  LEA R148, P6, R28.reuse, R2, 0x7 ;  /* 0x000000021c947211 */ /* 0x040fe400078c38ff */
[----:B--2---:R-:W-:Y:S01]  /*127b0*/  LEA R99, R28, R28, 0x6 ;  /* 0x0000001c1c637211 */ /* 0x004fe200078e30ff */
[----:B------:R-:W-:Y:S01]  /*127c0*/  STG.E.U16 [R142.64], R103 ;  /* 0x000000678e007986 */ /* 0x000fe2000c101506 */
[----:B0-----:R-:W-:-:S03]  /*127d0*/  IADD3 R96, P5, R167, R2, RZ ;  /* 0x00000002a7607210 */ /* 0x001fc60007fbe0ff */
[----:B------:R0:W-:Y:S01]  /*127e0*/  STG.E.U16 [R74.64], R0 ;  /* 0x000000004a007986 */ /* 0x0001e2000c101506 */
[-C--:B------:R-:W-:Y:S02]  /*127f0*/  LEA.HI.X.SX32 R149, R149, R3.reuse, 0x1, P6 ;  /* 0x0000000395957211 */ /* 0x080fe400030f0eff */
[-C--:B------:R-:W-:Y:S02]  /*12800*/  IADD3 R98, P4, R179, R2.reuse, RZ ;  /* 0x00000002b3627210 */ /* 0x080fe40007f9e0ff */
[-C--:B------:R-:W-:Y:S01]  /*12810*/  LEA.HI.X.SX32 R97, R99, R3.reuse, 0x1, P5 ;  /* 0x0000000363617211 */ /* 0x080fe200028f0eff */
[----:B------:R-:W-:Y:S01]  /*12820*/  IMAD R175, R28, 0x88, RZ ;  /* 0x000000881caf7824 */ /* 0x000fe200078e02ff */
[----:B------:R-:W-:Y:S01]  /*12830*/  PRMT R18, R4, 0x7632, R18 ;  /* 0x0000763204127816 */ /* 0x000fe20000000012 */
[C---:B------:R-:W-:Y:S02]  /*12840*/  IMAD R183, R28.reuse, 0x8a, RZ ;  /* 0x0000008a1cb77824 */ /* 0x040fe400078e02ff */
[C---:B0-----:R-:W-:Y:S01]  /*12850*/  IMAD R75, R28.reuse, 0x43, RZ ;  /* 0x000000431c4b7824 */ /* 0x041fe200078e02ff */
[-C--:B------:R-:W-:Y:S01]  /*12860*/  IADD3 R74, P5, R171, R2.reuse, RZ ;  /* 0x00000002ab4a7210 */ /* 0x080fe20007fbe0ff */
[----:B------:R-:W-:Y:S01]  /*12870*/  STG.E.U16 [R148.64], R4 ;  /* 0x0000000494007986 */ /* 0x000fe2000c101506 */
[-C--:B------:R-:W-:Y:S01]  /*12880*/  LEA.HI.X.SX32 R99, R139, R3.reuse, 0x1, P4 ;  /* 0x000000038b637211 */ /* 0x080fe200020f0eff */
[----:B------:R-:W-:Y:S01]  /*12890*/  IMAD R189, R28, 0x8c, RZ ;  /* 0x0000008c1cbd7824 */ /* 0x000fe200078e02ff */
[----:B------:R-:W-:Y:S01]  /*128a0*/  LEA.HI.X.SX32 R75, R75, R3, 0x1, P5 ;  /* 0x000000034b4b7211 */ /* 0x000fe200028f0eff */
[----:B------:R0:W-:Y:S01]  /*128b0*/  STG.E.U16 [R96.64], R18 ;  /* 0x0000001260007986 */ /* 0x0001e2000c101506 */
[----:B------:R-:W-:Y:S01]  /*128c0*/  PRMT R0, R8, 0x7632, R0 ;  /* 0x0000763208007816 */ /* 0x000fe20000000000 */
[C---:B------:R-:W-:Y:S01]  /*128d0*/  IMAD R139, R28.reuse, 0x45, RZ ;  /* 0x000000451c8b7824 */ /* 0x040fe200078e02ff */
[-C--:B------:R-:W-:Y:S01]  /*128e0*/  IADD3 R102, P6, R175, R2.reuse, RZ ;  /* 0x00000002af667210 */ /* 0x080fe20007fde0ff */
[----:B------:R-:W-:Y:S01]  /*128f0*/  IMAD R185, R28, 0x8e, RZ ;  /* 0x0000008e1cb97824 */ /* 0x000fe200078e02ff */
[----:B------:R-:W-:Y:S01]  /*12900*/  STG.E.U16 [R98.64], R8 ;  /* 0x0000000862007986 */ /* 0x000fe2000c101506 */
[----:B------:R-:W-:-:S02]  /*12910*/  IADD3 R128, P4, R189, R2, RZ ;  /* 0x00000002bd807210 */ /* 0x000fc40007f9e0ff */
[-C--:B------:R-:W-:Y:S01]  /*12920*/  LEA.HI.X.SX32 R103, R147, R3.reuse, 0x1, P6 ;  /* 0x0000000393677211 */ /* 0x080fe200030f0eff */
[----:B------:R1:W-:Y:S01]  /*12930*/  STG.E.U16 [R74.64], R0 ;  /* 0x000000004a007986 */ /* 0x0003e2000c101506 */
[-C--:B0-----:R-:W-:Y:S01]  /*12940*/  IADD3 R96, P5, R183, R2.reuse, RZ ;  /* 0x00000002b7607210 */ /* 0x081fe20007fbe0ff */
[----:B------:R-:W-:Y:S01]  /*12950*/  IMAD R187, R28, 0x90, RZ ;  /* 0x000000901cbb7824 */ /* 0x000fe200078e02ff */
[----:B------:R-:W-:Y:S02]  /*12960*/  PRMT R4, R12, 0x7632, R4 ;  /* 0x000076320c047816 */ /* 0x000fe40000000004 */
[-C--:B------:R-:W-:Y:S01]  /*12970*/  LEA.HI.X.SX32 R97, R139, R3.reuse, 0x1, P5 ;  /* 0x000000038b617211 */ /* 0x080fe200028f0eff */
[C---:B------:R-:W-:Y:S02]  /*12980*/  IMAD R191, R28.reuse, 0x92, RZ ;  /* 0x000000921cbf7824 */ /* 0x040fe400078e02ff */
[C---:B-1----:R-:W-:Y:S01]  /*12990*/  IMAD R75, R28.reuse, 0x47, RZ ;  /* 0x000000471c4b7824 */ /* 0x042fe200078e02ff */
[-C--:B------:R-:W-:Y:S01]  /*129a0*/  IADD3 R74, P5, R185, R2.reuse, RZ ;  /* 0x00000002b94a7210 */ /* 0x080fe20007fbe0ff */
[----:B------:R0:W-:Y:S01]  /*129b0*/  STG.E.U16 [R102.64], R12 ;  /* 0x0000000c66007986 */ /* 0x0001e2000c101506 */
[-C--:B------:R-:W-:Y:S01]  /*129c0*/  LEA.HI.X.SX32 R129, R129, R3.reuse, 0x1, P4 ;  /* 0x0000000381817211 */ /* 0x080fe200020f0eff */
[----:B------:R-:W-:Y:S01]  /*129d0*/  IMAD R197, R28, 0x94, RZ ;  /* 0x000000941cc57824 */ /* 0x000fe200078e02ff */
[----:B------:R-:W-:Y:S01]  /*129e0*/  LEA.HI.X.SX32 R75, R75, R3, 0x1, P5 ;  /* 0x000000034b4b7211 */ /* 0x000fe200028f0eff */
[----:B------:R1:W-:Y:S01]  /*129f0*/  STG.E.U16 [R96.64], R4 ;  /* 0x0000000460007986 */ /* 0x0003e2000c101506 */
[----:B------:R-:W-:Y:S01]  /*12a00*/  PRMT R0, R80, 0x7632, R0 ;  /* 0x0000763250007816 */ /* 0x000fe20000000000 */
[C---:B------:R-:W-:Y:S01]  /*12a10*/  IMAD R193, R28.reuse, 0x96, RZ ;  /* 0x000000961cc17824 */ /* 0x040fe200078e02ff */
[----:B------:R-:W-:Y:S01]  /*12a20*/  IADD3 R98, P6, R187, R2, RZ ;  /* 0x00000002bb627210 */ /* 0x000fe20007fde0ff */
[C---:B------:R-:W-:Y:S01]  /*12a30*/  IMAD R195, R28.reuse, 0x98, RZ ;  /* 0x000000981cc37824 */ /* 0x040fe200078e02ff */
[----:B------:R-:W-:Y:S01]  /*12a40*/  STG.E.U16 [R128.64], R80 ;  /* 0x0000005080007986 */ /* 0x000fe2000c101506 */
[----:B0-----:R-:W-:-:S03]  /*12a50*/  IMAD R103, R28, 0x49, RZ ;  /* 0x000000491c677824 */ /* 0x001fc600078e02ff */
[----:B------:R0:W-:Y:S01]  /*12a60*/  STG.E.U16 [R74.64], R0 ;  /* 0x000000004a007986 */ /* 0x0001e2000c101506 */
[-C--:B-1----:R-:W-:Y:S02]  /*12a70*/  IADD3 R96, P5, R191, R2.reuse, RZ ;  /* 0x00000002bf607210 */ /* 0x082fe40007fbe0ff */
[-C--:B------:R-:W-:Y:S02]  /*12a80*/  LEA.HI.X.SX32 R99, R131, R3.reuse, 0x1, P6 ;  /* 0x0000000383637211 */ /* 0x080fe400030f0eff */
[-C--:B------:R-:W-:Y:S02]  /*12a90*/  IADD3 R102, P4, R197, R2.reuse, RZ ;  /* 0x00000002c5667210 */ /* 0x080fe40007f9e0ff */
[----:B------:R-:W-:Y:S01]  /*12aa0*/  LEA.HI.X.SX32 R97, R103, R3, 0x1, P5 ;  /* 0x0000000367617211 */ /* 0x000fe200028f0eff */
[C---:B0-----:R-:W-:Y:S01]  /*12ab0*/  IMAD R75, R28.reuse, 0x4b, RZ ;  /* 0x0000004b1c4b7824 */ /* 0x041fe200078e02ff */
[----:B------:R-:W-:Y:S01]  /*12ac0*/  IADD3 R74, P5, R193, R2, RZ ;  /* 0x00000002c14a7210 */ /* 0x000fe20007fbe0ff */
[----:B------:R-:W-:Y:S01]  /*12ad0*/  IMAD R181, R28, 0x9a, RZ ;  /* 0x0000009a1cb57824 */ /* 0x000fe200078e02ff */
[----:B------:R-:W-:-:S02]  /*12ae0*/  PRMT R8, R5, 0x7632, R8 ;  /* 0x0000763205087816 */ /* 0x000fc40000000008 */
[-C--:B------:R-:W-:Y:S01]  /*12af0*/  IADD3 R4, P6, R195, R2.reuse, RZ ;  /* 0x00000002c3047210 */ /* 0x080fe20007fde0ff */
[----:B------:R0:W-:Y:S01]  /*12b00*/  STG.E.U16 [R98.64], R5 ;  /* 0x0000000562007986 */ /* 0x0001e2000c101506 */
[-C--:B------:R-:W-:Y:S02]  /*12b10*/  LEA.HI.X.SX32 R103, R127, R3.reuse, 0x1, P4 ;  /* 0x000000037f677211 */ /* 0x080fe400020f0eff */
[-C--:B------:R-:W-:Y:S02]  /*12b20*/  LEA.HI.X.SX32 R75, R75, R3.reuse, 0x1, P5 ;  /* 0x000000034b4b7211 */ /* 0x080fe400028f0eff */
[----:B------:R-:W-:Y:S01]  /*12b30*/  PRMT R0, R9, 0x7632, R0 ;  /* 0x0000763209007816 */ /* 0x000fe20000000000 */
[----:B------:R1:W-:Y:S01]  /*12b40*/  STG.E.U16 [R96.64], R8 ;  /* 0x0000000860007986 */ /* 0x0003e2000c101506 */
[C---:B------:R-:W-:Y:S02]  /*12b50*/  IMAD R177, R28.reuse, 0x9c, RZ ;  /* 0x0000009c1cb17824 */ /* 0x040fe400078e02ff */
[C---:B------:R-:W-:Y:S01]  /*12b60*/  IMAD R173, R28.reuse, 0x9e, RZ ;  /* 0x0000009e1cad7824 */ /* 0x040fe200078e02ff */
[----:B0-----:R-:W-:Y:S01]  /*12b70*/  LEA.HI.X.SX32 R5, R135, R3, 0x1, P6 ;  /* 0x0000000387057211 */ /* 0x001fe200030f0eff */
[C---:B------:R-:W-:Y:S01]  /*12b80*/  IMAD R99, R28.reuse, 0x4d, RZ ;  /* 0x0000004d1c637824 */ /* 0x040fe200078e02ff */
[----:B------:R0:W-:Y:S01]  /*12b90*/  STG.E.U16 [R102.64], R9 ;  /* 0x0000000966007986 */ /* 0x0001e2000c101506 */
[----:B------:R-:W-:Y:S01]  /*12ba0*/  IMAD R169, R28, 0xa0, RZ ;  /* 0x000000a01ca97824 */ /* 0x000fe200078e02ff */
[----:B-1----:R-:W-:-:S02]  /*12bb0*/  IADD3 R96, P5, R181, R2, RZ ;  /* 0x00000002b5607210 */ /* 0x002fc40007fbe0ff */
[----:B------:R-:W-:Y:S01]  /*12bc0*/  STG.E.U16 [R74.64], R0 ;  /* 0x000000004a007986 */ /* 0x000fe2000c101506 */
[-C--:B------:R-:W-:Y:S02]  /*12bd0*/  IADD3 R98, P4, R177, R2.reuse, RZ ;  /* 0x00000002b1627210 */ /* 0x080fe40007f9e0ff */
[-C--:B------:R-:W-:Y:S01]  /*12be0*/  LEA.HI.X.SX32 R97, R99, R3.reuse, 0x1, P5 ;  /* 0x0000000363617211 */ /* 0x080fe200028f0eff */
[----:B------:R1:W-:Y:S01]  /*12bf0*/  STG.E.U16 [R4.64], R13 ;  /* 0x0000000d04007986 */ /* 0x0003e2000c101506 */
[----:B------:R-:W-:Y:S01]  /*12c00*/  IADD3 R8, P5, R173, R2, RZ ;  /* 0x00000002ad087210 */ /* 0x000fe20007fbe0ff */
[C---:B0-----:R-:W-:Y:S02]  /*12c10*/  IMAD R9, R28.reuse, 0x4f, RZ ;  /* 0x0000004f1c097824 */ /* 0x041fe400078e02ff */
[----:B------:R-:W-:Y:S01]  /*12c20*/  IMAD R165, R28, 0xa2, RZ ;  /* 0x000000a21ca57824 */ /* 0x000fe200078e02ff */
[----:B------:R-:W-:Y:S02]  /*12c30*/  LEA.HI.X.SX32 R99, R119, R3, 0x1, P4 ;  /* 0x0000000377637211 */ /* 0x000fe400020f0eff */
[----:B-1----:R-:W-:-:S02]  /*12c40*/  PRMT R5, R13, 0x7632, R5 ;  /* 0x000076320d057816 */ /* 0x002fc40000000005 */
[-C--:B------:R-:W-:Y:S01]  /*12c50*/  IADD3 R4, P6, R169, R2.reuse, RZ ;  /* 0x00000002a9047210 */ /* 0x080fe20007fde0ff */
[C---:B------:R-:W-:Y:S01]  /*12c60*/  IMAD R161, R28.reuse, 0xa4, RZ ;  /* 0x000000a41ca17824 */ /* 0x040fe200078e02ff */
[-C--:B------:R-:W-:Y:S01]  /*12c70*/  LEA.HI.X.SX32 R9, R9, R3.reuse, 0x1, P5 ;  /* 0x0000000309097211 */ /* 0x080fe200028f0eff */
[----:B------:R0:W-:Y:S01]  /*12c80*/  STG.E.U16 [R96.64], R5 ;  /* 0x0000000560007986 */ /* 0x0001e2000c101506 */
[----:B------:R-:W-:Y:S01]  /*12c90*/  PRMT R0, R81, 0x7632, R0 ;  /* 0x0000763251007816 */ /* 0x000fe20000000000 */
[C---:B------:R-:W-:Y:S01]  /*12ca0*/  IMAD R13, R28.reuse, 0x51, RZ ;  /* 0x000000511c0d7824 */ /* 0x040fe200078e02ff */
[----:B------:R-:W-:Y:S01]  /*12cb0*/  IADD3 R12, P5, R165, R2, RZ ;  /* 0x00000002a50c7210 */ /* 0x000fe20007fbe0ff */
[C---:B------:R-:W-:Y:S02]  /*12cc0*/  IMAD R157, R28.reuse, 0xa6, RZ ;  /* 0x000000a61c9d7824 */ /* 0x040fe400078e02ff */
[----:B------:R-:W-:Y:S01]  /*12cd0*/  IMAD R153, R28, 0xa8, RZ ;  /* 0x000000a81c997824 */ /* 0x000fe200078e02ff */
[----:B------:R-:W-:Y:S01]  /*12ce0*/  STG.E.U16 [R98.64], R81 ;  /* 0x0000005162007986 */ /* 0x000fe2000c101506 */
[----:B0-----:R-:W-:-:S03]  /*12cf0*/  LEA.HI.X.SX32 R5, R125, R3, 0x1, P6 ;  /* 0x000000037d057211 */ /* 0x001fc600030f0eff */
[----:B------:R0:W-:Y:S01]  /*12d00*/  STG.E.U16 [R8.64], R0 ;  /* 0x0000000008007986 */ /* 0x0001e2000c101506 */
[-C--:B------:R-:W-:Y:S02]  /*12d10*/  IADD3 R24, P4, R161, R2.reuse, RZ ;  /* 0x00000002a1187210 */ /* 0x080fe40007f9e0ff */
[-C--:B------:R-:W-:Y:S01]  /*12d20*/  LEA.HI.X.SX32 R13, R13, R3.reuse, 0x1, P5 ;  /* 0x000000030d0d7211 */ /* 0x080fe200028f0eff */
[----:B------:R1:W-:Y:S01]  /*12d30*/  STG.E.U16 [R4.64], R6 ;  /* 0x0000000604007986 */ /* 0x0003e2000c101506 */
[----:B------:R-:W-:Y:S01]  /*12d40*/  PRMT R16, R6, 0x7632, R16 ;  /* 0x0000763206107816 */ /* 0x000fe20000000010 */
[C---:B------:R-:W-:Y:S01]  /*12d50*/  IMAD R149, R28.reuse, 0xaa, RZ ;  /* 0x000000aa1c957824 */ /* 0x040fe200078e02ff */
[-C--:B------:R-:W-:Y:S01]  /*12d60*/  LEA.HI.X.SX32 R25, R25, R3.reuse, 0x1, P4 ;  /* 0x0000000319197211 */ /* 0x080fe200020f0eff */
[C---:B0-----:R-:W-:Y:S01]  /*12d70*/  IMAD R9, R28.reuse, 0x53, RZ ;  /* 0x000000531c097824 */ /* 0x041fe200078e02ff */
[-C--:B------:R-:W-:Y:S02]  /*12d80*/  IADD3 R8, P5, R157, R2.reuse, RZ ;  /* 0x000000029d087210 */ /* 0x080fe40007fbe0ff */
[----:B-1----:R-:W-:Y:S01]  /*12d90*/  IADD3 R4, P6, R153, R2, RZ ;  /* 0x0000000299047210 */ /* 0x002fe20007fde0ff */
[----:B------:R0:W-:Y:S01]  /*12da0*/  STG.E.U16 [R12.64], R16 ;  /* 0x000000100c007986 */ /* 0x0001e2000c101506 */
[----:B------:R-:W-:Y:S01]  /*12db0*/  LEA.HI.X.SX32 R9, R9, R3, 0x1, P5 ;  /* 0x0000000309097211 */ /* 0x000fe200028f0eff */
[----:B------:R-:W-:Y:S01]  /*12dc0*/  IMAD R147, R28, 0xac, RZ ;  /* 0x000000ac1c937824 */ /* 0x000fe200078e02ff */
[----:B------:R-:W-:-:S02]  /*12dd0*/  PRMT R0, R10, 0x7632, R0 ;  /* 0x000076320a007816 */ /* 0x000fc40000000000 */
[-C--:B------:R-:W-:Y:S01]  /*12de0*/  LEA.HI.X.SX32 R5, R57, R3.reuse, 0x1, P6 ;  /* 0x0000000339057211 */ /* 0x080fe200030f0eff */
[C---:B------:R-:W-:Y:S02]  /*12df0*/  IMAD R57, R28.reuse, 0x55, RZ ;  /* 0x000000551c397824 */ /* 0x040fe400078e02ff */
[C---:B------:R-:W-:Y:S02]  /*12e00*/  IMAD R143, R28.reuse, 0xae, RZ ;  /* 0x000000ae1c8f7824 */ /* 0x040fe400078e02ff */
[----:B------:R-:W-:Y:S01]  /*12e10*/  IMAD R139, R28, 0xb0, RZ ;  /* 0x000000b01c8b7824 */ /* 0x000fe200078e02ff */
[-C--:B0-----:R-:W-:Y:S01]  /*12e20*/  IADD3 R12, P5, R149, R2.reuse, RZ ;  /* 0x00000002950c7210 */ /* 0x081fe20007fbe0ff */
[----:B------:R-:W-:Y:S01]  /*12e30*/  STG.E.U16 [R24.64], R10 ;  /* 0x0000000a18007986 */ /* 0x000fe2000c101506 */
[----:B------:R-:W-:Y:S02]  /*12e40*/  IADD3 R22, P4, R147, R2, RZ ;  /* 0x0000000293167210 */ /* 0x000fe40007f9e0ff */
[----:B------:R-:W-:Y:S01]  /*12e50*/  LEA.HI.X.SX32 R13, R57, R3, 0x1, P5 ;  /* 0x00000003390d7211 */ /* 0x000fe200028f0eff */
[----:B------:R0:W-:Y:S01]  /*12e60*/  STG.E.U16 [R8.64], R0 ;  /* 0x0000000008007986 */ /* 0x0001e2000c101506 */
[----:B------:R-:W-:Y:S01]  /*12e70*/  PRMT R6, R14, 0x7632, R6 ;  /* 0x000076320e067816 */ /* 0x000fe20000000006 */
[----:B------:R-:W-:-:S02]  /*12e80*/  IMAD R135, R28, 0xb2, RZ ;  /* 0x000000b21c877824 */ /* 0x000fc400078e02ff */
[----:B------:R1:W-:Y:S01]  /*12e90*/  STG.E.U16 [R4.64], R14 ;  /* 0x0000000e04007986 */ /* 0x0003e2000c101506 */
[-C--:B------:R-:W-:Y:S01]  /*12ea0*/  LEA.HI.X.SX32 R23, R23, R3.reuse, 0x1, P4 ;  /* 0x0000000317177211 */ /* 0x080fe200020f0eff */
[C---:B------:R-:W-:Y:S02]  /*12eb0*/  IMAD R131, R28.reuse, 0xb4, RZ ;  /* 0x000000b41c837824 */ /* 0x040fe400078e02ff */
[----:B0-----:R-:W-:Y:S01]  /*12ec0*/  IMAD R9, R28, 0x57, RZ ;  /* 0x000000571c097824 */ /* 0x001fe200078e02ff */
[-C--:B------:R-:W-:Y:S02]  /*12ed0*/  IADD3 R8, P5, R143, R2.reuse, RZ ;  /* 0x000000028f087210 */ /* 0x080fe40007fbe0ff */
[----:B-1----:R-:W-:Y:S01]  /*12ee0*/  IADD3 R4, P6, R139, R2, RZ ;  /* 0x000000028b047210 */ /* 0x002fe20007fde0ff */
[----:B------:R0:W-:Y:S01]  /*12ef0*/  STG.E.U16 [R12.64], R6 ;  /* 0x000000060c007986 */ /* 0x0001e2000c101506 */
[----:B------:R-:W-:Y:S02]  /*12f00*/  LEA.HI.X.SX32 R9, R9, R3, 0x1, P5 ;  /* 0x0000000309097211 */ /* 0x000fe400028f0eff */
[----:B------:R-:W-:-:S02]  /*12f10*/  PRMT R0, R82, 0x7632, R0 ;  /* 0x0000763252007816 */ /* 0x000fc40000000000 */
[-C--:B------:R-:W-:Y:S01]  /*12f20*/  LEA.HI.X.SX32 R5, R21, R3.reuse, 0x1, P6 ;  /* 0x0000000315057211 */ /* 0x080fe200030f0eff */
[C---:B------:R-:W-:Y:S02]  /*12f30*/  IMAD R21, R28.reuse, 0x59, RZ ;  /* 0x000000591c157824 */ /* 0x040fe400078e02ff */
[C---:B------:R-:W-:Y:S01]  /*12f40*/  IMAD R129, R28.reuse, 0xb6, RZ ;  /* 0x000000b61c817824 */ /* 0x040fe200078e02ff */
[----:B------:R1:W-:Y:S01]  /*12f50*/  STG.E.U16 [R22.64], R82 ;  /* 0x0000005216007986 */ /* 0x0003e2000c101506 */
[C---:B------:R-:W-:Y:S01]  /*12f60*/  IMAD R127, R28.reuse, 0xb8, RZ ;  /* 0x000000b81c7f7824 */ /* 0x040fe200078e02ff */
[-C--:B0-----:R-:W-:Y:S02]  /*12f70*/  IADD3 R12, P5, R135, R2.reuse, RZ ;  /* 0x00000002870c7210 */ /* 0x081fe40007fbe0ff */
[----:B------:R0:W-:Y:S01]  /*12f80*/  STG.E.U16 [R8.64], R0 ;  /* 0x0000000008007986 */ /* 0x0001e2000c101506 */
[----:B------:R-:W-:Y:S02]  /*12f90*/  IADD3 R20, P4, R131, R2, RZ ;  /* 0x0000000283147210 */ /* 0x000fe40007f9e0ff */
[----:B------:R-:W-:Y:S01]  /*12fa0*/  LEA.HI.X.SX32 R13, R21, R3, 0x1, P5 ;  /* 0x00000003150d7211 */ /* 0x000fe200028f0eff */
[----:B------:R-:W-:Y:S01]  /*12fb0*/  IMAD R125, R28, 0xba, RZ ;  /* 0x000000ba1c7d7824 */ /* 0x000fe200078e02ff */
[----:B------:R-:W-:-:S02]  /*12fc0*/  PRMT R10, R7, 0x7632, R10 ;  /* 0x00007632070a7816 */ /* 0x000fc4000000000a */
[-C--:B-1----:R-:W-:Y:S01]  /*12fd0*/  IADD3 R22, P6, R127, R2.reuse, RZ ;  /* 0x000000027f167210 */ /* 0x082fe20007fde0ff */
[C---:B0-----:R-:W-:Y:S01]  /*12fe0*/  IMAD R9, R28.reuse, 0x5b, RZ ;  /* 0x0000005b1c097824 */ /* 0x041fe200078e02ff */
[-C--:B------:R-:W-:Y:S01]  /*12ff0*/  IADD3 R8, P5, R129, R2.reuse, RZ ;  /* 0x0000000281087210 */ /* 0x080fe20007fbe0ff */
[----:B------:R0:W-:Y:S01]  /*13000*/  STG.E.U16 [R4.64], R7 ;  /* 0x0000000704007986 */ /* 0x0001e2000c101506 */
[-C--:B------:R-:W-:Y:S01]  /*13010*/  LEA.HI.X.SX32 R21, R27, R3.reuse, 0x1, P4 ;  /* 0x000000031b157211 */ /* 0x080fe200020f0eff */
[C---:B------:R-:W-:Y:S01]  /*13020*/  IMAD R119, R28.reuse, 0xbc, RZ ;  /* 0x000000bc1c777824 */ /* 0x040fe200078e02ff */
[-C--:B------:R-:W-:Y:S02]  /*13030*/  LEA.HI.X.SX32 R9, R9, R3.reuse, 0x1, P5 ;  /* 0x0000000309097211 */ /* 0x080fe400028f0eff */
[----:B------:R-:W-:Y:S02]  /*13040*/  PRMT R0, R11, 0x7632, R0 ;  /* 0x000076320b007816 */ /* 0x000fe40000000000 */
[----:B------:R-:W-:Y:S01]  /*13050*/  LEA.HI.X.SX32 R23, R117, R3, 0x1, P6 ;  /* 0x0000000375177211 */ /* 0x000fe200030f0eff */
[C---:B------:R-:W-:Y:S01]  /*13060*/  IMAD R117, R28.reuse, 0xbe, RZ ;  /* 0x000000be1c757824 */ /* 0x040fe200078e02ff */
[----:B------:R1:W-:Y:S01]  /*13070*/  STG.E.U16 [R12.64], R10 ;  /* 0x0000000a0c007986 */ /* 0x0003e2000c101506 */
[----:B0-----:R-:W-:Y:S01]  /*13080*/  IMAD R5, R28, 0x5d, RZ ;  /* 0x0000005d1c057824 */ /* 0x001fe200078e02ff */
[----:B------:R-:W-:-:S02]  /*13090*/  IADD3 R4, P5, R125, R2, RZ ;  /* 0x000000027d047210 */ /* 0x000fc40007fbe0ff */
[----:B------:R-:W-:Y:S01]  /*130a0*/  STG.E.U16 [R20.64], R11 ;  /* 0x0000000b14007986 */ /* 0x000fe2000c101506 */
[-C--:B------:R-:W-:Y:S01]  /*130b0*/  IADD3 R6, P4, R119, R2.reuse, RZ ;  /* 0x0000000277067210 */ /* 0x080fe20007f9e0ff */
[C---:B------:R-:W-:Y:S01]  /*130c0*/  IMAD R103, R28.reuse, 0xc0, RZ ;  /* 0x000000c01c677824 */ /* 0x040fe200078e02ff */
[-C--:B------:R-:W-:Y:S01]  /*130d0*/  LEA.HI.X.SX32 R5, R5, R3.reuse, 0x1, P5 ;  /* 0x0000000305057211 */ /* 0x080fe200028f0eff */
[----:B------:R0:W-:Y:S01]  /*130e0*/  STG.E.U16 [R8.64], R0 ;  /* 0x0000000008007986 */ /* 0x0001e2000c101506 */
[----:B------:R-:W-:Y:S01]  /*130f0*/  PRMT R14, R15, 0x7632, R14 ;  /* 0x000076320f0e7816 */ /* 0x000fe2000000000e */
[C---:B------:R-:W-:Y:S01]  /*13100*/  IMAD R99, R28.reuse, 0xc2, RZ ;  /* 0x000000c21c637824 */ /* 0x040fe200078e02ff */
[----:B------:R-:W-:Y:S01]  /*13110*/  LEA.HI.X.SX32 R7, R17, R3, 0x1, P4 ;  /* 0x0000000311077211 */ /* 0x000fe200020f0eff */
[----:B------:R-:W-:Y:S01]  /*13120*/  STG.E.U16 [R22.64], R15 ;  /* 0x0000000f16007986 */ /* 0x000fe2000c101506 */
[----:B-1----:R-:W-:Y:S01]  /*13130*/  IADD3 R10, P6, R103, R2, RZ ;  /* 0x00000002670a7210 */ /* 0x002fe20007fde0ff */
[----:B------:R-:W-:-:S02]  /*13140*/  IMAD R97, R28, 0xc4, RZ ;  /* 0x000000c41c617824 */ /* 0x000fc400078e02ff */
[C---:B0-----:R-:W-:Y:S01]  /*13150*/  IMAD R9, R28.reuse, 0x5f, RZ ;  /* 0x0000005f1c097824 */ /* 0x041fe200078e02ff */
[-C--:B------:R-:W-:Y:S01]  /*13160*/  IADD3 R8, P5, R117, R2.reuse, RZ ;  /* 0x0000000275087210 */ /* 0x080fe20007fbe0ff */
[----:B------:R0:W-:Y:S01]  /*13170*/  STG.E.U16 [R4.64], R14 ;  /* 0x0000000e04007986 */ /* 0x0001e2000c101506 */
[----:B------:R-:W-:Y:S01]  /*13180*/  PRMT R0, R83, 0x7632, R0 ;  /* 0x0000763253007816 */ /* 0x000fe20000000000 */
[C---:B------:R-:W-:Y:S01]  /*13190*/  IMAD R13, R28.reuse, 0x61, RZ ;  /* 0x000000611c0d7824 */ /* 0x040fe200078e02ff */
[-C--:B------:R-:W-:Y:S01]  /*131a0*/  LEA.HI.X.SX32 R9, R9, R3.reuse, 0x1, P5 ;  /* 0x0000000309097211 */ /* 0x080fe200028f0eff */
[C---:B------:R-:W-:Y:S01]  /*131b0*/  IMAD R96, R28.reuse, 0xc6, RZ ;  /* 0x000000c61c607824 */ /* 0x040fe200078e02ff */
[----:B------:R1:W-:Y:S01]  /*131c0*/  STG.E.U16 [R6.64], R83 ;  /* 0x0000005306007986 */ /* 0x0003e2000c101506 */
[----:B------:R-:W-:Y:S01]  /*131d0*/  LEA.HI.X.SX32 R11, R29, R3, 0x1, P6 ;  /* 0x000000031d0b7211 */ /* 0x000fe200030f0eff */
[C---:B------:R-:W-:Y:S01]  /*131e0*/  IMAD R81, R28.reuse, 0xca, RZ ;  /* 0x000000ca1c517824 */ /* 0x040fe200078e02ff */
[-C--:B------:R-:W-:Y:S01]  /*131f0*/  IADD3 R12, P4, R97, R2.reuse, RZ ;  /* 0x00000002610c7210 */ /* 0x080fe20007f9e0ff */
[----:B------:R2:W-:Y:S01]  /*13200*/  STG.E.U16 [R8.64], R0 ;  /* 0x0000000008007986 */ /* 0x0005e2000c101506 */
[----:B0-----:R-:W-:Y:S01]  /*13210*/  IADD3 R4, P5, R99, R2, RZ ;  /* 0x0000000263047210 */ /* 0x001fe20007fbe0ff */
[----:B-1----:R-:W-:-:S03]  /*13220*/  IMAD R83, R28, 0xc8, RZ ;  /* 0x000000c81c537824 */ /* 0x002fc600078e02ff */
[-C--:B------:R-:W-:Y:S01]  /*13230*/  LEA.HI.X.SX32 R5, R13, R3.reuse, 0x1, P5 ;  /* 0x000000030d057211 */ /* 0x080fe200028f0eff */
[----:B------:R-:W-:Y:S01]  /*13240*/  IMAD R7, R28, 0x63, RZ ;  /* 0x000000631c077824 */ /* 0x000fe200078e02ff */
[-C--:B------:R-:W-:Y:S02]  /*13250*/  IADD3 R6, P5, R96, R2.reuse, RZ ;  /* 0x0000000260067210 */ /* 0x080fe40007fbe0ff */
[----:B--2---:R-:W-:Y:S01]  /*13260*/  PRMT R9, R76, 0x7632, R9 ;  /* 0x000076324c097816 */ /* 0x004fe20000000009 */
[----:B------:R0:W-:Y:S01]  /*13270*/  STG.E.U16 [R10.64], R76 ;  /* 0x0000004c0a007986 */ /* 0x0001e2000c101506 */
[----:B------:R-:W-:Y:S02]  /*13280*/  IADD3 R8, P6, R83, R2, RZ ;  /* 0x0000000253087210 */ /* 0x000fe40007fde0ff */
[-C--:B------:R-:W-:Y:S01]  /*13290*/  LEA.HI.X.SX32 R13, R55, R3.reuse, 0x1, P4 ;  /* 0x00000003370d7211 */ /* 0x080fe200020f0eff */
[----:B------:R1:W-:Y:S01]  /*132a0*/  STG.E.U16 [R4.64], R9 ;  /* 0x0000000904007986 */ /* 0x0003e2000c101506 */
[----:B------:R-:W-:Y:S01]  /*132b0*/  LEA.HI.X.SX32 R7, R7, R3, 0x1, P5 ;  /* 0x0000000307077211 */ /* 0x000fe200028f0eff */
[----:B------:R-:W-:Y:S01]  /*132c0*/  IMAD R80, R28, 0xcc, RZ ;  /* 0x000000cc1c507824 */ /* 0x000fe200078e02ff */
[----:B------:R-:W-:Y:S01]  /*132d0*/  PRMT R0, R108, 0x7632, R0 ;  /* 0x000076326c007816 */ /* 0x000fe20000000000 */
[----:B------:R-:W-:-:S02]  /*132e0*/  IMAD R75, R28, 0xce, RZ ;  /* 0x000000ce1c4b7824 */ /* 0x000fc400078e02ff */
[C---:B0-----:R-:W-:Y:S01]  /*132f0*/  IMAD R11, R28.reuse, 0x65, RZ ;  /* 0x000000651c0b7824 */ /* 0x041fe200078e02ff */
[----:B------:R0:W-:Y:S01]  /*13300*/  STG.E.U16 [R12.64], R108 ;  /* 0x0000006c0c007986 */ /* 0x0001e2000c101506 */
[-C--:B-1----:R-:W-:Y:S02]  /*13310*/  IADD3 R4, P5, R81, R2.reuse, RZ ;  /* 0x0000000251047210 */ /* 0x082fe40007fbe0ff */
[-C--:B------:R-:W-:Y:S01]  /*13320*/  LEA.HI.X.SX32 R9, R73, R3.reuse, 0x1, P6 ;  /* 0x0000000349097211 */ /* 0x080fe200030f0eff */
[----:B------:R-:W-:Y:S01]  /*13330*/  IMAD R73, R28, 0xd0, RZ ;  /* 0x000000d01c497824 */ /* 0x000fe200078e02ff */
[----:B------:R1:W-:Y:S01]  /*13340*/  STG.E.U16 [R6.64], R0 ;  /* 0x0000000006007986 */ /* 0x0003e2000c101506 */
[----:B------:R-:W-:Y:S02]  /*13350*/  LEA.HI.X.SX32 R5, R11, R3, 0x1, P5 ;  /* 0x000000030b057211 */ /* 0x000fe400028f0eff */
[-C--:B------:R-:W-:Y:S02]  /*13360*/  IADD3 R10, P4, R80, R2.reuse, RZ ;  /* 0x00000002500a7210 */ /* 0x080fe40007f9e0ff */
[----:B0-----:R-:W-:Y:S01]  /*13370*/  PRMT R13, R112, 0x7632, R13 ;  /* 0x00007632700d7816 */ /* 0x001fe2000000000d */
[----:B------:R0:W-:Y:S01]  /*13380*/  STG.E.U16 [R8.64], R112 ;  /* 0x0000007008007986 */ /* 0x0001e2000c101506 */
[----:B------:R-:W-:Y:S01]  /*13390*/  IADD3 R12, P5, R75, R2, RZ ;  /* 0x000000024b0c7210 */ /* 0x000fe20007fbe0ff */
[----:B------:R-:W-:-:S02]  /*133a0*/  IMAD R17, R28, 0xd2, RZ ;  /* 0x000000d21c117824 */ /* 0x000fc400078e02ff */
[----:B-1----:R-:W-:Y:S01]  /*133b0*/  IMAD R7, R28, 0x67, RZ ;  /* 0x000000671c077824 */ /* 0x002fe200078e02ff */
[----:B------:R-:W-:Y:S01]  /*133c0*/  LEA.HI.X.SX32 R11, R31, R3, 0x1, P4 ;  /* 0x000000031f0b7211 */ /* 0x000fe200020f0eff */
[----:B------:R1:W-:Y:S01]  /*133d0*/  STG.E.U16 [R4.64], R13 ;  /* 0x0000000d04007986 */ /* 0x0003e2000c101506 */
[----:B------:R-:W-:Y:S02]  /*133e0*/  PRMT R0, R120, 0x7632, R0 ;  /* 0x0000763278007816 */ /* 0x000fe40000000000 */
[----:B0-----:R-:W-:Y:S01]  /*133f0*/  IADD3 R8, P6, R73, R2, RZ ;  /* 0x0000000249087210 */ /* 0x001fe20007fde0ff */
[----:B------:R-:W-:-:S03]  /*13400*/  IMAD R15, R28, 0x69, RZ ;  /* 0x000000691c0f7824 */ /* 0x000fc600078e02ff */
[-C--:B------:R-:W-:Y:S01]  /*13410*/  LEA.HI.X.SX32 R9, R53, R3.reuse, 0x1, P6 ;  /* 0x0000000335097211 */ /* 0x080fe200030f0eff */
[C---:B------:R-:W-:Y:S01]  /*13420*/  IMAD R6, R28.reuse, 0xd4, RZ ;  /* 0x000000d41c067824 */ /* 0x040fe200078e02ff */
[-C--:B-1----:R-:W-:Y:S01]  /*13430*/  LEA.HI.X.SX32 R13, R7, R3.reuse, 0x1, P5 ;  /* 0x00000003070d7211 */ /* 0x082fe200028f0eff */
[----:B------:R0:W-:Y:S01]  /*13440*/  STG.E.U16 [R10.64], R120 ;  /* 0x000000780a007986 */ /* 0x0001e2000c101506 */
[----:B------:R-:W-:Y:S01]  /*13450*/  IADD3 R4, P5, R17, R2, RZ ;  /* 0x0000000211047210 */ /* 0x000fe20007fbe0ff */
[----:B------:R-:W-:Y:S02]  /*13460*/  IMAD R16, R28, 0xd6, RZ ;  /* 0x000000d61c107824 */ /* 0x000fe400078e02ff */
[----:B------:R-:W-:Y:S01]  /*13470*/  STG.E.U16 [R12.64], R0 ;  /* 0x000000000c007986 */ /* 0x000fe2000c101506 */
[----:B------:R-:W-:-:S03]  /*13480*/  LEA.HI.X.SX32 R5, R15, R3, 0x1, P5 ;  /* 0x000000030f057211 */ /* 0x000fc600028f0eff */
[----:B------:R1:W-:Y:S01]  /*13490*/  STG.E.U16 [R8.64], R77 ;  /* 0x0000004d08007986 */ /* 0x0003e2000c101506 */
[-C--:B------:R-:W-:Y:S01]  /*134a0*/  IADD3 R14, P4, R6, R2.reuse, RZ ;  /* 0x00000002060e7210 */ /* 0x080fe20007f9e0ff */
[C---:B------:R-:W-:Y:S02]  /*134b0*/  IMAD R7, R28.reuse, 0xd8, RZ ;  /* 0x000000d81c077824 */ /* 0x040fe400078e02ff */
[----:B0-----:R-:W-:Y:S01]  /*134c0*/  IMAD R11, R28, 0x6b, RZ ;  /* 0x0000006b1c0b7824 */ /* 0x001fe200078e02ff */
[----:B------:R-:W-:Y:S01]  /*134d0*/  IADD3 R10, P5, R16, R2, RZ ;  /* 0x00000002100a7210 */ /* 0x000fe20007fbe0ff */
[C---:B------:R-:W-:Y:S01]  /*134e0*/  IMAD R52, R28.reuse, 0xda, RZ ;  /* 0x000000da1c347824 */ /* 0x040fe200078e02ff */
[-C--:B------:R-:W-:Y:S02]  /*134f0*/  LEA.HI.X.SX32 R15, R133, R3.reuse, 0x1, P4 ;  /* 0x00000003850f7211 */ /* 0x080fe400020f0eff */
[----:B-1----:R-:W-:Y:S01]  /*13500*/  PRMT R9, R77, 0x7632, R9 ;  /* 0x000076324d097816 */ /* 0x002fe20000000009 */
[----:B------:R-:W-:Y:S01]  /*13510*/  IMAD R13, R28, 0x6d, RZ ;  /* 0x0000006d1c0d7824 */ /* 0x000fe200078e02ff */
[----:B------:R-:W-:-:S03]  /*13520*/  LEA.HI.X.SX32 R11, R11, R3, 0x1, P5 ;  /* 0x000000030b0b7211 */ /* 0x000fc600028f0eff */
[----:B------:R0:W-:Y:S01]  /*13530*/  STG.E.U16 [R4.64], R9 ;  /* 0x0000000904007986 */ /* 0x0001e2000c101506 */
[-C--:B------:R-:W-:Y:S01]  /*13540*/  IADD3 R8, P6, R7, R2.reuse, RZ ;  /* 0x0000000207087210 */ /* 0x080fe20007fde0ff */
[C---:B------:R-:W-:Y:S02]  /*13550*/  IMAD R31, R28.reuse, 0xdc, RZ ;  /* 0x000000dc1c1f7824 */ /* 0x040fe400078e02ff */
[----:B------:R-:W-:Y:S01]  /*13560*/  IMAD R27, R28, 0xde, RZ ;  /* 0x000000de1c1b7824 */ /* 0x000fe200078e02ff */
[----:B------:R-:W-:Y:S01]  /*13570*/  STG.E.U16 [R14.64], R109 ;  /* 0x0000006d0e007986 */ /* 0x000fe2000c101506 */
[----:B------:R-:W-:Y:S02]  /*13580*/  PRMT R0, R113, 0x7632, R0 ;  /* 0x0000763271007816 */ /* 0x000fe40000000000 */
[----:B0-----:R-:W-:Y:S02]  /*13590*/  PRMT R5, R109, 0x7632, R5 ;  /* 0x000076326d057816 */ /* 0x001fe40000000005 */
[----:B------:R-:W-:-:S02]  /*135a0*/  IADD3 R4, P5, R52, R2, RZ ;  /* 0x0000000234047210 */ /* 0x000fc40007fbe0ff */
[-C--:B------:R-:W-:Y:S01]  /*135b0*/  LEA.HI.X.SX32 R9, R151, R3.reuse, 0x1, P6 ;  /* 0x0000000397097211 */ /* 0x080fe200030f0eff */
[----:B------:R0:W-:Y:S01]  /*135c0*/  STG.E.U16 [R10.64], R5 ;  /* 0x000000050a007986 */ /* 0x0001e2000c101506 */
[C---:B------:R-:W-:Y:S01]  /*135d0*/  IMAD R24, R28.reuse, 0xe0, RZ ;  /* 0x000000e01c187824 */ /* 0x040fe200078e02ff */
[-C--:B------:R-:W-:Y:S01]  /*135e0*/  IADD3 R12, P4, R31, R2.reuse, RZ ;  /* 0x000000021f0c7210 */ /* 0x080fe20007f9e0ff */
[C---:B------:R-:W-:Y:S01]  /*135f0*/  IMAD R22, R28.reuse, 0xe2, RZ ;  /* 0x000000e21c167824 */ /* 0x040fe200078e02ff */
[----:B------:R1:W-:Y:S01]  /*13600*/  STG.E.U16 [R8.64], R113 ;  /* 0x0000007108007986 */ /* 0x0003e2000c101506 */
[C---:B------:R-:W-:Y:S01]  /*13610*/  IMAD R21, R28.reuse, 0x71, RZ ;  /* 0x000000711c157824 */ /* 0x040fe200078e02ff */
[-C--:B0-----:R-:W-:Y:S01]  /*13620*/  LEA.HI.X.SX32 R5, R13, R3.reuse, 0x1, P5 ;  /* 0x000000030d057211 */ /* 0x081fe200028f0eff */
[----:B------:R-:W-:Y:S01]  /*13630*/  IMAD R11, R28, 0x6f, RZ ;  /* 0x0000006f1c0b7824 */ /* 0x000fe200078e02ff */
[-C--:B------:R-:W-:Y:S02]  /*13640*/  IADD3 R10, P5, R27, R2.reuse, RZ ;  /* 0x000000021b0a7210 */ /* 0x080fe40007fbe0ff */
[----:B------:R-:W-:Y:S01]  /*13650*/  LEA.HI.X.SX32 R13, R59, R3, 0x1, P4 ;  /* 0x000000033b0d7211 */ /* 0x000fe200020f0eff */
[----:B------:R0:W-:Y:S01]  /*13660*/  STG.E.U16 [R4.64], R0 ;  /* 0x0000000004007986 */ /* 0x0001e2000c101506 */
[----:B-1----:R-:W-:-:S02]  /*13670*/  IADD3 R8, P6, R24, R2, RZ ;  /* 0x0000000218087210 */ /* 0x002fc40007fde0ff */
[-C--:B------:R-:W-:Y:S01]  /*13680*/  LEA.HI.X.SX32 R11, R11, R3.reuse, 0x1, P5 ;  /* 0x000000030b0b7211 */ /* 0x080fe200028f0eff */
[C---:B------:R-:W-:Y:S02]  /*13690*/  IMAD R20, R28.reuse, 0xe4, RZ ;  /* 0x000000e41c147824 */ /* 0x040fe400078e02ff */
[----:B------:R-:W-:Y:S01]  /*136a0*/  IMAD R18, R28, 0xe6, RZ ;  /* 0x000000e61c127824 */ /* 0x000fe200078e02ff */
[----:B------:R-:W-:Y:S01]  /*136b0*/  LEA.HI.X.SX32 R9, R101, R3, 0x1, P6 ;  /* 0x0000000365097211 */ /* 0x000fe200030f0eff */
[----:B------:R-:W-:Y:S01]  /*136c0*/  STG.E.U16 [R12.64], R121 ;  /* 0x000000790c007986 */ /* 0x000fe2000c101506 */
[----:B0-----:R-:W-:Y:S02]  /*136d0*/  PRMT R5, R121, 0x7632, R5 ;  /* 0x0000763279057816 */ /* 0x001fe40000000005 */
[-C--:B------:R-:W-:Y:S01]  /*136e0*/  IADD3 R4, P5, R22, R2.reuse, RZ ;  /* 0x0000000216047210 */ /* 0x080fe20007fbe0ff */
[----:B------:R-:W-:Y:S02]  /*136f0*/  IMAD R15, R28, 0xe8, RZ ;  /* 0x000000e81c0f7824 */ /* 0x000fe400078e02ff */
[----:B------:R0:W-:Y:S01]  /*13700*/  STG.E.U16 [R10.64], R5 ;  /* 0x000000050a007986 */ /* 0x0001e2000c101506 */
[----:B------:R-:W-:Y:S01]  /*13710*/  IADD3 R54, P4, R20, R2, RZ ;  /* 0x0000000214367210 */ /* 0x000fe20007f9e0ff */
[----:B------:R-:W-:-:S02]  /*13720*/  IMAD R14, R28, 0xea, RZ ;  /* 0x000000ea1c0e7824 */ /* 0x000fc400078e02ff */
[----:B------:R1:W-:Y:S01]  /*13730*/  STG.E.U16 [R8.64], R78 ;  /* 0x0000004e08007986 */ /* 0x0003e2000c101506 */
[-C--:B------:R-:W-:Y:S02]  /*13740*/  LEA.HI.X.SX32 R55, R145, R3.reuse, 0x1, P4 ;  /* 0x0000000391377211 */ /* 0x080fe400020f0eff */
[-C--:B0-----:R-:W-:Y:S01]  /*13750*/  LEA.HI.X.SX32 R5, R21, R3.reuse, 0x1, P5 ;  /* 0x0000000315057211 */ /* 0x081fe200028f0eff */
[----:B------:R-:W-:Y:S01]  /*13760*/  IMAD R11, R28, 0x73, RZ ;  /* 0x000000731c0b7824 */ /* 0x000fe200078e02ff */
[-C--:B------:R-:W-:Y:S02]  /*13770*/  IADD3 R56, P5, R18, R2.reuse, RZ ;  /* 0x0000000212387210 */ /* 0x080fe40007fbe0ff */
[----:B-1----:R-:W-:Y:S02]  /*13780*/  PRMT R9, R78, 0x7632, R9 ;  /* 0x000076324e097816 */ /* 0x002fe40000000009 */
[----:B------:R-:W-:Y:S01]  /*13790*/  LEA.HI.X.SX32 R57, R11, R3, 0x1, P5 ;  /* 0x000000030b397211 */ /* 0x000fe200028f0eff */
[C---:B------:R-:W-:Y:S01]  /*137a0*/  IMAD R11, R28.reuse, 0x75, RZ ;  /* 0x000000751c0b7824 */ /* 0x040fe200078e02ff */
[-C--:B------:R-:W-:Y:S01]  /*137b0*/  IADD3 R8, P6, R15, R2.reuse, RZ ;  /* 0x000000020f087210 */ /* 0x080fe20007fde0ff */
[----:B------:R-:W-:Y:S01]  /*137c0*/  IMAD R12, R28, 0xec, RZ ;  /* 0x000000ec1c0c7824 */ /* 0x000fe200078e02ff */
[----:B------:R-:W-:Y:S01]  /*137d0*/  PRMT R0, R110, 0x7632, R0 ;  /* 0x000076326e007816 */ /* 0x000fe20000000000 */
[----:B------:R-:W-:Y:S01]  /*137e0*/  IMAD R10, R28, 0xee, RZ ;  /* 0x000000ee1c0a7824 */ /* 0x000fe200078e02ff */
[----:B------:R-:W-:Y:S01]  /*137f0*/  IADD3 R58, P5, R14, R2, RZ ;  /* 0x000000020e3a7210 */ /* 0x000fe20007fbe0ff */
[----:B------:R0:W-:Y:S01]  /*13800*/  STG.E.U16 [R4.64], R9 ;  /* 0x0000000904007986 */ /* 0x0001e2000c101506 */
[----:B------:R-:W-:-:S02]  /*13810*/  PRMT R29, R114, 0x7632, R29 ;  /* 0x00007632721d7816 */ /* 0x000fc4000000001d */
[----:B------:R-:W-:Y:S01]  /*13820*/  LEA.HI.X.SX32 R59, R11, R3, 0x1, P5 ;  /* 0x000000030b3b7211 */ /* 0x000fe200028f0eff */
[----:B------:R1:W-:Y:S01]  /*13830*/  STG.E.U16 [R54.64], R110 ;  /* 0x0000006e36007986 */ /* 0x0003e2000c101506 */
[----:B------:R-:W-:-:S03]  /*13840*/  IADD3 R76, P4, R12, R2, RZ ;  /* 0x000000020c4c7210 */ /* 0x000fc60007f9e0ff */
[----:B------:R2:W-:Y:S01]  /*13850*/  STG.E.U16 [R56.64], R0 ;  /* 0x0000000038007986 */ /* 0x0005e2000c101506 */
[----:B0-----:R-:W-:Y:S01]  /*13860*/  LEA.HI.X.SX32 R9, R155, R3, 0x1, P6 ;  /* 0x000000039b097211 */ /* 0x001fe200030f0eff */
[----:B------:R-:W-:Y:S01]  /*13870*/  IMAD R5, R28, 0x77, RZ ;  /* 0x000000771c057824 */ /* 0x000fe200078e02ff */
[----:B-1----:R-:W-:-:S03]  /*13880*/  IADD3 R54, P5, R10, R2, RZ ;  /* 0x000000020a367210 */ /* 0x002fc60007fbe0ff */
[----:B------:R0:W-:Y:S01]  /*13890*/  STG.E.U16 [R8.64], R114 ;  /* 0x0000007208007986 */ /* 0x0001e2000c101506 */
[C---:B--2---:R-:W-:Y:S01]  /*138a0*/  IMAD R0, R28.reuse, 0xf2, RZ ;  /* 0x000000f21c007824 */ /* 0x044fe200078e02ff */
[-C--:B------:R-:W-:Y:S02]  /*138b0*/  LEA.HI.X.SX32 R77, R137, R3.reuse, 0x1, P4 ;  /* 0x00000003894d7211 */ /* 0x080fe400020f0eff */
[----:B------:R1:W-:Y:S01]  /*138c0*/  STG.E.U16 [R58.64], R29 ;  /* 0x0000001d3a007986 */ /* 0x0003e2000c101506 */
[----:B------:R-:W-:Y:S01]  /*138d0*/  LEA.HI.X.SX32 R55, R5, R3, 0x1, P5 ;  /* 0x0000000305377211 */ /* 0x000fe200028f0eff */
[----:B------:R-:W-:Y:S01]  /*138e0*/  IMAD R11, R28, 0x79, RZ ;  /* 0x000000791c0b7824 */ /* 0x000fe200078e02ff */
[----:B------:R-:W-:Y:S01]  /*138f0*/  PRMT R13, R122, 0x7632, R13 ;  /* 0x000076327a0d7816 */ /* 0x000fe2000000000d */
[C---:B------:R-:W-:Y:S02]  /*13900*/  IMAD R4, R28.reuse, 0xf0, RZ ;  /* 0x000000f01c047824 */ /* 0x040fe400078e02ff */
[----:B0-----:R-:W-:Y:S01]  /*13910*/  IMAD R8, R28, 0xf6, RZ ;  /* 0x000000f61c087824 */ /* 0x001fe200078e02ff */
[----:B------:R-:W-:Y:S01]  /*13920*/  STG.E.U16 [R76.64], R122 ;  /* 0x0000007a4c007986 */ /* 0x000fe2000c101506 */
[----:B-1----:R-:W-:-:S03]  /*13930*/  IADD3 R58, P5, R0, R2, RZ ;  /* 0x00000002003a7210 */ /* 0x002fc60007fbe0ff */
[----:B------:R0:W-:Y:S01]  /*13940*/  STG.E.U16 [R54.64], R13 ;  /* 0x0000000d36007986 */ /* 0x0001e2000c101506 */
[C---:B------:R-:W-:Y:S01]  /*13950*/  IMAD R5, R28.reuse, 0xf4, RZ ;  /* 0x000000f41c057824 */ /* 0x040fe200078e02ff */
[-C--:B------:R-:W-:Y:S01]  /*13960*/  LEA.HI.X.SX32 R59, R11, R3.reuse, 0x1, P5 ;  /* 0x000000030b3b7211 */ /* 0x080fe200028f0eff */
[----:B------:R-:W-:Y:S01]  /*13970*/  IMAD R11, R28, 0x7b, RZ ;  /* 0x0000007b1c0b7824 */ /* 0x000fe200078e02ff */
[-C--:B------:R-:W-:Y:S02]  /*13980*/  IADD3 R56, P6, R4, R2.reuse, RZ ;  /* 0x0000000204387210 */ /* 0x080fe40007fde0ff */
[-C--:B------:R-:W-:Y:S02]  /*13990*/  IADD3 R100, P4, R5, R2.reuse, RZ ;  /* 0x0000000205647210 */ /* 0x080fe40007f9e0ff */
[----:B0-----:R-:W-:Y:S02]  /*139a0*/  IADD3 R54, P5, R8, R2, RZ ;  /* 0x0000000208367210 */ /* 0x001fe40007fbe0ff */
[----:B------:R-:W-:-:S02]  /*139b0*/  LEA.HI.X.SX32 R57, R141, R3, 0x1, P6 ;  /* 0x000000038d397211 */ /* 0x000fc400030f0eff */
[-C--:B------:R-:W-:Y:S01]  /*139c0*/  LEA.HI.X.SX32 R55, R11, R3.reuse, 0x1, P5 ;  /* 0x000000030b377211 */ /* 0x080fe200028f0eff */
[C---:B------:R-:W-:Y:S01]  /*139d0*/  IMAD R11, R28.reuse, 0xfa, RZ ;  /* 0x000000fa1c0b7824 */ /* 0x040fe200078e02ff */
[----:B------:R-:W-:Y:S01]  /*139e0*/  PRMT R21, R79, 0x7632, R21 ;  /* 0x000076324f157816 */ /* 0x000fe20000000015 */
[----:B------:R0:W-:Y:S01]  /*139f0*/  STG.E.U16 [R56.64], R79 ;  /* 0x0000004f38007986 */ /* 0x0001e2000c101506 */
[----:B------:R-:W-:Y:S01]  /*13a00*/  LEA.HI.X.SX32 R101, R19, R3, 0x1, P4 ;  /* 0x0000000313657211 */ /* 0x000fe200020f0eff */
[C---:B------:R-:W-:Y:S01]  /*13a10*/  IMAD R9, R28.reuse, 0xf8, RZ ;  /* 0x000000f81c097824 */ /* 0x040fe200078e02ff */
[----:B------:R-:W-:Y:S01]  /*13a20*/  PRMT R23, R111, 0x7632, R23 ;  /* 0x000076326f177816 */ /* 0x000fe20000000017 */
[C---:B------:R-:W-:Y:S02]  /*13a30*/  IMAD R19, R28.reuse, 0x7d, RZ ;  /* 0x0000007d1c137824 */ /* 0x040fe400078e02ff */
[----:B------:R-:W-:Y:S01]  /*13a40*/  IMAD R29, R28, 0xfe, RZ ;  /* 0x000000fe1c1d7824 */ /* 0x000fe200078e02ff */
[----:B------:R1:W-:Y:S01]  /*13a50*/  STG.E.U16 [R58.64], R21 ;  /* 0x000000153a007986 */ /* 0x0003e2000c101506 */
[----:B------:R-:W-:-:S02]  /*13a60*/  IADD3 R76, P6, R9, R2, RZ ;  /* 0x00000002094c7210 */ /* 0x000fc40007fde0ff */
[----:B0-----:R-:W-:Y:S01]  /*13a70*/  IADD3 R56, P5, R11, R2, RZ ;  /* 0x000000020b387210 */ /* 0x001fe20007fbe0ff */
[----:B------:R-:W-:Y:S01]  /*13a80*/  STG.E.U16 [R100.64], R111 ;  /* 0x0000006f64007986 */ /* 0x000fe2000c101506 */
[C---:B------:R-:W-:Y:S02]  /*13a90*/  IMAD R13, R28.reuse, 0xfc, RZ ;  /* 0x000000fc1c0d7824 */ /* 0x040fe400078e02ff */
[-C--:B------:R-:W-:Y:S01]  /*13aa0*/  LEA.HI.X.SX32 R57, R19, R3.reuse, 0x1, P5 ;  /* 0x0000000313397211 */ /* 0x080fe200028f0eff */
[----:B------:R0:W-:Y:S01]  /*13ab0*/  STG.E.U16 [R54.64], R23 ;  /* 0x0000001736007986 */ /* 0x0001e2000c101506 */
[----:B-1----:R-:W-:Y:S02]  /*13ac0*/  LEA R21, R28, -R28, 0x7 ;  /* 0x8000001c1c157211 */ /* 0x002fe400078e38ff */
[----:B------:R-:W-:Y:S02]  /*13ad0*/  LEA.HI.X.SX32 R77, R163, R3, 0x1, P6 ;  /* 0x00000003a34d7211 */ /* 0x000fe400030f0eff */
[----:B------:R-:W-:-:S02]  /*13ae0*/  PRMT R25, R115, 0x7632, R25 ;  /* 0x0000763273197816 */ /* 0x000fc40000000019 */
[-C--:B0-----:R-:W-:Y:S02]  /*13af0*/  IADD3 R54, P5, R29, R2.reuse, RZ ;  /* 0x000000021d367210 */ /* 0x081fe40007fbe0ff */
[-C--:B------:R-:W-:Y:S02]  /*13b00*/  IADD3 R58, P4, R13, R2.reuse, RZ ;  /* 0x000000020d3a7210 */ /* 0x080fe40007f9e0ff */
[-C--:B------:R-:W-:Y:S01]  /*13b10*/  LEA.HI.X.SX32 R55, R21, R3.reuse, 0x1, P5 ;  /* 0x0000000315377211 */ /* 0x080fe200028f0eff */
[C---:B------:R-:W-:Y:S01]  /*13b20*/  IMAD R21, R28.reuse, 0x102, RZ ;  /* 0x000001021c157824 */ /* 0x040fe200078e02ff */
[C---:B------:R-:W-:Y:S02]  /*13b30*/  SHF.L.U32 R19, R28.reuse, 0x7, RZ ;  /* 0x000000071c137819 */ /* 0x040fe400000006ff */
[----:B------:R-:W-:Y:S01]  /*13b40*/  LEA R78, P6, R28, R2, 0x8 ;  /* 0x000000021c4e7211 */ /* 0x000fe200078c40ff */
[----:B------:R0:W-:Y:S01]  /*13b50*/  STG.E.U16 [R76.64], R115 ;  /* 0x000000734c007986 */ /* 0x0001e2000c101506 */
[----:B------:R-:W-:-:S02]  /*13b60*/  LEA.HI.X.SX32 R59, R159, R3, 0x1, P4 ;  /* 0x000000039f3b7211 */ /* 0x000fc400020f0eff */
[-C--:B------:R-:W-:Y:S01]  /*13b70*/  LEA.HI.X.SX32 R79, R19, R3.reuse, 0x1, P6 ;  /* 0x00000003134f7211 */ /* 0x080fe200030f0eff */
[----:B------:R1:W-:Y:S01]  /*13b80*/  STG.E.U16 [R56.64], R25 ;  /* 0x0000001938007986 */ /* 0x0003e2000c101506 */
[----:B------:R-:W-:Y:S02]  /*13b90*/  PRMT R26, R123, 0x7632, R26 ;  /* 0x000076327b1a7816 */ /* 0x000fe4000000001a */
[C---:B------:R-:W-:Y:S01]  /*13ba0*/  LEA R19, R28.reuse, R28, 0x7 ;  /* 0x0000001c1c137211 */ /* 0x040fe200078e38ff */
[----:B------:R-:W-:Y:S01]  /*13bb0*/  STG.E.U16 [R58.64], R123 ;  /* 0x0000007b3a007986 */ /* 0x000fe2000c101506 */
[C---:B0-----:R-:W-:Y:S01]  /*13bc0*/  IMAD R77, R28.reuse, 0x104, RZ ;  /* 0x000001041c4d7824 */ /* 0x041fe200078e02ff */
[-C--:B-1----:R-:W-:Y:S01]  /*13bd0*/  IADD3 R56, P5, R21, R2.reuse, RZ ;  /* 0x0000000215387210 */ /* 0x082fe20007fbe0ff */
[C---:B------:R-:W-:Y:S01]  /*13be0*/  IMAD R21, R28.reuse, 0x106, RZ ;  /* 0x000001061c157824 */ /* 0x040fe200078e02ff */
[----:B------:R0:W-:Y:S02]  /*13bf0*/  STG.E.U16 [R54.64], R26 ;  /* 0x0000001a36007986 */ /* 0x0001e4000c101506 */
[-C--:B------:R-:W-:Y:S01]  /*13c00*/  LEA.HI.X.SX32 R57, R19, R3.reuse, 0x1, P5 ;  /* 0x0000000313397211 */ /* 0x080fe200028f0eff */
[----:B------:R-:W-:Y:S01]  /*13c10*/  IMAD R19, R28, 0x83, RZ ;  /* 0x000000831c137824 */ /* 0x000fe200078e02ff */
[----:B------:R-:W-:Y:S01]  /*13c20*/  PRMT R30, R48, 0x7632, R30 ;  /* 0x00007632301e7816 */ /* 0x000fe2000000001e */
[C---:B------:R-:W-:Y:S01]  /*13c30*/  IMAD R23, R28.reuse, 0x108, RZ ;  /* 0x000001081c177824 */ /* 0x040fe200078e02ff */
[-C--:B------:R-:W-:Y:S01]  /*13c40*/  IADD3 R76, P4, R77, R2.reuse, RZ ;  /* 0x000000024d4c7210 */ /* 0x080fe20007f9e0ff */
[----:B------:R1:W-:Y:S01]  /*13c50*/  STG.E.U16 [R78.64], R48 ;  /* 0x000000304e007986 */ /* 0x0003e2000c101506 */
[-C--:B0-----:R-:W-:Y:S01]  /*13c60*/  IADD3 R54, P5, R21, R2.reuse, RZ ;  /* 0x0000000215367210 */ /* 0x081fe20007fbe0ff */
[C---:B------:R-:W-:Y:S01]  /*13c70*/  IMAD R21, R28.reuse, 0x10a, RZ ;  /* 0x0000010a1c157824 */ /* 0x040fe200078e02ff */
[-C--:B------:R-:W-:Y:S01]  /*13c80*/  LEA.HI.X.SX32 R77, R167, R3.reuse, 0x1, P4 ;  /* 0x00000003a74d7211 */ /* 0x080fe200020f0eff */
[----:B------:R0:W-:Y:S01]  /*13c90*/  STG.E.U16 [R56.64], R30 ;  /* 0x0000001e38007986 */ /* 0x0001e2000c101506 */
[-C--:B------:R-:W-:Y:S01]  /*13ca0*/  LEA.HI.X.SX32 R55, R19, R3.reuse, 0x1, P5 ;  /* 0x0000000313377211 */ /* 0x080fe200028f0eff */
[----:B------:R-:W-:Y:S01]  /*13cb0*/  IMAD R19, R28, 0x85, RZ ;  /* 0x000000851c137824 */ /* 0x000fe200078e02ff */
[----:B------:R-:W-:Y:S01]  /*13cc0*/  PRMT R25, R88, 0x7632, R25 ;  /* 0x0000763258197816 */ /* 0x000fe20000000019 */
[C---:B-1----:R-:W-:Y:S01]  /*13cd0*/  IMAD R79, R28.reuse, 0x10c, RZ ;  /* 0x0000010c1c4f7824 */ /* 0x042fe200078e02ff */
[-C--:B------:R-:W-:Y:S01]  /*13ce0*/  IADD3 R58, P6, R23, R2.reuse, RZ ;  /* 0x00000002173a7210 */ /* 0x080fe20007fde0ff */
[----:B------:R-:W-:Y:S01]  /*13cf0*/  STG.E.U16 [R76.64], R88 ;  /* 0x000000584c007986 */ /* 0x000fe2000c101506 */
[-C--:B0-----:R-:W-:Y:S01]  /*13d00*/  IADD3 R56, P5, R21, R2.reuse, RZ ;  /* 0x0000000215387210 */ /* 0x081fe20007fbe0ff */
[C---:B------:R-:W-:Y:S01]  /*13d10*/  IMAD R21, R28.reuse, 0x10e, RZ ;  /* 0x0000010e1c157824 */ /* 0x040fe200078e02ff */
[-C--:B------:R-:W-:Y:S01]  /*13d20*/  LEA.HI.X.SX32 R59, R179, R3.reuse, 0x1, P6 ;  /* 0x00000003b33b7211 */ /* 0x080fe200030f0eff */
[----:B------:R0:W-:Y:S01]  /*13d30*/  STG.E.U16 [R54.64], R25 ;  /* 0x0000001936007986 */ /* 0x0001e2000c101506 */
        /* <DEDUP_REMOVED lines=14> */
[-C--:B-1----:R-:W-:Y:S01]  /*13e20*/  IADD3 R58, P6, R23, R2.reuse, RZ ;  /* 0x00000002173a7210 */ /* 0x082fe20007fde0ff */
[----:B------:R-:W-:Y:S01]  /*13e30*/  STG.E.U16 [R78.64], R64 ;  /* 0x000000404e007986 */ /* 0x000fe2000c101506 */
[-C--:B0-----:R-:W-:Y:S01]  /*13e40*/  IADD3 R56, P5, R21, R2.reuse, RZ ;  /* 0x0000000215387210 */ /* 0x081fe20007fbe0ff */
[C---:B------:R-:W-:Y:S01]  /*13e50*/  IMAD R21, R28.reuse, 0x116, RZ ;  /* 0x000001161c157824 */ /* 0x040fe200078e02ff */
[-C--:B------:R-:W-:Y:S01]  /*13e60*/  LEA.HI.X.SX32 R59, R175, R3.reuse, 0x1, P6 ;  /* 0x00000003af3b7211 */ /* 0x080fe200030f0eff */
[----:B------:R0:W-:Y:S01]  /*13e70*/  STG.E.U16 [R54.64], R25 ;  /* 0x0000001936007986 */ /* 0x0001e2000c101506 */
[-C--:B------:R-:W-:Y:S01]  /*13e80*/  LEA.HI.X.SX32 R57, R19, R3.reuse, 0x1, P5 ;  /* 0x0000000313397211 */ /* 0x080fe200028f0eff */
[C---:B------:R-:W-:Y:S01]  /*13e90*/  IMAD R19, R28.reuse, 0x8b, RZ ;  /* 0x0000008b1c137824 */ /* 0x040fe200078e02ff */
[----:B------:R-:W-:Y:S01]  /*13ea0*/  PRMT R30, R49, 0x7632, R30 ;  /* 0x00007632311e7816 */ /* 0x000fe2000000001e */
[C---:B------:R-:W-:Y:S01]  /*13eb0*/  IMAD R23, R28.reuse, 0x118, RZ ;  /* 0x000001181c177824 */ /* 0x040fe200078e02ff */
[-C--:B------:R-:W-:Y:S01]  /*13ec0*/  IADD3 R76, P4, R77, R2.reuse, RZ ;  /* 0x000000024d4c7210 */ /* 0x080fe20007f9e0ff */
[----:B------:R1:W-:Y:S01]  /*13ed0*/  STG.E.U16 [R58.64], R49 ;  /* 0x000000313a007986 */ /* 0x0003e2000c101506 */
[-C--:B0-----:R-:W-:Y:S01]  /*13ee0*/  IADD3 R54, P5, R21, R2.reuse, RZ ;  /* 0x0000000215367210 */ /* 0x081fe20007fbe0ff */
[C---:B------:R-:W-:Y:S01]  /*13ef0*/  IMAD R21, R28.reuse, 0x11a, RZ ;  /* 0x0000011a1c157824 */ /* 0x040fe200078e02ff */
[----:B------:R-:W-:Y:S01]  /*13f00*/  IADD3 R48, P6, R23, R2, RZ ;  /* 0x0000000217307210 */ /* 0x000fe20007fde0ff */
[----:B------:R0:W-:Y:S01]  /*13f10*/  STG.E.U16 [R56.64], R30 ;  /* 0x0000001e38007986 */ /* 0x0001e2000c101506 */
[-C--:B------:R-:W-:Y:S01]  /*13f20*/  LEA.HI.X.SX32 R55, R19, R3.reuse, 0x1, P5 ;  /* 0x0000000313377211 */ /* 0x080fe200028f0eff */
[----:B------:R-:W-:Y:S01]  /*13f30*/  IMAD R19, R28, 0x8d, RZ ;  /* 0x0000008d1c137824 */ /* 0x000fe200078e02ff */
[----:B------:R-:W-:-:S02]  /*13f40*/  LEA.HI.X.SX32 R77, R183, R3, 0x1, P4 ;  /* 0x00000003b74d7211 */ /* 0x000fc400020f0eff */
[----:B------:R-:W-:Y:S01]  /*13f50*/  PRMT R25, R89, 0x7632, R25 ;  /* 0x0000763259197816 */ /* 0x000fe20000000019 */
[C---:B-1----:R-:W-:Y:S01]  /*13f60*/  IMAD R59, R28.reuse, 0x11c, RZ ;  /* 0x0000011c1c3b7824 */ /* 0x042fe200078e02ff */
[-C--:B------:R-:W-:Y:S01]  /*13f70*/  LEA.HI.X.SX32 R49, R189, R3.reuse, 0x1, P6 ;  /* 0x00000003bd317211 */ /* 0x080fe200030f0eff */
[----:B------:R-:W-:Y:S01]  /*13f80*/  STG.E.U16 [R76.64], R89 ;  /* 0x000000594c007986 */ /* 0x000fe2000c101506 */
[-C--:B0-----:R-:W-:Y:S01]  /*13f90*/  IADD3 R56, P5, R21, R2.reuse, RZ ;  /* 0x0000000215387210 */ /* 0x081fe20007fbe0ff */
[C---:B------:R-:W-:Y:S02]  /*13fa0*/  IMAD R21, R28.reuse, 0x11e, RZ ;  /* 0x0000011e1c157824 */ /* 0x040fe400078e02ff */
[----:B------:R0:W-:Y:S01]  /*13fb0*/  STG.E.U16 [R54.64], R25 ;  /* 0x0000001936007986 */ /* 0x0001e2000c101506 */
[C---:B------:R-:W-:Y:S01]  /*13fc0*/  IMAD R23, R28.reuse, 0x120, RZ ;  /* 0x000001201c177824 */ /* 0x040fe200078e02ff */
[----:B------:R-:W-:Y:S01]  /*13fd0*/  LEA.HI.X.SX32 R57, R19, R3, 0x1, P5 ;  /* 0x0000000313397211 */ /* 0x000fe200028f0eff */
[----:B------:R-:W-:Y:S01]  /*13fe0*/  IMAD R19, R28, 0x8f, RZ ;  /* 0x0000008f1c137824 */ /* 0x000fe200078e02ff */
[----:B------:R-:W-:Y:S01]  /*13ff0*/  PRMT R26, R69, 0x7632, R26 ;  /* 0x00007632451a7816 */ /* 0x000fe2000000001a */
[----:B------:R1:W-:Y:S01]  /*14000*/  STG.E.U16 [R48.64], R69 ;  /* 0x0000004530007986 */ /* 0x0003e2000c101506 */
[----:B------:R-:W-:-:S02]  /*14010*/  IADD3 R58, P4, R59, R2, RZ ;  /* 0x000000023b3a7210 */ /* 0x000fc40007f9e0ff */
[-C--:B0-----:R-:W-:Y:S01]  /*14020*/  IADD3 R54, P5, R21, R2.reuse, RZ ;  /* 0x0000000215367210 */ /* 0x081fe20007fbe0ff */
[C---:B------:R-:W-:Y:S01]  /*14030*/  IMAD R21, R28.reuse, 0x122, RZ ;  /* 0x000001221c157824 */ /* 0x040fe200078e02ff */
[-C--:B------:R-:W-:Y:S01]  /*14040*/  LEA.HI.X.SX32 R59, R185, R3.reuse, 0x1, P4 ;  /* 0x00000003b93b7211 */ /* 0x080fe200020f0eff */
[----:B------:R0:W-:Y:S01]  /*14050*/  STG.E.U16 [R56.64], R26 ;  /* 0x0000001a38007986 */ /* 0x0001e2000c101506 */
[-C--:B------:R-:W-:Y:S02]  /*14060*/  LEA.HI.X.SX32 R55, R19, R3.reuse, 0x1, P5 ;  /* 0x0000000313377211 */ /* 0x080fe400028f0eff */
[-C--:B-1----:R-:W-:Y:S01]  /*14070*/  IADD3 R48, P6, R23, R2.reuse, RZ ;  /* 0x0000000217307210 */ /* 0x082fe20007fde0ff */
[C---:B------:R-:W-:Y:S01]  /*14080*/  IMAD R19, R28.reuse, 0x91, RZ ;  /* 0x000000911c137824 */ /* 0x040fe200078e02ff */
[----:B------:R-:W-:Y:S01]  /*14090*/  PRMT R25, R65, 0x7632, R25 ;  /* 0x0000763241197816 */ /* 0x000fe20000000019 */
[C---:B------:R-:W-:Y:S01]  /*140a0*/  IMAD R69, R28.reuse, 0x124, RZ ;  /* 0x000001241c457824 */ /* 0x040fe200078e02ff */
[----:B------:R-:W-:Y:S01]  /*140b0*/  LEA.HI.X.SX32 R49, R187, R3, 0x1, P6 ;  /* 0x00000003bb317211 */ /* 0x000fe200030f0eff */
[C---:B------:R-:W-:Y:S01]  /*140c0*/  IMAD R23, R28.reuse, 0x128, RZ ;  /* 0x000001281c177824 */ /* 0x040fe200078e02ff */
[-C--:B0-----:R-:W-:Y:S01]  /*140d0*/  IADD3 R56, P5, R21, R2.reuse, RZ ;  /* 0x0000000215387210 */ /* 0x081fe20007fbe0ff */
[----:B------:R-:W-:Y:S01]  /*140e0*/  IMAD R21, R28, 0x126, RZ ;  /* 0x000001261c157824 */ /* 0x000fe200078e02ff */
[----:B------:R-:W-:Y:S01]  /*140f0*/  STG.E.U16 [R58.64], R65 ;  /* 0x000000413a007986 */ /* 0x000fe2000c101506 */
[----:B------:R-:W-:-:S02]  /*14100*/  IADD3 R68, P4, R69, R2, RZ ;  /* 0x0000000245447210 */ /* 0x000fc40007f9e0ff */
[-C--:B------:R-:W-:Y:S01]  /*14110*/  LEA.HI.X.SX32 R57, R19, R3.reuse, 0x1, P5 ;  /* 0x0000000313397211 */ /* 0x080fe200028f0eff */
[----:B------:R0:W-:Y:S01]  /*14120*/  STG.E.U16 [R54.64], R25 ;  /* 0x0000001936007986 */ /* 0x0001e2000c101506 */
[----:B------:R-:W-:Y:S01]  /*14130*/  IMAD R19, R28, 0x93, RZ ;  /* 0x000000931c137824 */ /* 0x000fe200078e02ff */
[----:B------:R-:W-:Y:S02]  /*14140*/  PRMT R30, R50, 0x7632, R30 ;  /* 0x00007632321e7816 */ /* 0x000fe4000000001e */
[----:B------:R1:W-:Y:S01]  /*14150*/  STG.E.U16 [R48.64], R50 ;  /* 0x0000003230007986 */ /* 0x0003e2000c101506 */
[----:B------:R-:W-:Y:S02]  /*14160*/  LEA.HI.X.SX32 R69, R191, R3, 0x1, P4 ;  /* 0x00000003bf457211 */ /* 0x000fe400020f0eff */
[-C--:B0-----:R-:W-:Y:S01]  /*14170*/  IADD3 R54, P5, R21, R2.reuse, RZ ;  /* 0x0000000215367210 */ /* 0x081fe20007fbe0ff */
[----:B------:R-:W-:Y:S01]  /*14180*/  IMAD R21, R28, 0x12a, RZ ;  /* 0x0000012a1c157824 */ /* 0x000fe200078e02ff */
[----:B-1----:R-:W-:-:S02]  /*14190*/  IADD3 R48, P6, R23, R2, RZ ;  /* 0x0000000217307210 */ /* 0x002fc40007fde0ff */
[-C--:B------:R-:W-:Y:S02]  /*141a0*/  LEA.HI.X.SX32 R55, R19, R3.reuse, 0x1, P5 ;  /* 0x0000000313377211 */ /* 0x080fe400028f0eff */
[----:B------:R-:W-:Y:S01]  /*141b0*/  PRMT R25, R90, 0x7632, R25 ;  /* 0x000076325a197816 */ /* 0x000fe20000000019 */
[C---:B------:R-:W-:Y:S01]  /*141c0*/  IMAD R23, R28.reuse, 0x130, RZ ;  /* 0x000001301c177824 */ /* 0x040fe200078e02ff */
[----:B------:R-:W-:Y:S01]  /*141d0*/  LEA.HI.X.SX32 R49, R197, R3, 0x1, P6 ;  /* 0x00000003c5317211 */ /* 0x000fe200030f0eff */
[----:B------:R0:W-:Y:S01]  /*141e0*/  STG.E.U16 [R56.64], R30 ;  /* 0x0000001e38007986 */ /* 0x0001e2000c101506 */
[----:B------:R-:W-:-:S03]  /*141f0*/  IMAD R19, R28, 0x95, RZ ;  /* 0x000000951c137824 */ /* 0x000fc600078e02ff */
[----:B------:R-:W-:Y:S01]  /*14200*/  STG.E.U16 [R68.64], R90 ;  /* 0x0000005a44007986 */ /* 0x000fe2000c101506 */
[----:B------:R-:W-:-:S03]  /*14210*/  IMAD R59, R28, 0x12c, RZ ;  /* 0x0000012c1c3b7824 */ /* 0x000fc600078e02ff */
[----:B------:R1:W-:Y:S01]  /*14220*/  STG.E.U16 [R54.64], R25 ;  /* 0x0000001936007986 */ /* 0x0003e2000c101506 */
[C---:B------:R-:W-:Y:S01]  /*14230*/  IMAD R250, R28.reuse, 0x134, RZ ;  /* 0x000001341cfa7824 */ /* 0x040fe200078e02ff */
[-C--:B0-----:R-:W-:Y:S02]  /*14240*/  IADD3 R56, P5, R21, R2.reuse, RZ ;  /* 0x0000000215387210 */ /* 0x081fe40007fbe0ff */
[----:B------:R0:W-:Y:S01]  /*14250*/  STG.E.U16 [R48.64], R70 ;  /* 0x0000004630007986 */ /* 0x0001e2000c101506 */
[C---:B------:R-:W-:Y:S01]  /*14260*/  IMAD R21, R28.reuse, 0x12e, RZ ;  /* 0x0000012e1c157824 */ /* 0x040fe200078e02ff */
[----:B------:R-:W-:Y:S01]  /*14270*/  LEA.HI.X.SX32 R57, R19, R3, 0x1, P5 ;  /* 0x0000000313397211 */ /* 0x000fe200028f0eff */
[C---:B------:R-:W-:Y:S01]  /*14280*/  IMAD R19, R28.reuse, 0x97, RZ ;  /* 0x000000971c137824 */ /* 0x040fe200078e02ff */
[-C--:B------:R-:W-:Y:S01]  /*14290*/  IADD3 R58, P4, R59, R2.reuse, RZ ;  /* 0x000000023b3a7210 */ /* 0x080fe20007f9e0ff */
[----:B------:R-:W-:Y:S01]  /*142a0*/  IMAD R246, R28, 0x132, RZ ;  /* 0x000001321cf67824 */ /* 0x000fe200078e02ff */
[----:B-1----:R-:W-:-:S02]  /*142b0*/  IADD3 R54, P5, R21, R2, RZ ;  /* 0x0000000215367210 */ /* 0x002fc40007fbe0ff */
[-C--:B0-----:R-:W-:Y:S01]  /*142c0*/  IADD3 R48, P6, R23, R2.reuse, RZ ;  /* 0x0000000217307210 */ /* 0x081fe20007fde0ff */
[C---:B------:R-:W-:Y:S02]  /*142d0*/  IMAD R248, R28.reuse, 0x136, RZ ;  /* 0x000001361cf87824 */ /* 0x040fe400078e02ff */
[----:B------:R-:W-:Y:S01]  /*142e0*/  IMAD R238, R28, 0x13a, RZ ;  /* 0x0000013a1cee7824 */ /* 0x000fe200078e02ff */
[-C--:B------:R-:W-:Y:S02]  /*142f0*/  LEA.HI.X.SX32 R49, R195, R3.reuse, 0x1, P6 ;  /* 0x00000003c3317211 */ /* 0x080fe400030f0eff */
[-C--:B------:R-:W-:Y:S01]  /*14300*/  IADD3 R250, P6, R250, R2.reuse, RZ ;  /* 0x00000002fafa7210 */ /* 0x080fe20007fde0ff */
[C---:B------:R-:W-:Y:S01]  /*14310*/  IMAD R201, R28.reuse, 0x99, RZ ;  /* 0x000000991cc97824 */ /* 0x040fe200078e02ff */
[-C--:B------:R-:W-:Y:S01]  /*14320*/  LEA.HI.X.SX32 R55, R19, R3.reuse, 0x1, P5 ;  /* 0x0000000313377211 */ /* 0x080fe200028f0eff */
[C---:B------:R-:W-:Y:S01]  /*14330*/  IMAD R199, R28.reuse, 0x9b, RZ ;  /* 0x0000009b1cc77824 */ /* 0x040fe200078e02ff */
[-C--:B------:R-:W-:Y:S01]  /*14340*/  LEA.HI.X.SX32 R59, R193, R3.reuse, 0x1, P4 ;  /* 0x00000003c13b7211 */ /* 0x080fe200020f0eff */
[----:B------:R-:W-:Y:S01]  /*14350*/  IMAD R244, R28, 0x138, RZ ;  /* 0x000001381cf47824 */ /* 0x000fe200078e02ff */
[-C--:B------:R-:W-:Y:S01]  /*14360*/  IADD3 R246, P5, R246, R2.reuse, RZ ;  /* 0x00000002f6f67210 */ /* 0x080fe20007fbe0ff */
[C---:B------:R-:W-:Y:S01]  /*14370*/  IMAD R197, R28.reuse, 0x9d, RZ ;  /* 0x0000009d1cc57824 */ /* 0x040fe200078e02ff */
[-C--:B------:R-:W-:Y:S01]  /*14380*/  LEA.HI.X.SX32 R251, R181, R3.reuse, 0x1, P6 ;  /* 0x00000003b5fb7211 */ /* 0x080fe200030f0eff */
[----:B------:R-:W-:Y:S01]  /*14390*/  IMAD R242, R28, 0x13c, RZ ;  /* 0x0000013c1cf27824 */ /* 0x000fe200078e02ff */
[-C--:B------:R-:W-:Y:S01]  /*143a0*/  IADD3 R248, P4, R248, R2.reuse, RZ ;  /* 0x00000002f8f87210 */ /* 0x080fe20007f9e0ff */
[----:B------:R-:W-:Y:S01]  /*143b0*/  IMAD R236, R28, 0x140, RZ ;  /* 0x000001401cec7824 */ /* 0x000fe200078e02ff */
[-C--:B------:R-:W-:Y:S01]  /*143c0*/  IADD3 R238, P6, R238, R2.reuse, RZ ;  /* 0x00000002eeee7210 */ /* 0x080fe20007fde0ff */
[C---:B------:R-:W-:Y:S01]  /*143d0*/  IMAD R240, R28.reuse, 0x13e, RZ ;  /* 0x0000013e1cf07824 */ /* 0x040fe200078e02ff */
[-C--:B------:R-:W-:Y:S01]  /*143e0*/  LEA.HI.X.SX32 R247, R201, R3.reuse, 0x1, P5 ;  /* 0x00000003c9f77211 */ /* 0x080fe200028f0eff */
[----:B------:R-:W-:Y:S01]  /*143f0*/  IMAD R230, R28, 0x142, RZ ;  /* 0x000001421ce67824 */ /* 0x000fe200078e02ff */
[----:B------:R-:W-:Y:S01]  /*14400*/  IADD3 R244, P5, R244, R2, RZ ;  /* 0x00000002f4f47210 */ /* 0x000fe20007fbe0ff */
[----:B------:R-:W-:Y:S01]  /*14410*/  IMAD R232, R28, 0x146, RZ ;  /* 0x000001461ce87824 */ /* 0x000fe200078e02ff */
[----:B------:R-:W-:-:S02]  /*14420*/  LEA.HI.X.SX32 R249, R199, R3, 0x1, P4 ;  /* 0x00000003c7f97211 */ /* 0x000fc400020f0eff */
[-C--:B------:R-:W-:Y:S02]  /*14430*/  LEA.HI.X.SX32 R239, R197, R3.reuse, 0x1, P6 ;  /* 0x00000003c5ef7211 */ /* 0x080fe400030f0eff */
[-C--:B------:R-:W-:Y:S02]  /*14440*/  IADD3 R242, P4, R242, R2.reuse, RZ ;  /* 0x00000002f2f27210 */ /* 0x080fe40007f9e0ff */
[-C--:B------:R-:W-:Y:S01]  /*14450*/  IADD3 R236, P6, R236, R2.reuse, RZ ;  /* 0x00000002ecec7210 */ /* 0x080fe20007fde0ff */
[C---:B------:R-:W-:Y:S01]  /*14460*/  IMAD R195, R28.reuse, 0x9f, RZ ;  /* 0x0000009f1cc37824 */ /* 0x040fe200078e02ff */
[-C--:B------:R-:W-:Y:S01]  /*14470*/  LEA.HI.X.SX32 R245, R177, R3.reuse, 0x1, P5 ;  /* 0x00000003b1f57211 */ /* 0x080fe200028f0eff */
[----:B------:R-:W-:Y:S01]  /*14480*/  IMAD R193, R28, 0xa1, RZ ;  /* 0x000000a11cc17824 */ /* 0x000fe200078e02ff */
[-C--:B------:R-:W-:Y:S01]  /*14490*/  IADD3 R240, P5, R240, R2.reuse, RZ ;  /* 0x00000002f0f07210 */ /* 0x080fe20007fbe0ff */
[C---:B------:R-:W-:Y:S01]  /*144a0*/  IMAD R234, R28.reuse, 0x144, RZ ;  /* 0x000001441cea7824 */ /* 0x040fe200078e02ff */
[-C--:B------:R-:W-:Y:S01]  /*144b0*/  LEA.HI.X.SX32 R243, R173, R3.reuse, 0x1, P4 ;  /* 0x00000003adf37211 */ /* 0x080fe200020f0eff */
        /* <DEDUP_REMOVED lines=43> */
[----:B------:R-:W-:Y:S01]  /*14770*/  LEA.HI.X.SX32 R213, R147, R3, 0x1, P6 ;  /* 0x0000000393d57211 */ /* 0x000fe200030f0eff */
[----:B------:R-:W-:Y:S01]  /*14780*/  IMAD R202, R28, 0x160, RZ ;  /* 0x000001601cca7824 */ /* 0x000fe200078e02ff */
[-C--:B------:R-:W-:Y:S01]  /*14790*/  IADD3 R206, P4, R206, R2.reuse, RZ ;  /* 0x00000002cece7210 */ /* 0x080fe20007f9e0ff */
[----:B------:R-:W-:Y:S01]  /*147a0*/  IMAD R200, R28, 0x164, RZ ;  /* 0x000001641cc87824 */ /* 0x000fe200078e02ff */
[----:B------:R-:W-:Y:S01]  /*147b0*/  IADD3 R208, P6, R208, R2, RZ ;  /* 0x00000002d0d07210 */ /* 0x000fe20007fde0ff */
[----:B------:R-:W-:Y:S01]  /*147c0*/  IMAD R196, R28, 0x162, RZ ;  /* 0x000001621cc47824 */ /* 0x000fe200078e02ff */
[----:B------:R-:W-:-:S02]  /*147d0*/  FSETP.NEU.AND P0, PT, R209, RZ, PT ;  /* 0x000000ffd100720b */ /* 0x000fc40003f0d000 */
[-C--:B------:R-:W-:Y:S01]  /*147e0*/  LEA.HI.X.SX32 R217, R183, R3.reuse, 0x1, P5 ;  /* 0x00000003b7d97211 */ /* 0x080fe200028f0eff */
[----:B------:R-:W-:Y:S01]  /*147f0*/  IMAD R198, R28, 0x166, RZ ;  /* 0x000001661cc67824 */ /* 0x000fe200078e02ff */
[-C--:B------:R-:W-:Y:S01]  /*14800*/  IADD3 R210, P5, R210, R2.reuse, RZ ;  /* 0x00000002d2d27210 */ /* 0x080fe20007fbe0ff */
[----:B------:R-:W-:Y:S01]  /*14810*/  IMAD R188, R28, 0x16a, RZ ;  /* 0x0000016a1cbc7824 */ /* 0x000fe200078e02ff */
[-C--:B------:R-:W-:Y:S02]  /*14820*/  LEA.HI.X.SX32 R207, R179, R3.reuse, 0x1, P4 ;  /* 0x00000003b3cf7211 */ /* 0x080fe400020f0eff */
        /* <DEDUP_REMOVED lines=87> */
[----:B------:R-:W-:Y:S01]  /*14da0*/  IMAD R115, R28, 0xc9, RZ ;  /* 0x000000c91c737824 */ /* 0x000fe200078e02ff */
        /* <DEDUP_REMOVED lines=18> */
[----:B------:R-:W-:Y:S02]  /*14ed0*/  PRMT R26, R70, 0x7632, R26 ;  /* 0x00007632461a7816 */ /* 0x000fe4000000001a */
[-C--:B------:R-:W-:Y:S02]  /*14ee0*/  IADD3 R144, P4, R144, R2.reuse, RZ ;  /* 0x0000000290907210 */ /* 0x080fe40007f9e0ff */
[-C--:B------:R-:W-:Y:S01]  /*14ef0*/  IADD3 R96, P6, R111, R2.reuse, RZ ;  /* 0x000000026f607210 */ /* 0x080fe20007fde0ff */
[----:B------:R-:W-:Y:S01]  /*14f00*/  IMAD R90, R28, 0xcf, RZ ;  /* 0x000000cf1c5a7824 */ /* 0x000fe200078e02ff */
[----:B------:R-:W-:Y:S01]  /*14f10*/  PRMT R19, R66, 0x7632, R19 ;  /* 0x0000763242137816 */ /* 0x000fe20000000013 */
[----:B------:R-:W-:Y:S01]  /*14f20*/  IMAD R89, R28, 0xd1, RZ ;  /* 0x000000d11c597824 */ /* 0x000fe200078e02ff */
[-C--:B------:R-:W-:Y:S01]  /*14f30*/  LEA.HI.X.SX32 R147, R80, R3.reuse, 0x1, P5 ;  /* 0x0000000350937211 */ /* 0x080fe200028f0eff */
[----:B------:R-:W-:Y:S01]  /*14f40*/  IMAD R101, R28, 0x1a4, RZ ;  /* 0x000001a41c657824 */ /* 0x000fe200078e02ff */
[-C--:B------:R-:W-:Y:S01]  /*14f50*/  IADD3 R142, P5, R142, R2.reuse, RZ ;  /* 0x000000028e8e7210 */ /* 0x080fe20007fbe0ff */
[C---:B------:R-:W-:Y:S01]  /*14f60*/  IMAD R79, R28.reuse, 0xd3, RZ ;  /* 0x000000d31c4f7824 */ /* 0x040fe200078e02ff */
[-C--:B------:R-:W-:Y:S01]  /*14f70*/  LEA.HI.X.SX32 R145, R75, R3.reuse, 0x1, P4 ;  /* 0x000000034b917211 */ /* 0x080fe200020f0eff */
[----:B------:R-:W-:Y:S01]  /*14f80*/  STG.E.U16 [R56.64], R26 ;  /* 0x0000001a38007986 */ /* 0x000fe2000c101506 */
[-C--:B------:R-:W-:Y:S01]  /*14f90*/  LEA.HI.X.SX32 R97, R73, R3.reuse, 0x1, P6 ;  /* 0x0000000349617211 */ /* 0x080fe200030f0eff */
[----:B------:R-:W-:Y:S01]  /*14fa0*/  IMAD R112, R28, 0x1a8, RZ ;  /* 0x000001a81c707824 */ /* 0x000fe200078e02ff */
[-C--:B------:R-:W-:Y:S01]  /*14fb0*/  IADD3 R124, P4, R124, R2.reuse, RZ ;  /* 0x000000027c7c7210 */ /* 0x080fe20007f9e0ff */
[----:B------:R-:W-:Y:S01]  /*14fc0*/  IMAD R102, R28, 0x1ac, RZ ;  /* 0x000001ac1c667824 */ /* 0x000fe200078e02ff */
[----:B------:R-:W-:Y:S01]  /*14fd0*/  IADD3 R118, P6, R118, R2, RZ ;  /* 0x0000000276767210 */ /* 0x000fe20007fde0ff */
[----:B------:R-:W-:Y:S01]  /*14fe0*/  STG.E.U16 [R58.64], R66 ;  /* 0x000000423a007986 */ /* 0x000fe2000c101506 */
[----:B------:R-:W-:-:S03]  /*14ff0*/  LEA.HI.X.SX32 R143, R90, R3, 0x1, P5 ;  /* 0x000000035a8f7211 */ /* 0x000fc600028f0eff */
[----:B------:R-:W-:Y:S01]  /*15000*/  STG.E.U16 [R54.64], R19 ;  /* 0x0000001336007986 */ /* 0x000fe2000c101506 */
[-C--:B------:R-:W-:Y:S01]  /*15010*/  IADD3 R80, P5, R101, R2.reuse, RZ ;  /* 0x0000000265507210 */ /* 0x080fe20007fbe0ff */
[C---:B------:R-:W-:Y:S01]  /*15020*/  IMAD R138, R28.reuse, 0x1ae, RZ ;  /* 0x000001ae1c8a7824 */ /* 0x040fe200078e02ff */
[-C--:B------:R-:W-:Y:S01]  /*15030*/  LEA.HI.X.SX32 R125, R89, R3.reuse, 0x1, P4 ;  /* 0x00000003597d7211 */ /* 0x080fe200020f0eff */
[----:B------:R0:W-:Y:S01]  /*15040*/  STG.E.U16 [R48.64], R51 ;  /* 0x0000003330007986 */ /* 0x0001e2000c101506 */
[-C--:B------:R-:W-:Y:S01]  /*15050*/  LEA.HI.X.SX32 R119, R79, R3.reuse, 0x1, P6 ;  /* 0x000000034f777211 */ /* 0x080fe200030f0eff */
[----:B------:R-:W-:Y:S01]  /*15060*/  IMAD R70, R28, 0x1b2, RZ ;  /* 0x000001b21c467824 */ /* 0x000fe200078e02ff */
[-C--:B------:R-:W-:Y:S02]  /*15070*/  IADD3 R112, P4, R112, R2.reuse, RZ ;  /* 0x0000000270707210 */ /* 0x080fe40007f9e0ff */
[-C--:B------:R-:W-:Y:S01]  /*15080*/  IADD3 R102, P6, R102, R2.reuse, RZ ;  /* 0x0000000266667210 */ /* 0x080fe20007fde0ff */
[C---:B------:R-:W-:Y:S01]  /*15090*/  IMAD R69, R28.reuse, 0xd7, RZ ;  /* 0x000000d71c457824 */ /* 0x040fe200078e02ff */
[-C--:B------:R-:W-:Y:S01]  /*150a0*/  LEA.HI.X.SX32 R81, R17, R3.reuse, 0x1, P5 ;  /* 0x0000000311517211 */ /* 0x080fe200028f0eff */
[----:B0-----:R-:W-:Y:S01]  /*150b0*/  IMAD R48, R28, 0x1aa, RZ ;  /* 0x000001aa1c307824 */ /* 0x001fe200078e02ff */
[-C--:B------:R-:W-:Y:S01]  /*150c0*/  LEA.HI.X.SX32 R113, R6, R3.reuse, 0x1, P4 ;  /* 0x0000000306717211 */ /* 0x080fe200020f0eff */
[----:B------:R-:W-:Y:S01]  /*150d0*/  IMAD R49, R28, 0xd5, RZ ;  /* 0x000000d51c317824 */ /* 0x000fe200078e02ff */
[-C--:B------:R-:W-:Y:S01]  /*150e0*/  LEA.HI.X.SX32 R103, R16, R3.reuse, 0x1, P6 ;  /* 0x0000000310677211 */ /* 0x080fe200030f0eff */
[----:B------:R-:W-:Y:S01]  /*150f0*/  IMAD R77, R28, 0x1b0, RZ ;  /* 0x000001b01c4d7824 */ /* 0x000fe200078e02ff */
[-C--:B------:R-:W-:Y:S01]  /*15100*/  IADD3 R48, P5, R48, R2.reuse, RZ ;  /* 0x0000000230307210 */ /* 0x080fe20007fbe0ff */
[----:B------:R-:W-:Y:S01]  /*15110*/  IMAD R66, R28, 0xd9, RZ ;  /* 0x000000d91c427824 */ /* 0x000fe200078e02ff */
[-C--:B------:R-:W-:Y:S01]  /*15120*/  IADD3 R138, P4, R138, R2.reuse, RZ ;  /* 0x000000028a8a7210 */ /* 0x080fe20007f9e0ff */
[----:B------:R-:W-:Y:S01]  /*15130*/  IMAD R136, R28, 0x1b4, RZ ;  /* 0x000001b41c887824 */ /* 0x000fe200078e02ff */
[-C--:B------:R-:W-:Y:S01]  /*15140*/  IADD3 R16, P6, R70, R2.reuse, RZ ;  /* 0x0000000246107210 */ /* 0x080fe20007fde0ff */
[C---:B------:R-:W-:Y:S01]  /*15150*/  IMAD R134, R28.reuse, 0x1b8, RZ ;  /* 0x000001b81c867824 */ /* 0x040fe200078e02ff */
[-C--:B------:R-:W-:Y:S01]  /*15160*/  LEA.HI.X.SX32 R49, R49, R3.reuse, 0x1, P5 ;  /* 0x0000000331317211 */ /* 0x080fe200028f0eff */
[C---:B------:R-:W-:Y:S01]  /*15170*/  IMAD R130, R28.reuse, 0x1b6, RZ ;  /* 0x000001b61c827824 */ /* 0x040fe200078e02ff */
[----:B------:R-:W-:Y:S01]  /*15180*/  IADD3 R6, P5, R77, R2, RZ ;  /* 0x000000024d067210 */ /* 0x000fe20007fbe0ff */
[C---:B------:R-:W-:Y:S01]  /*15190*/  IMAD R132, R28.reuse, 0x1ba, RZ ;  /* 0x000001ba1c847824 */ /* 0x040fe200078e02ff */
[-C--:B------:R-:W-:Y:S01]  /*151a0*/  LEA.HI.X.SX32 R139, R69, R3.reuse, 0x1, P4 ;  /* 0x00000003458b7211 */ /* 0x080fe200020f0eff */
[----:B------:R-:W-:Y:S01]  /*151b0*/  IMAD R120, R28, 0x1be, RZ ;  /* 0x000001be1c787824 */ /* 0x000fe200078e02ff */
[----:B------:R-:W-:-:S02]  /*151c0*/  LEA.HI.X.SX32 R17, R66, R3, 0x1, P6 ;  /* 0x0000000342117211 */ /* 0x000fc400030f0eff */
[-C--:B------:R-:W-:Y:S02]  /*151d0*/  IADD3 R136, P4, R136, R2.reuse, RZ ;  /* 0x0000000288887210 */ /* 0x080fe40007f9e0ff */
[-C--:B------:R-:W-:Y:S01]  /*151e0*/  IADD3 R134, P6, R134, R2.reuse, RZ ;  /* 0x0000000286867210 */ /* 0x080fe20007fde0ff */
[C---:B------:R-:W-:Y:S01]  /*151f0*/  IMAD R65, R28.reuse, 0xdb, RZ ;  /* 0x000000db1c417824 */ /* 0x040fe200078e02ff */
[-C--:B------:R-:W-:Y:S01]  /*15200*/  LEA.HI.X.SX32 R7, R7, R3.reuse, 0x1, P5 ;  /* 0x0000000307077211 */ /* 0x080fe200028f0eff */
[----:B------:R-:W-:Y:S01]  /*15210*/  IMAD R59, R28, 0xdd, RZ ;  /* 0x000000dd1c3b7824 */ /* 0x000fe200078e02ff */
[-C--:B------:R-:W-:Y:S01]  /*15220*/  IADD3 R130, P5, R130, R2.reuse, RZ ;  /* 0x0000000282827210 */ /* 0x080fe20007fbe0ff */
[----:B------:R-:W-:Y:S01]  /*15230*/  IMAD R128, R28, 0x1bc, RZ ;  /* 0x000001bc1c807824 */ /* 0x000fe200078e02ff */
        /* <DEDUP_REMOVED lines=22> */
[----:B------:R-:W-:Y:S01]  /*153a0*/  IMAD R50, R28, 0xe5, RZ ;  /* 0x000000e51c327824 */ /* 0x000fe200078e02ff */
        /* <DEDUP_REMOVED lines=26> */
[----:B------:R-:W-:Y:S01]  /*15550*/  IMAD R74, R28, 0x1da, RZ ;  /* 0x000001da1c4a7824 */ /* 0x000fe200078e02ff */
        /* <DEDUP_REMOVED lines=14> */
[----:B------:R-:W-:Y:S01]  /*15640*/  IMAD R31, R28, 0xf1, RZ ;  /* 0x000000f11c1f7824 */ /* 0x000fe200078e02ff */
[----:B------:R-:W-:Y:S01]  /*15650*/  LEA.HI.X.SX32 R69, R10, R3, 0x1, P6 ;  /* 0x000000030a457211 */ /* 0x000fe200030f0eff */
[----:B------:R-:W-:Y:S01]  /*15660*/  IMAD R54, R28, 0x1e4, RZ ;  /* 0x000001e41c367824 */ /* 0x000fe200078e02ff */
[----:B------:R-:W-:-:S02]  /*15670*/  IADD3 R56, P4, R56, R2, RZ ;  /* 0x0000000238387210 */ /* 0x000fc40007f9e0ff */
[-C--:B------:R-:W-:Y:S01]  /*15680*/  IADD3 R58, P6, R58, R2.reuse, RZ ;  /* 0x000000023a3a7210 */ /* 0x080fe20007fde0ff */
[----:B------:R-:W-:Y:S01]  /*15690*/  IMAD R26, R28, 0x1e6, RZ ;  /* 0x000001e61c1a7824 */ /* 0x000fe200078e02ff */
[-C--:B------:R-:W-:Y:S02]  /*156a0*/  LEA.HI.X.SX32 R75, R21, R3.reuse, 0x1, P5 ;  /* 0x00000003154b7211 */ /* 0x080fe400028f0eff */
[-C--:B------:R-:W-:Y:S02]  /*156b0*/  IADD3 R64, P5, R64, R2.reuse, RZ ;  /* 0x0000000240407210 */ /* 0x080fe40007fbe0ff */
[-C--:B------:R-:W-:Y:S02]  /*156c0*/  LEA.HI.X.SX32 R57, R19, R3.reuse, 0x1, P4 ;  /* 0x0000000313397211 */ /* 0x080fe400020f0eff */
[-C--:B------:R-:W-:Y:S01]  /*156d0*/  LEA.HI.X.SX32 R59, R31, R3.reuse, 0x1, P6 ;  /* 0x000000031f3b7211 */ /* 0x080fe200030f0eff */
[----:B------:R-:W-:Y:S01]  /*156e0*/  IMAD R31, R28, 0x1ea, RZ ;  /* 0x000001ea1c1f7824 */ /* 0x000fe200078e02ff */
[-C--:B------:R-:W-:Y:S01]  /*156f0*/  IADD3 R54, P4, R54, R2.reuse, RZ ;  /* 0x0000000236367210 */ /* 0x080fe20007f9e0ff */
[----:B------:R-:W-:Y:S01]  /*15700*/  IMAD R52, R28, 0x1e8, RZ ;  /* 0x000001e81c347824 */ /* 0x000fe200078e02ff */
[-C--:B------:R-:W-:Y:S01]  /*15710*/  LEA.HI.X.SX32 R65, R4, R3.reuse, 0x1, P5 ;  /* 0x0000000304417211 */ /* 0x080fe200028f0eff */
[----:B------:R-:W-:Y:S01]  /*15720*/  IMAD R22, R28, 0xf3, RZ ;  /* 0x000000f31c167824 */ /* 0x000fe200078e02ff */
[-C--:B------:R-:W-:Y:S01]  /*15730*/  IADD3 R26, P5, R26, R2.reuse, RZ ;  /* 0x000000021a1a7210 */ /* 0x080fe20007fbe0ff */
[----:B------:R-:W-:Y:S01]  /*15740*/  IMAD R20, R28, 0xf5, RZ ;  /* 0x000000f51c147824 */ /* 0x000fe200078e02ff */
[----:B------:R-:W-:Y:S01]  /*15750*/  LEA.HI.X.SX32 R55, R0, R3, 0x1, P4 ;  /* 0x0000000300377211 */ /* 0x000fe200020f0eff */
[C---:B------:R-:W-:Y:S01]  /*15760*/  IMAD R24, R28.reuse, 0x1ec, RZ ;  /* 0x000001ec1c187824 */ /* 0x040fe200078e02ff */
[-C--:B------:R-:W-:Y:S01]  /*15770*/  IADD3 R30, P4, R31, R2.reuse, RZ ;  /* 0x000000021f1e7210 */ /* 0x080fe20007f9e0ff */
[----:B------:R-:W-:Y:S01]  /*15780*/  IMAD R18, R28, 0x1ee, RZ ;  /* 0x000001ee1c127824 */ /* 0x000fe200078e02ff */
[----:B------:R-:W-:-:S02]  /*15790*/  IADD3 R52, P6, R52, R2, RZ ;  /* 0x0000000234347210 */ /* 0x000fc40007fde0ff */
[-C--:B------:R-:W-:Y:S01]  /*157a0*/  LEA.HI.X.SX32 R27, R22, R3.reuse, 0x1, P5 ;  /* 0x00000003161b7211 */ /* 0x080fe200028f0eff */
[----:B------:R-:W-:Y:S01]  /*157b0*/  IMAD R22, R28, 0x1f0, RZ ;  /* 0x000001f01c167824 */ /* 0x000fe200078e02ff */
        /* <DEDUP_REMOVED lines=8> */
[----:B------:R-:W-:Y:S01]  /*15840*/  IADD3 R22, P4, R22, R2, RZ ;  /* 0x0000000216167210 */ /* 0x000fe20007f9e0ff */
[----:B------:R-:W-:Y:S01]  /*15850*/  IMAD R10, R28, 0xf9, RZ ;  /* 0x000000f91c0a7824 */ /* 0x000fe200078e02ff */
[----:B------:R-:W-:-:S02]  /*15860*/  LEA.HI.X.SX32 R25, R8, R3, 0x1, P5 ;  /* 0x0000000308197211 */ /* 0x000fc400028f0eff */
[-C--:B------:R-:W-:Y:S01]  /*15870*/  IADD3 R20, P5, R20, R2.reuse, RZ ;  /* 0x0000000214147210 */ /* 0x080fe20007fbe0ff */
[----:B------:R-:W-:Y:S01]  /*15880*/  IMAD R12, R28, 0x1f8, RZ ;  /* 0x000001f81c0c7824 */ /* 0x000fe200078e02ff */
[-C--:B------:R-:W-:Y:S01]  /*15890*/  LEA.HI.X.SX32 R19, R14, R3.reuse, 0x1, P6 ;  /* 0x000000030e137211 */ /* 0x080fe200030f0eff */
[----:B------:R-:W-:Y:S01]  /*158a0*/  IMAD R0, R28, 0xfb, RZ ;  /* 0x000000fb1c007824 */ /* 0x000fe200078e02ff */
[-C--:B------:R-:W-:Y:S02]  /*158b0*/  IADD3 R14, P6, R15, R2.reuse, RZ ;  /* 0x000000020f0e7210 */ /* 0x080fe40007fde0ff */
[-C--:B------:R-:W-:Y:S02]  /*158c0*/  LEA.HI.X.SX32 R23, R9, R3.reuse, 0x1, P4 ;  /* 0x0000000309177211 */ /* 0x080fe400020f0eff */
[-C--:B------:R-:W-:Y:S02]  /*158d0*/  IADD3 R8, P4, R4, R2.reuse, RZ ;  /* 0x0000000204087210 */ /* 0x080fe40007f9e0ff */
[-C--:B------:R-:W-:Y:S01]  /*158e0*/  LEA.HI.X.SX32 R21, R10, R3.reuse, 0x1, P5 ;  /* 0x000000030a157211 */ /* 0x080fe200028f0eff */
[C---:B------:R-:W-:Y:S01]  /*158f0*/  IMAD R10, R28.reuse, 0x1fa, RZ ;  /* 0x000001fa1c0a7824 */ /* 0x040fe200078e02ff */
[----:B------:R-:W-:Y:S01]  /*15900*/  LEA.HI.X.SX32 R15, R11, R3, 0x1, P6 ;  /* 0x000000030b0f7211 */ /* 0x000fe200030f0eff */
[C---:B------:R-:W-:Y:S01]  /*15910*/  IMAD R4, R28.reuse, 0x1fc, RZ ;  /* 0x000001fc1c047824 */ /* 0x040fe200078e02ff */
[----:B------:R-:W-:Y:S01]  /*15920*/  PRMT R51, R51, 0x7632, R51 ;  /* 0x0000763233337816 */ /* 0x000fe20000000033 */
[----:B------:R-:W-:Y:S01]  /*15930*/  IMAD R11, R28, 0x1fe, RZ ;  /* 0x000001fe1c0b7824 */ /* 0x000fe200078e02ff */
[----:B------:R-:W-:-:S02]  /*15940*/  IADD3 R12, P5, R12, R2, RZ ;  /* 0x000000020c0c7210 */ /* 0x000fc40007fbe0ff */
[-C--:B------:R-:W-:Y:S01]  /*15950*/  LEA.HI.X.SX32 R9, R0, R3.reuse, 0x1, P4 ;  /* 0x0000000300097211 */ /* 0x080fe200020f0eff */
[----:B------:R-:W-:Y:S01]  /*15960*/  IMAD R0, R28, 0xfd, RZ ;  /* 0x000000fd1c007824 */ /* 0x000fe200078e02ff */
[-C--:B------:R-:W-:Y:S01]  /*15970*/  IADD3 R10, P6, R10, R2.reuse, RZ ;  /* 0x000000020a0a7210 */ /* 0x080fe20007fde0ff */
[----:B------:R0:W-:Y:S01]  /*15980*/  STG.E.U16 [R246.64], R51 ;  /* 0x00000033f6007986 */ /* 0x0001e2000c101506 */
[-C--:B------:R-:W-:Y:S02]  /*15990*/  IADD3 R4, P4, R4, R2.reuse, RZ ;  /* 0x0000000204047210 */ /* 0x080fe40007f9e0ff */
[----:B------:R-:W-:Y:S02]  /*159a0*/  LEA.HI.X.SX32 R13, R13, R3, 0x1, P5 ;  /* 0x000000030d0d7211 */ /* 0x000fe400028f0eff */
[----:B------:R-:W-:Y:S02]  /*159b0*/  IADD3 R2, P5, R11, R2, RZ ;  /* 0x000000020b027210 */ /* 0x000fe40007fbe0ff */
[----:B------:R-:W-:-:S02]  /*159c0*/  LEA R28, R28, -R28, 0x8 ;  /* 0x8000001c1c1c7211 */ /* 0x000fc400078e40ff */
[-C--:B------:R-:W-:Y:S01]  /*159d0*/  LEA.HI.X.SX32 R11, R0, R3.reuse, 0x1, P6 ;  /* 0x00000003000b7211 */ /* 0x080fe200030f0eff */
[----:B0-----:R-:W0:Y:S01]  /*159e0*/  S2R R247, SR_TID.X ;  /* 0x0000000000f77919 */ /* 0x001e220000002100 */
[-C--:B------:R-:W-:Y:S02]  /*159f0*/  LEA.HI.X.SX32 R5, R29, R3.reuse, 0x1, P4 ;  /* 0x000000031d057211 */ /* 0x080fe400020f0eff */
[----:B------:R-:W-:Y:S02]  /*15a00*/  PRMT R0, R91, 0x7632, R0 ;  /* 0x000076325b007816 */ /* 0x000fe40000000000 */
[----:B------:R-:W-:Y:S02]  /*15a10*/  LEA.HI.X.SX32 R3, R28, R3, 0x1, P5 ;  /* 0x000000031c037211 */ /* 0x000fe400028f0eff */
[----:B------:R-:W-:Y:S01]  /*15a20*/  PRMT R28, R71, 0x7632, R28 ;  /* 0x00007632471c7816 */ /* 0x000fe2000000001c */
[----:B------:R-:W-:Y:S01]  /*15a30*/  STG.E.U16 [R250.64], R91 ;  /* 0x0000005bfa007986 */ /* 0x000fe2000c101506 */
[----:B------:R-:W-:-:S02]  /*15a40*/  PRMT R29, R67, 0x7632, R29 ;  /* 0x00007632431d7816 */ /* 0x000fc4000000001d */
[----:B------:R-:W-:Y:S01]  /*15a50*/  PRMT R50, R92, 0x7632, R50 ;  /* 0x000076325c327816 */ /* 0x000fe20000000032 */
[----:B------:R1:W-:Y:S01]  /*15a60*/  STG.E.U16 [R248.64], R0 ;  /* 0x00000000f8007986 */ /* 0x0003e2000c101506 */
[----:B------:R-:W-:-:S03]  /*15a70*/  PRMT R51, R84, 0x7632, R51 ;  /* 0x0000763254337816 */ /* 0x000fc60000000033 */
[----:B------:R-:W-:Y:S04]  /*15a80*/  STG.E.U16 [R244.64], R71 ;  /* 0x00000047f4007986 */ /* 0x000fe8000c101506 */
[----:B------:R2:W-:Y:S04]  /*15a90*/  STG.E.U16 [R238.64], R28 ;  /* 0x0000001cee007986 */ /* 0x0005e8000c101506 */
[----:B------:R-:W-:Y:S01]  /*15aa0*/  STG.E.U16 [R242.64], R67 ;  /* 0x00000043f2007986 */ /* 0x000fe2000c101506 */
[----:B-1----:R-:W-:-:S03]  /*15ab0*/  PRMT R0, R60, 0x7632, R0 ;  /* 0x000076323c007816 */ /* 0x002fc60000000000 */
[----:B------:R1:W-:Y:S04]  /*15ac0*/  STG.E.U16 [R240.64], R29 ;  /* 0x0000001df0007986 */ /* 0x0003e8000c101506 */
[----:B--2---:R-:W2:Y:S01]  /*15ad0*/  LDL.LU R239, [R1+0x114] ;  /* 0x0001140001ef7983 */ /* 0x004ea20000300800 */
[----:B------:R-:W-:-:S03]  /*15ae0*/  PRMT R28, R40, 0x7632, R28 ;  /* 0x00007632281c7816 */ /* 0x000fc6000000001c */
[----:B------:R-:W-:Y:S04]  /*15af0*/  STG.E.U16 [R236.64], R92 ;  /* 0x0000005cec007986 */ /* 0x000fe8000c101506 */
[----:B------:R-:W3:Y:S01]  /*15b00*/  LDL.LU R244, [R1+0x10c] ;  /* 0x00010c0001f47983 */ /* 0x000ee20000300800 */
[----:B-1----:R-:W-:-:S03]  /*15b10*/  PRMT R29, R93, 0x7632, R29 ;  /* 0x000076325d1d7816 */ /* 0x002fc6000000001d */
[----:B------:R1:W-:Y:S04]  /*15b20*/  STG.E.U16 [R230.64], R50 ;  /* 0x00000032e6007986 */ /* 0x0003e8000c101506 */
[----:B------:R-:W4:Y:S04]  /*15b30*/  LDL.LU R248, [R1+0xf8] ;  /* 0x0000f80001f87983 */ /* 0x000f280000300800 */
[----:B------:R-:W-:Y:S04]  /*15b40*/  STG.E.U16 [R234.64], R84 ;  /* 0x00000054ea007986 */ /* 0x000fe8000c101506 */
[----:B------:R5:W-:Y:S01]  /*15b50*/  STG.E.U16 [R232.64], R51 ;  /* 0x00000033e8007986 */ /* 0x000be2000c101506 */
[----:B-1----:R-:W-:-:S03]  /*15b60*/  PRMT R50, R85, 0x7632, R50 ;  /* 0x0000763255327816 */ /* 0x002fc60000000032 */
[----:B------:R-:W-:Y:S04]  /*15b70*/  STG.E.U16 [R228.64], R60 ;  /* 0x0000003ce4007986 */ /* 0x000fe8000c101506 */
[----:B------:R1:W-:Y:S04]  /*15b80*/  STG.E.U16 [R222.64], R0 ;  /* 0x00000000de007986 */ /* 0x0003e8000c101506 */
[----:B------:R-:W-:Y:S01]  /*15b90*/  STG.E.U16 [R226.64], R40 ;  /* 0x00000028e2007986 */ /* 0x000fe2000c101506 */
[----:B-----5:R-:W-:-:S03]  /*15ba0*/  PRMT R51, R61, 0x7632, R51 ;  /* 0x000076323d337816 */ /* 0x020fc60000000033 */
[----:B------:R5:W-:Y:S01]  /*15bb0*/  STG.E.U16 [R224.64], R28 ;  /* 0x0000001ce0007986 */ /* 0x000be2000c101506 */
[----:B0-----:R-:W-:-:S03]  /*15bc0*/  LOP3.LUT R246, R247, 0xff, RZ, 0xc0, !PT ;  /* 0x000000fff7f67812 */ /* 0x001fc600078ec0ff */
[----:B------:R-:W-:Y:S01]  /*15bd0*/  STG.E.U16 [R220.64], R93 ;  /* 0x0000005ddc007986 */ /* 0x000fe2000c101506 */
[----:B-1----:R-:W-:-:S03]  /*15be0*/  PRMT R0, R41, 0x7632, R0 ;  /* 0x0000763229007816 */ /* 0x002fc60000000000 */
[----:B------:R0:W-:Y:S01]  /*15bf0*/  STG.E.U16 [R214.64], R29 ;  /* 0x0000001dd6007986 */ /* 0x0001e2000c101506 */
[----:B------:R-:W-:-:S03]  /*15c00*/  SHF.L.U32 R247, R247, 0xb, RZ ;  /* 0x0000000bf7f77819 */ /* 0x000fc600000006ff */
[----:B------:R-:W-:Y:S01]  /*15c10*/  STG.E.U16 [R218.64], R85 ;  /* 0x00000055da007986 */ /* 0x000fe2000c101506 */
[----:B-----5:R-:W-:-:S03]  /*15c20*/  PRMT R28, R94, 0x7632, R28 ;  /* 0x000076325e1c7816 */ /* 0x020fc6000000001c */
[----:B------:R1:W-:Y:S04]  /*15c30*/  STG.E.U16 [R216.64], R50 ;  /* 0x00000032d8007986 */ /* 0x0003e8000c101506 */
[----:B------:R-:W-:Y:S01]  /*15c40*/  STG.E.U16 [R212.64], R61 ;  /* 0x0000003dd4007986 */ /* 0x000fe2000c101506 */
[----:B0-----:R-:W-:-:S03]  /*15c50*/  PRMT R29, R86, 0x7632, R29 ;  /* 0x00007632561d7816 */ /* 0x001fc6000000001d */
[----:B------:R-:W-:Y:S01]  /*15c60*/  STG.E.U16 [R206.64], R51 ;  /* 0x00000033ce007986 */ /* 0x000fe2000c101506 */
[----:B------:R-:W-:-:S03]  /*15c70*/  PRMT R40, R62, 0x7632, R40 ;  /* 0x000076323e287816 */ /* 0x000fc60000000028 */
[----:B------:R-:W-:Y:S01]  /*15c80*/  STG.E.U16 [R210.64], R41 ;  /* 0x00000029d2007986 */ /* 0x000fe2000c101506 */
[----:B------:R-:W-:-:S03]  /*15c90*/  LOP3.LUT R247, R247, 0x3000, RZ, 0xc0, !PT ;  /* 0x00003000f7f77812 */ /* 0x000fc600078ec0ff */
[----:B------:R-:W-:Y:S01]  /*15ca0*/  STG.E.U16 [R208.64], R0 ;  /* 0x00000000d0007986 */ /* 0x000fe2000c101506 */
[----:B-1----:R-:W-:-:S03]  /*15cb0*/  PRMT R50, R42, 0x7632, R50 ;  /* 0x000076322a327816 */ /* 0x002fc60000000032 */
[----:B------:R-:W-:Y:S01]  /*15cc0*/  STG.E.U16 [R202.64], R94 ;  /* 0x0000005eca007986 */ /* 0x000fe2000c101506 */
[----:B------:R-:W-:-:S03]  /*15cd0*/  PRMT R90, R95, 0x7632, R90 ;  /* 0x000076325f5a7816 */ /* 0x000fc6000000005a */
[----:B------:R-:W-:Y:S01]  /*15ce0*/  STG.E.U16 [R196.64], R28 ;  /* 0x0000001cc4007986 */ /* 0x000fe2000c101506 */
[----:B------:R-:W-:-:S03]  /*15cf0*/  LEA R247, R246, R247, 0x4 ;  /* 0x000000f7f6f77211 */ /* 0x000fc600078e20ff */
[----:B------:R0:W-:Y:S01]  /*15d00*/  STG.E.U16 [R200.64], R86 ;  /* 0x00000056c8007986 */ /* 0x0001e2000c101506 */
[----:B------:R-:W-:-:S03]  /*15d10*/  PRMT R91, R87, 0x7632, R91 ;  /* 0x00007632575b7816 */ /* 0x000fc6000000005b */
[----:B------:R-:W-:Y:S04]  /*15d20*/  STG.E.U16 [R198.64], R29 ;  /* 0x0000001dc6007986 */ /* 0x000fe8000c101506 */
[----:B------:R-:W-:Y:S01]  /*15d30*/  STG.E.U16 [R194.64], R62 ;  /* 0x0000003ec2007986 */ /* 0x000fe2000c101506 */
[----:B------:R-:W-:-:S03]  /*15d40*/  LOP3.LUT R247, R247, 0x20, RZ, 0x3c, !PT ;  /* 0x00000020f7f77812 */ /* 0x000fc600078e3cff */
[----:B------:R-:W-:Y:S04]  /*15d50*/  STG.E.U16 [R188.64], R40 ;  /* 0x00000028bc007986 */ /* 0x000fe8000c101506 */
[----:B------:R-:W-:Y:S04]  /*15d60*/  STG.E.U16 [R192.64], R42 ;  /* 0x0000002ac0007986 */ /* 0x000fe8000c101506 */
[----:B------:R-:W-:Y:S04]  /*15d70*/  STG.E.U16 [R190.64], R50 ;  /* 0x00000032be007986 */ /* 0x000fe8000c101506 */
[----:B------:R-:W-:Y:S01]  /*15d80*/  STG.E.U16 [R186.64], R95 ;  /* 0x0000005fba007986 */ /* 0x000fe2000c101506 */
[----:B0-----:R-:W-:-:S03]  /*15d90*/  PRMT R86, R63, 0x7632, R86 ;  /* 0x000076323f567816 */ /* 0x001fc60000000056 */
[----:B------:R-:W-:Y:S04]  /*15da0*/  STG.E.U16 [R180.64], R90 ;  /* 0x0000005ab4007986 */ /* 0x000fe8000c101506 */
[----:B------:R-:W5:Y:S04]  /*15db0*/  LDL.LU R245, [R1+0xf0] ;  /* 0x0000f00001f57983 */ /* 0x000f680000300800 */
[----:B------:R-:W-:Y:S04]  /*15dc0*/  STG.E.U16 [R184.64], R87 ;  /* 0x00000057b8007986 */ /* 0x000fe8000c101506 */
[----:B------:R-:W-:Y:S04]  /*15dd0*/  STG.E.U16 [R182.64], R91 ;  /* 0x0000005bb6007986 */ /* 0x000fe8000c101506 */
[----:B------:R-:W2:Y:S04]  /*15de0*/  LDL.LU R249, [R1+0x118] ;  /* 0x0001180001f97983 */ /* 0x000ea80000300800 */
[----:B------:R-:W-:Y:S04]  /*15df0*/  STG.E.U16 [R178.64], R63 ;  /* 0x0000003fb2007986 */ /* 0x000fe8000c101506 */
[----:B------:R-:W2:Y:S04]  /*15e00*/  LDL.LU R250, [R1+0x11c] ;  /* 0x00011c0001fa7983 */ /* 0x000ea80000300800 */
[----:B------:R0:W1:Y:S04]  /*15e10*/  LDS.128 R60, [R247] ;  /* 0x00000000f73c7984 */ /* 0x0000680000000c00 */
[----:B------:R-:W2:Y:S04]  /*15e20*/  LDL.LU R246, [R1+0x120] ;  /* 0x0001200001f67983 */ /* 0x000ea80000300800 */
[----:B0-----:R-:W5:Y:S04]  /*15e30*/  LDL.LU R247, [R1+0x12c] ;  /* 0x00012c0001f77983 */ /* 0x001f680000300800 */
[----:B------:R-:W5:Y:S01]  /*15e40*/  LDL.LU R251, [R1+0x168] ;  /* 0x0001680001fb7983 */ /* 0x000f620000300800 */
[----:B------:R-:W-:-:S02]  /*15e50*/  PRMT R0, R43, 0x7632, R0 ;  /* 0x000076322b007816 */ /* 0x000fc40000000000 */
[----:B------:R-:W-:Y:S01]  /*15e60*/  PRMT R28, R104, 0x7632, R28 ;  /* 0x00007632681c7816 */ /* 0x000fe2000000001c */
[----:B------:R-:W-:Y:S01]  /*15e70*/  STG.E.U16 [R172.64], R86 ;  /* 0x00000056ac007986 */ /* 0x000fe2000c101506 */
[----:B------:R-:W-:-:S03]  /*15e80*/  PRMT R29, R44, 0x7632, R29 ;  /* 0x000076322c1d7816 */ /* 0x000fc6000000001d */
[----:B------:R-:W-:Y:S01]  /*15e90*/  STG.E.U16 [R176.64], R43 ;  /* 0x0000002bb0007986 */ /* 0x000fe2000c101506 */
[----:B------:R-:W-:-:S03]  /*15ea0*/  PRMT R40, R36, 0x7632, R40 ;  /* 0x0000763224287816 */ /* 0x000fc60000000028 */
[----:B------:R0:W-:Y:S01]  /*15eb0*/  STG.E.U16 [R174.64], R0 ;  /* 0x00000000ae007986 */ /* 0x0001e2000c101506 */
[----:B------:R-:W-:-:S03]  /*15ec0*/  PRMT R41, R32, 0x7632, R41 ;  /* 0x0000763220297816 */ /* 0x000fc60000000029 */
[----:B------:R-:W-:Y:S04]  /*15ed0*/  STG.E.U16 [R170.64], R104 ;  /* 0x00000068aa007986 */ /* 0x000fe8000c101506 */
[----:B------:R0:W-:Y:S04]  /*15ee0*/  STG.E.U16 [R164.64], R28 ;  /* 0x0000001ca4007986 */ /* 0x0001e8000c101506 */
[----:B------:R-:W-:Y:S04]  /*15ef0*/  STG.E.U16 [R168.64], R44 ;  /* 0x0000002ca8007986 */ /* 0x000fe8000c101506 */
[----:B------:R0:W-:Y:S04]  /*15f00*/  STG.E.U16 [R166.64], R29 ;  /* 0x0000001da6007986 */ /* 0x0001e8000c101506 */
[----:B------:R-:W-:Y:S04]  /*15f10*/  STG.E.U16 [R162.64], R36 ;  /* 0x00000024a2007986 */ /* 0x000fe8000c101506 */
[----:B------:R-:W-:Y:S04]  /*15f20*/  STG.E.U16 [R156.64], R40 ;  /* 0x000000289c007986 */ /* 0x000fe8000c101506 */
[----:B------:R-:W-:Y:S04]  /*15f30*/  STG.E.U16 [R160.64], R32 ;  /* 0x00000020a0007986 */ /* 0x000fe8000c101506 */
[----:B------:R-:W-:Y:S04]  /*15f40*/  STG.E.U16 [R158.64], R41 ;  /* 0x000000299e007986 */ /* 0x000fe8000c101506 */
[----:B------:R-:W1:Y:S04]  /*15f50*/  LDS.128 R40, [R204] ;  /* 0x00000000cc287984 */ /* 0x000e680000000c00 */
[----:B------:R-:W1:Y:S04]  /*15f60*/  LDS.128 R84, [R252] ;  /* 0x00000000fc547984 */ /* 0x000e680000000c00 */
[----:B------:R-:W1:Y:S01]  /*15f70*/  LDS.128 R204, [R205] ;  /* 0x00000000cdcc7984 */ /* 0x000e620000000c00 */
[----:B0-----:R-:W-:-:S02]  /*15f80*/  PRMT R0, R105, 0x7632, R0 ;  /* 0x0000763269007816 */ /* 0x001fc40000000000 */
[----:B------:R-:W-:Y:S01]  /*15f90*/  PRMT R28, R45, 0x7632, R28 ;  /* 0x000076322d1c7816 */ /* 0x000fe2000000001c */
[----:B------:R-:W-:Y:S01]  /*15fa0*/  STG.E.U16 [R154.64], R105 ;  /* 0x000000699a007986 */ /* 0x000fe2000c101506 */
[----:B------:R-:W-:Y:S02]  /*15fb0*/  PRMT R70, R37, 0x7632, R70 ;  /* 0x0000763225467816 */ /* 0x000fe40000000046 */
[----:B------:R-:W-:Y:S01]  /*15fc0*/  PRMT R71, R33, 0x7632, R71 ;  /* 0x0000763221477816 */ /* 0x000fe20000000047 */
[----:B------:R0:W-:Y:S01]  /*15fd0*/  STG.E.U16 [R148.64], R0 ;  /* 0x0000000094007986 */ /* 0x0001e2000c101506 */
[----:B------:R-:W-:-:S03]  /*15fe0*/  PRMT R29, R106, 0x7632, R29 ;  /* 0x000076326a1d7816 */ /* 0x000fc6000000001d */
[----:B------:R-:W-:Y:S04]  /*15ff0*/  STG.E.U16 [R152.64], R45 ;  /* 0x0000002d98007986 */ /* 0x000fe8000c101506 */
[----:B------:R0:W-:Y:S04]  /*16000*/  STG.E.U16 [R150.64], R28 ;  /* 0x0000001c96007986 */ /* 0x0001e8000c101506 */
[----:B------:R-:W-:Y:S01]  /*16010*/  STG.E.U16 [R146.64], R37 ;  /* 0x0000002592007986 */ /* 0x000fe2000c101506 */
[----:B0-----:R-:W-:-:S03]  /*16020*/  PRMT R0, R46, 0x7632, R0 ;  /* 0x000076322e007816 */ /* 0x001fc60000000000 */
[----:B------:R-:W-:Y:S04]  /*16030*/  STG.E.U16 [R140.64], R70 ;  /* 0x000000468c007986 */ /* 0x000fe8000c101506 */
[----:B------:R-:W-:Y:S01]  /*16040*/  STG.E.U16 [R144.64], R33 ;  /* 0x0000002190007986 */ /* 0x000fe2000c101506 */
[----:B------:R-:W-:-:S03]  /*16050*/  PRMT R28, R38, 0x7632, R28 ;  /* 0x00007632261c7816 */ /* 0x000fc6000000001c */
[----:B------:R-:W-:Y:S01]  /*16060*/  STG.E.U16 [R142.64], R71 ;  /* 0x000000478e007986 */ /* 0x000fe2000c101506 */
[----:B------:R-:W-:-:S03]  /*16070*/  PRMT R32, R34, 0x7632, R32 ;  /* 0x0000763222207816 */ /* 0x000fc60000000020 */
[----:B------:R-:W-:Y:S04]  /*16080*/  STG.E.U16 [R96.64], R106 ;  /* 0x0000006a60007986 */ /* 0x000fe8000c101506 */
[----:B------:R0:W-:Y:S04]  /*16090*/  STG.E.U16 [R124.64], R29 ;  /* 0x0000001d7c007986 */ /* 0x0001e8000c101506 */
[----:B------:R-:W-:Y:S04]  /*160a0*/  STG.E.U16 [R80.64], R46 ;  /* 0x0000002e50007986 */ /* 0x000fe8000c101506 */
[----:B------:R1:W-:Y:S04]  /*160b0*/  STG.E.U16 [R118.64], R0 ;  /* 0x0000000076007986 */ /* 0x0003e8000c101506 */
[----:B------:R-:W-:Y:S01]  /*160c0*/  STG.E.U16 [R112.64], R38 ;  /* 0x0000002670007986 */ /* 0x000fe2000c101506 */
[----:B0-----:R-:W-:-:S03]  /*160d0*/  PRMT R29, R107, 0x7632, R29 ;  /* 0x000076326b1d7816 */ /* 0x001fc6000000001d */
[----:B------:R-:W-:Y:S01]  /*160e0*/  STG.E.U16 [R48.64], R28 ;  /* 0x0000001c30007986 */ /* 0x000fe2000c101506 */
[----:B------:R-:W-:-:S03]  /*160f0*/  PRMT R66, R39, 0x7632, R66 ;  /* 0x0000763227427816 */ /* 0x000fc60000000042 */
[----:B------:R-:W-:Y:S01]  /*16100*/  STG.E.U16 [R102.64], R34 ;  /* 0x0000002266007986 */ /* 0x000fe2000c101506 */
[----:B-1----:R-:W-:-:S03]  /*16110*/  PRMT R0, R47, 0x7632, R0 ;  /* 0x000076322f007816 */ /* 0x002fc60000000000 */
[----:B------:R-:W-:Y:S04]  /*16120*/  STG.E.U16 [R138.64], R32 ;  /* 0x000000208a007986 */ /* 0x000fe8000c101506 */
[----:B------:R0:W-:Y:S04]  /*16130*/  STG.E.U16 [R6.64], R107 ;  /* 0x0000006b06007986 */ /* 0x0001e8000c101506 */
[----:B------:R1:W-:Y:S04]  /*16140*/  STG.E.U16 [R16.64], R29 ;  /* 0x0000001d10007986 */ /* 0x0003e8000c101506 */
[----:B------:R-:W-:Y:S01]  /*16150*/  STG.E.U16 [R136.64], R47 ;  /* 0x0000002f88007986 */ /* 0x000fe2000c101506 */
[----:B0-----:R-:W-:-:S03]  /*16160*/  PRMT R7, R35, 0x7632, R7 ;  /* 0x0000763223077816 */ /* 0x001fc60000000007 */
[----:B------:R0:W-:Y:S01]  /*16170*/  STG.E.U16 [R130.64], R0 ;  /* 0x0000000082007986 */ /* 0x0001e2000c101506 */
[----:B------:R-:W-:Y:S02]  /*16180*/  PRMT R6, R60, 0x7632, R6 ;  /* 0x000076323c067816 */ /* 0x000fe40000000006 */
[----:B-1----:R-:W-:Y:S01]  /*16190*/  PRMT R17, R40, 0x7632, R17 ;  /* 0x0000763228117816 */ /* 0x002fe20000000011 */
[----:B------:R-:W-:Y:S04]  /*161a0*/  STG.E.U16 [R134.64], R39 ;  /* 0x0000002786007986 */ /* 0x000fe8000c101506 */
[----:B------:R-:W-:Y:S04]  /*161b0*/  STG.E.U16 [R132.64], R66 ;  /* 0x0000004284007986 */ /* 0x000fe8000c101506 */
[----:B------:R-:W-:Y:S01]  /*161c0*/  STG.E.U16 [R128.64], R35 ;  /* 0x0000002380007986 */ /* 0x000fe2000c101506 */
[----:B0-----:R-:W-:-:S03]  /*161d0*/  PRMT R0, R84, 0x7632, R0 ;  /* 0x0000763254007816 */ /* 0x001fc60000000000 */
[----:B------:R-:W-:Y:S01]  /*161e0*/  STG.E.U16 [R120.64], R7 ;  /* 0x0000000778007986 */ /* 0x000fe2000c101506 */
[----:B------:R-:W-:-:S03]  /*161f0*/  PRMT R16, R204, 0x7632, R16 ;  /* 0x00007632cc107816 */ /* 0x000fc60000000010 */
[----:B------:R-:W-:Y:S01]  /*16200*/  STG.E.U16 [R126.64], R40 ;  /* 0x000000287e007986 */ /* 0x000fe2000c101506 */
[----:B------:R-:W-:-:S03]  /*16210*/  PRMT R44, R41, 0x7632, R44 ;  /* 0x00007632292c7816 */ /* 0x000fc6000000002c */
[----:B------:R-:W-:Y:S04]  /*16220*/  STG.E.U16 [R122.64], R17 ;  /* 0x000000117a007986 */ /* 0x000fe8000c101506 */
[----:B------:R-:W-:Y:S01]  /*16230*/  STG.E.U16 [R116.64], R60 ;  /* 0x0000003c74007986 */ /* 0x000fe2000c101506 */
[----:B------:R-:W-:-:S03]  /*16240*/  PRMT R36, R61, 0x7632, R36 ;  /* 0x000076323d247816 */ /* 0x000fc60000000024 */
[----:B------:R-:W-:Y:S04]  /*16250*/  STG.E.U16 [R108.64], R6 ;  /* 0x000000066c007986 */ /* 0x000fe8000c101506 */
[----:B------:R-:W-:Y:S01]  /*16260*/  STG.E.U16 [R114.64], R84 ;  /* 0x0000005472007986 */ /* 0x000fe2000c101506 */
[----:B------:R-:W-:-:S03]  /*16270*/  PRMT R37, R85, 0x7632, R37 ;  /* 0x0000763255257816 */ /* 0x000fc60000000025 */
[----:B------:R0:W-:Y:S04]  /*16280*/  STG.E.U16 [R110.64], R0 ;  /* 0x000000006e007986 */ /* 0x0001e8000c101506 */
[----:B------:R-:W-:Y:S01]  /*16290*/  STG.E.U16 [R100.64], R204 ;  /* 0x000000cc64007986 */ /* 0x000fe2000c101506 */
[----:B------:R-:W-:-:S03]  /*162a0*/  PRMT R28, R205, 0x7632, R28 ;  /* 0x00007632cd1c7816 */ /* 0x000fc6000000001c */
[----:B------:R1:W-:Y:S04]  /*162b0*/  STG.E.U16 [R82.64], R16 ;  /* 0x0000001052007986 */ /* 0x0003e8000c101506 */
[----:B------:R-:W-:Y:S01]  /*162c0*/  STG.E.U16 [R98.64], R41 ;  /* 0x0000002962007986 */ /* 0x000fe2000c101506 */
[----:B------:R-:W-:-:S03]  /*162d0*/  PRMT R29, R42, 0x7632, R29 ;  /* 0x000076322a1d7816 */ /* 0x000fc6000000001d */
[----:B------:R-:W-:Y:S04]  /*162e0*/  STG.E.U16 [R88.64], R44 ;  /* 0x0000002c58007986 */ /* 0x000fe8000c101506 */
[----:B------:R-:W-:Y:S01]  /*162f0*/  STG.E.U16 [R78.64], R61 ;  /* 0x0000003d4e007986 */ /* 0x000fe2000c101506 */
[----:B0-----:R-:W-:-:S03]  /*16300*/  PRMT R0, R62, 0x7632, R0 ;  /* 0x000076323e007816 */ /* 0x001fc60000000000 */
[----:B------:R-:W-:Y:S04]  /*16310*/  STG.E.U16 [R72.64], R36 ;  /* 0x0000002448007986 */ /* 0x000fe8000c101506 */
[----:B------:R-:W-:Y:S01]  /*16320*/  STG.E.U16 [R76.64], R85 ;  /* 0x000000554c007986 */ /* 0x000fe2000c101506 */
[----:B------:R-:W-:-:S03]  /*16330*/  PRMT R6, R86, 0x7632, R6 ;  /* 0x0000763256067816 */ /* 0x000fc60000000006 */
[----:B------:R-:W-:Y:S04]  /*16340*/  STG.E.U16 [R74.64], R37 ;  /* 0x000000254a007986 */ /* 0x000fe8000c101506 */
[----:B------:R-:W-:Y:S01]  /*16350*/  STG.E.U16 [R68.64], R205 ;  /* 0x000000cd44007986 */ /* 0x000fe2000c101506 */
[----:B-1----:R-:W-:-:S03]  /*16360*/  PRMT R16, R206, 0x7632, R16 ;  /* 0x00007632ce107816 */ /* 0x002fc60000000010 */
[----:B------:R-:W-:Y:S04]  /*16370*/  STG.E.U16 [R56.64], R28 ;  /* 0x0000001c38007986 */ /* 0x000fe8000c101506 */
[----:B------:R-:W-:Y:S04]  /*16380*/  STG.E.U16 [R64.64], R42 ;  /* 0x0000002a40007986 */ /* 0x000fe8000c101506 */
[----:B------:R-:W-:Y:S04]  /*16390*/  STG.E.U16 [R58.64], R29 ;  /* 0x0000001d3a007986 */ /* 0x000fe8000c101506 */
[----:B------:R-:W-:Y:S01]  /*163a0*/  STG.E.U16 [R54.64], R62 ;  /* 0x0000003e36007986 */ /* 0x000fe2000c101506 */
[----:B------:R-:W-:-:S03]  /*163b0*/  PRMT R17, R43, 0x7632, R17 ;  /* 0x000076322b117816 */ /* 0x000fc60000000011 */
[----:B------:R4:W-:Y:S04]  /*163c0*/  STG.E.U16 [R26.64], R0 ;  /* 0x000000001a007986 */ /* 0x0009e8000c101506 */
[----:B------:R-:W-:Y:S04]  /*163d0*/  STG.E.U16 [R52.64], R86 ;  /* 0x0000005634007986 */ /* 0x000fe8000c101506 */
[----:B------:R-:W-:Y:S04]  /*163e0*/  STG.E.U16 [R30.64], R6 ;  /* 0x000000061e007986 */ /* 0x000fe8000c101506 */
[----:B------:R-:W-:Y:S04]  /*163f0*/  STG.E.U16 [R24.64], R206 ;  /* 0x000000ce18007986 */ /* 0x000fe8000c101506 */
[----:B------:R0:W-:Y:S01]  /*16400*/  STG.E.U16 [R18.64], R16 ;  /* 0x0000001012007986 */ /* 0x0001e2000c101506 */
[----:B----4-:R-:W-:-:S03]  /*16410*/  FSEL R0, R248, -INF , P1 ;  /* 0xff800000f8007808 */ /* 0x010fc60000800000 */
[----:B------:R-:W-:Y:S04]  /*16420*/  STG.E.U16 [R22.64], R43 ;  /* 0x0000002b16007986 */ /* 0x000fe8000c101506 */
[----:B------:R1:W-:Y:S01]  /*16430*/  STG.E.U16 [R20.64], R17 ;  /* 0x0000001114007986 */ /* 0x0003e2000c101506 */
[----:B0-----:R-:W-:-:S03]  /*16440*/  PRMT R19, R63, 0x7632, R19 ;  /* 0x000076323f137816 */ /* 0x001fc60000000013 */
[----:B------:R-:W-:Y:S04]  /*16450*/  STG.E.U16 [R14.64], R63 ;  /* 0x0000003f0e007986 */ /* 0x000fe8000c101506 */
[----:B------:R-:W0:Y:S01]  /*16460*/  S2R R248, SR_TID.X ;  /* 0x0000000000f87919 */ /* 0x000e220000002100 */
[----:B-1----:R-:W-:-:S03]  /*16470*/  PRMT R21, R87, 0x7632, R21 ;  /* 0x0000763257157816 */ /* 0x002fc60000000015 */
[----:B------:R-:W-:Y:S04]  /*16480*/  STG.E.U16 [R8.64], R19 ;  /* 0x0000001308007986 */ /* 0x000fe8000c101506 */
[----:B------:R1:W-:Y:S04]  /*16490*/  STG.E.U16 [R12.64], R87 ;  /* 0x000000570c007986 */ /* 0x0003e8000c101506 */
[----:B------:R-:W-:Y:S04]  /*164a0*/  STG.E.U16 [R10.64], R21 ;  /* 0x000000150a007986 */ /* 0x000fe8000c101506 */
[----:B------:R4:W-:Y:S01]  /*164b0*/  STG.E.U16 [R4.64], R207 ;  /* 0x000000cf04007986 */ /* 0x0009e2000c101506 */
[----:B-1----:R-:W-:-:S05]  /*164c0*/  PRMT R13, R207, 0x7632, R13 ;  /* 0x00007632cf0d7816 */ /* 0x002fca000000000d */
[----:B------:R1:W-:Y:S01]  /*164d0*/  STG.E.U16 [R2.64], R13 ;  /* 0x0000000d02007986 */ /* 0x0003e2000c101506 */
[----:B--2---:R-:W-:Y:S02]  /*164e0*/  FSEL R7, R239, -INF , P3 ;  /* 0xff800000ef077808 */ /* 0x004fe40001800000 */
[----:B---3--:R-:W-:Y:S02]  /*164f0*/  FSEL R6, R244, -INF , P2 ;  /* 0xff800000f4067808 */ /* 0x008fe40001000000 */
[----:B-----5:R-:W-:Y:S02]  /*16500*/  FSEL R16, R245, -INF , P0 ;  /* 0xff800000f5107808 */ /* 0x020fe40000000000 */
[----:B0-----:R-:W-:Y:S01]  /*16510*/  SHF.L.U32 R33, R248, 0x1, RZ ;  /* 0x00000001f8217819 */ /* 0x001fe200000006ff */
[----:B------:R-:W-:Y:S02]  /*16520*/  FFMA R14, R7, 0.69314718246459960938, R249 ;  /* 0x3f317218070e7823 */ /* 0x000fe400000000f9 */
[----:B------:R-:W-:Y:S01]  /*16530*/  FFMA R15, R6, 0.69314718246459960938, R250 ;  /* 0x3f317218060f7823 */ /* 0x000fe200000000fa */
[----:B------:R-:W-:Y:S01]  /*16540*/  LOP3.LUT R8, R33, 0x1f8, RZ, 0xc0, !PT ;  /* 0x000001f821087812 */ /* 0x000fe200078ec0ff */
[----:B------:R-:W-:Y:S01]  /*16550*/  BAR.SYNC.DEFER_BLOCKING 0x0 ;  /* 0x0000000000007b1d */ /* 0x000fe20000010000 */
[----:B------:R-:W-:-:S02]  /*16560*/  FFMA R6, R0, 0.69314718246459960938, R246 ;  /* 0x3f31721800067823 */ /* 0x000fc400000000f6 */
[----:B------:R-:W-:-:S03]  /*16570*/  FFMA R7, R16, 0.69314718246459960938, R247 ;  /* 0x3f31721810077823 */ /* 0x000fc600000000f7 */
[----:B------:R-:W-:Y:S04]  /*16580*/  STS.64 [R8], R14 ;  /* 0x0000000e08007388 */ /* 0x000fe80000000a00 */
[----:B------:R-:W-:Y:S04]  /*16590*/  STS.64 [R8+0x200], R6 ;  /* 0x0002000608007388 */ /* 0x000fe80000000a00 */
[----:B------:R-:W-:Y:S06]  /*165a0*/  BAR.SYNC.DEFER_BLOCKING 0x0 ;  /* 0x0000000000007b1d */ /* 0x000fec0000010000 */
[----:B------:R-:W0:Y:S04]  /*165b0*/  S2R R246, SR_CTAID.Y ;  /* 0x0000000000f67919 */ /* 0x000e280000002600 */
[----:B------:R-:W2:Y:S04]  /*165c0*/  S2R R247, SR_TID.X ;  /* 0x0000000000f77919 */ /* 0x000ea80000002100 */
[----:B------:R-:W2:Y:S04]  /*165d0*/  S2R R250, SR_CTAID.X ;  /* 0x0000000000fa7919 */ /* 0x000ea80000002500 */
[----:B------:R-:W3:Y:S01]  /*165e0*/  LDS R11, [R251] ;  /* 0x00000000fb0b7984 */ /* 0x000ee20000000800 */
[----:B0-----:R-:W-:Y:S01]  /*165f0*/  IMAD R0, R246, c[0x0][0x1cc], RZ ;  /* 0x00007300f6007a24 */ /* 0x001fe200078e02ff */
[----:B--2---:R-:W-:-:S04]  /*16600*/  PRMT R247, R247, 0x6540, R250 ;  /* 0x00006540f7f77816 */ /* 0x004fc800000000fa */
[----:B----4-:R-:W-:Y:S02]  /*16610*/  SHF.L.U32 R4, R0, 0x2, RZ ;  /* 0x0000000200047819 */ /* 0x010fe400000006ff */
[C---:B------:R-:W-:Y:S01]  /*16620*/  SHF.L.U32 R5, R247.reuse, 0x2, RZ ;  /* 0x00000002f7057819 */ /* 0x040fe200000006ff */
[----:B------:R-:W-:-:S03]  /*16630*/  IMAD.HI R9, R247, 0x4, RZ ;  /* 0x00000004f7097827 */ /* 0x000fc600078e02ff */
[----:B-1----:R-:W-:Y:S01]  /*16640*/  IADD3 R2, P0, P1, R5, c[0x0][0x180], R4 ;  /* 0x0000600005027a10 */ /* 0x002fe2000791e004 */
[----:B------:R-:W-:-:S05]  /*16650*/  IMAD.HI R0, R0, 0x4, RZ ;  /* 0x0000000400007827 */ /* 0x000fca00078e02ff */
[----:B------:R-:W-:-:S05]  /*16660*/  IADD3.X R3, R9, c[0x0][0x184], R0, P0, P1 ;  /* 0x0000610009037a10 */ /* 0x000fca00007e2400 */
[----:B---3--:R-:W-:Y:S01]  /*16670*/  STG.E [R2.64], R11 ;  /* 0x0000000b02007986 */ /* 0x008fe2000c101906 */
[----:B------:R-:W-:Y:S05]  /*16680*/  EXIT ;  /* 0x000000000000794d */ /* 0x000fea0003800000 */
.L_x_3:
[----:B------:R-:W-:-:S00]  /*16690*/  BRA `(.L_x_3) ;  /* 0xfffffff000007947 */ /* 0x000fc0000383ffff */
[----:B------:R-:W-:-:S00]  /*166a0*/  NOP ;  /* 0x0000000000007918 */ /* 0x000fc00000000000 */
        /* <DEDUP_REMOVED lines=13> */
.L_x_4:


//--------------------- .nv.global.init           --------------------------
	.section	.nv.global.init,"aw",@progbits
.nv.global.init:
	.type		_$_str,@object
	.size		_$_str,(.L_0 - _$_str)
_$_str:
        /*0000*/ 	.byte	0x5f, 0x5f, 0x43, 0x55, 0x44, 0x41, 0x5f, 0x46, 0x54, 0x5a, 0x00
.L_0:


//--------------------- .nv.shared.attn_fwd       --------------------------
	.section	.nv.shared.attn_fwd,"aw",@nobits
	.sectionflags	@""
	.align	16
